	.target	sm_80

	.elftype	@"ET_EXEC"


//--------------------- .note.nv.tkinfo           --------------------------
	.section	.note.nv.tkinfo,"",@"SHT_NOTE"
	.sectionflags	@"SHF_NOTE_NV_TKINFO"
	.tkinfo
        /*0018*/ 	.word	0x00000002
        /*0030*/ 	.string	""
        /*0030*/ 	.string	"ptxas"
        /*0030*/ 	.string	"Cuda compilation tools, release 13.0, V13.0.88"
        /*0030*/ 	.string	"Build cuda_13.0.r13.0/compiler.36424714_0"
        /*0030*/ 	.string	"-arch sm_80 -m 64 "



//--------------------- .note.nv.cuinfo           --------------------------
	.section	.note.nv.cuinfo,"",@"SHT_NOTE"
	.sectionflags	@"SHF_NOTE_NV_CUINFO"
        /*0018*/ 	.short	0x0002
        /*001a*/ 	.short	0x0050
        /*001c*/ 	.short	0x0082
	.zero		2


//--------------------- .nv.info                  --------------------------
	.section	.nv.info,"",@"SHT_CUDA_INFO"
	.align	4


	//----- nvinfo : EIATTR_REGCOUNT
	.align		4
        /*0000*/ 	.byte	0x04, 0x2f
        /*0002*/ 	.short	(.L_20 - .L_19)
	.align		4
.L_19:
        /*0004*/ 	.word	index@(_ZN17fastertransformer35generalAddBiasResidualPostLayerNormIfEEvPT_PKS1_S4_S4_S4_fii)
        /*0008*/ 	.word	0x00000010


	//----- nvinfo : EIATTR_FRAME_SIZE
	.align		4
.L_20:
        /*000c*/ 	.byte	0x04, 0x11
        /*000e*/ 	.short	(.L_22 - .L_21)
	.align		4
.L_21:
        /*0010*/ 	.word	index@(_ZN17fastertransformer35generalAddBiasResidualPostLayerNormIfEEvPT_PKS1_S4_S4_S4_fii)
        /*0014*/ 	.word	0x00000000


	//----- nvinfo : EIATTR_REGCOUNT
	.align		4
.L_22:
        /*0018*/ 	.byte	0x04, 0x2f
        /*001a*/ 	.short	(.L_24 - .L_23)
	.align		4
.L_23:
        /*001c*/ 	.word	index@(_ZN17fastertransformer30addBiasResidualPostLayerNormV2IfEEvPT_PKS1_S4_S4_S4_fi)
        /*0020*/ 	.word	0x00000020


	//----- nvinfo : EIATTR_FRAME_SIZE
	.align		4
.L_24:
        /*0024*/ 	.byte	0x04, 0x11
        /*0026*/ 	.short	(.L_26 - .L_25)
	.align		4
.L_25:
        /*0028*/ 	.word	index@(_ZN17fastertransformer30addBiasResidualPostLayerNormV2IfEEvPT_PKS1_S4_S4_S4_fi)
        /*002c*/ 	.word	0x00000000


	//----- nvinfo : EIATTR_REGCOUNT
	.align		4
.L_26:
        /*0030*/ 	.byte	0x04, 0x2f
        /*0032*/ 	.short	(.L_28 - .L_27)
	.align		4
.L_27:
        /*0034*/ 	.word	index@(_ZN17fastertransformer28addBiasResidualPostLayerNormIfLi1EEEvPT_PKS1_S4_S4_S4_fii)
        /*0038*/ 	.word	0x0000000e


	//----- nvinfo : EIATTR_FRAME_SIZE
	.align		4
.L_28:
        /*003c*/ 	.byte	0x04, 0x11
        /*003e*/ 	.short	(.L_30 - .L_29)
	.align		4
.L_29:
        /*0040*/ 	.word	index@(_ZN17fastertransformer28addBiasResidualPostLayerNormIfLi1EEEvPT_PKS1_S4_S4_S4_fii)
        /*0044*/ 	.word	0x00000000


	//----- nvinfo : EIATTR_REGCOUNT
	.align		4
.L_30:
        /*0048*/ 	.byte	0x04, 0x2f
        /*004a*/ 	.short	(.L_32 - .L_31)
	.align		4
.L_31:
        /*004c*/ 	.word	index@(_ZN17fastertransformer28addBiasResidualPostLayerNormIfLi2EEEvPT_PKS1_S4_S4_S4_fii)
        /*0050*/ 	.word	0x00000014


	//----- nvinfo : EIATTR_FRAME_SIZE
	.align		4
.L_32:
        /*0054*/ 	.byte	0x04, 0x11
        /*0056*/ 	.short	(.L_34 - .L_33)
	.align		4
.L_33:
        /*0058*/ 	.word	index@(_ZN17fastertransformer28addBiasResidualPostLayerNormIfLi2EEEvPT_PKS1_S4_S4_S4_fii)
        /*005c*/ 	.word	0x00000000


	//----- nvinfo : EIATTR_REGCOUNT
	.align		4
.L_34:
        /*0060*/ 	.byte	0x04, 0x2f
        /*0062*/ 	.short	(.L_36 - .L_35)
	.align		4
.L_35:
        /*0064*/ 	.word	index@(_ZN17fastertransformer25layernorm_shift_partitionIfEEvPT_PKS1_S4_S4_fiiiiii)
        /*0068*/ 	.word	0x00000015


	//----- nvinfo : EIATTR_FRAME_SIZE
	.align		4
.L_36:
        /*006c*/ 	.byte	0x04, 0x11
        /*006e*/ 	.short	(.L_38 - .L_37)
	.align		4
.L_37:
        /*0070*/ 	.word	index@(_ZN17fastertransformer25layernorm_shift_partitionIfEEvPT_PKS1_S4_S4_fiiiiii)
        /*0074*/ 	.word	0x00000000


	//----- nvinfo : EIATTR_REGCOUNT
	.align		4
.L_38:
        /*0078*/ 	.byte	0x04, 0x2f
        /*007a*/ 	.short	(.L_40 - .L_39)
	.align		4
.L_39:
        /*007c*/ 	.word	index@(_ZN17fastertransformer28layernorm_shift_partition_v2IfEEvPT_PKS1_S4_S4_fiiiiii)
        /*0080*/ 	.word	0x00000020


	//----- nvinfo : EIATTR_FRAME_SIZE
	.align		4
.L_40:
        /*0084*/ 	.byte	0x04, 0x11
        /*0086*/ 	.short	(.L_42 - .L_41)
	.align		4
.L_41:
        /*0088*/ 	.word	index@(_ZN17fastertransformer28layernorm_shift_partition_v2IfEEvPT_PKS1_S4_S4_fiiiiii)
        /*008c*/ 	.word	0x00000000


	//----- nvinfo : EIATTR_REGCOUNT
	.align		4
.L_42:
        /*0090*/ 	.byte	0x04, 0x2f
        /*0092*/ 	.short	(.L_44 - .L_43)
	.align		4
.L_43:
        /*0094*/ 	.word	index@(_ZN17fastertransformer30addBiasResidualPostLayerNormV2I6__halfEEvPT_PKS2_S5_S5_S5_fi)
        /*0098*/ 	.word	0x00000020


	//----- nvinfo : EIATTR_FRAME_SIZE
	.align		4
.L_44:
        /*009c*/ 	.byte	0x04, 0x11
        /*009e*/ 	.short	(.L_46 - .L_45)
	.align		4
.L_45:
        /*00a0*/ 	.word	index@(_ZN17fastertransformer30addBiasResidualPostLayerNormV2I6__halfEEvPT_PKS2_S5_S5_S5_fi)
        /*00a4*/ 	.word	0x00000000


	//----- nvinfo : EIATTR_REGCOUNT
	.align		4
.L_46:
        /*00a8*/ 	.byte	0x04, 0x2f
        /*00aa*/ 	.short	(.L_48 - .L_47)
	.align		4
.L_47:
        /*00ac*/ 	.word	index@(_ZN17fastertransformer28addBiasResidualPostLayerNormI6__halfLi1EEEvPT_PKS2_S5_S5_S5_fii)
        /*00b0*/ 	.word	0x00000010


	//----- nvinfo : EIATTR_FRAME_SIZE
	.align		4
.L_48:
        /*00b4*/ 	.byte	0x04, 0x11
        /*00b6*/ 	.short	(.L_50 - .L_49)
	.align		4
.L_49:
        /*00b8*/ 	.word	index@(_ZN17fastertransformer28addBiasResidualPostLayerNormI6__halfLi1EEEvPT_PKS2_S5_S5_S5_fii)
        /*00bc*/ 	.word	0x00000000


	//----- nvinfo : EIATTR_REGCOUNT
	.align		4
.L_50:
        /*00c0*/ 	.byte	0x04, 0x2f
        /*00c2*/ 	.short	(.L_52 - .L_51)
	.align		4
.L_51:
        /*00c4*/ 	.word	index@(_ZN17fastertransformer28addBiasResidualPostLayerNormI6__halfLi2EEEvPT_PKS2_S5_S5_S5_fii)
        /*00c8*/ 	.word	0x00000012


	//----- nvinfo : EIATTR_FRAME_SIZE
	.align		4
.L_52:
        /*00cc*/ 	.byte	0x04, 0x11
        /*00ce*/ 	.short	(.L_54 - .L_53)
	.align		4
.L_53:
        /*00d0*/ 	.word	index@(_ZN17fastertransformer28addBiasResidualPostLayerNormI6__halfLi2EEEvPT_PKS2_S5_S5_S5_fii)
        /*00d4*/ 	.word	0x00000000


	//----- nvinfo : EIATTR_REGCOUNT
	.align		4
.L_54:
        /*00d8*/ 	.byte	0x04, 0x2f
        /*00da*/ 	.short	(.L_56 - .L_55)
	.align		4
.L_55:
        /*00dc*/ 	.word	index@(_ZN17fastertransformer35generalAddBiasResidualPostLayerNormI6__halfEEvPT_PKS2_S5_S5_S5_fii)
        /*00e0*/ 	.word	0x00000013


	//----- nvinfo : EIATTR_FRAME_SIZE
	.align		4
.L_56:
        /*00e4*/ 	.byte	0x04, 0x11
        /*00e6*/ 	.short	(.L_58 - .L_57)
	.align		4
.L_57:
        /*00e8*/ 	.word	index@(_ZN17fastertransformer35generalAddBiasResidualPostLayerNormI6__halfEEvPT_PKS2_S5_S5_S5_fii)
        /*00ec*/ 	.word	0x00000000


	//----- nvinfo : EIATTR_REGCOUNT
	.align		4
.L_58:
        /*00f0*/ 	.byte	0x04, 0x2f
        /*00f2*/ 	.short	(.L_60 - .L_59)
	.align		4
.L_59:
        /*00f4*/ 	.word	index@(_ZN17fastertransformer34generalAddBiasResidualLayerNormOptI7__half2Lb1ELb1ELi1ELb1ELi1EEEvPT_S3_PKS2_S5_S5_S5_S5_S5_fiiPKfS7_S7_Pfi)
        /*00f8*/ 	.word	0x00000018


	//----- nvinfo : EIATTR_FRAME_SIZE
	.align		4
.L_60:
        /*00fc*/ 	.byte	0x04, 0x11
        /*00fe*/ 	.short	(.L_62 - .L_61)
	.align		4
.L_61:
        /*0100*/ 	.word	index@($__internal_69_$__cuda_sm20_div_rn_f64_full)
        /*0104*/ 	.word	0x00000000


	//----- nvinfo : EIATTR_FRAME_SIZE
	.align		4
.L_62:
        /*0108*/ 	.byte	0x04, 0x11
        /*010a*/ 	.short	(.L_64 - .L_63)
	.align		4
.L_63:
        /*010c*/ 	.word	index@(_ZN17fastertransformer34generalAddBiasResidualLayerNormOptI7__half2Lb1ELb1ELi1ELb1ELi1EEEvPT_S3_PKS2_S5_S5_S5_S5_S5_fiiPKfS7_S7_Pfi)
        /*0110*/ 	.word	0x00000000


	//----- nvinfo : EIATTR_REGCOUNT
	.align		4
.L_64:
        /*0114*/ 	.byte	0x04, 0x2f
        /*0116*/ 	.short	(.L_66 - .L_65)
	.align		4
.L_65:
        /*0118*/ 	.word	index@(_ZN17fastertransformer35generalAddBiasResidualLayerNormOpt2I7__half2Lb1ELb1ELi1ELb1ELi1EEEvPT_S3_PKS2_S5_S5_S5_S5_S5_fiiPKfS7_S7_Pfi)
        /*011c*/ 	.word	0x00000019


	//----- nvinfo : EIATTR_FRAME_SIZE
	.align		4
.L_66:
        /*0120*/ 	.byte	0x04, 0x11
        /*0122*/ 	.short	(.L_68 - .L_67)
	.align		4
.L_67:
        /*0124*/ 	.word	index@($__internal_68_$__cuda_sm20_div_rn_f64_full)
        /*0128*/ 	.word	0x00000000


	//----- nvinfo : EIATTR_FRAME_SIZE
	.align		4
.L_68:
        /*012c*/ 	.byte	0x04, 0x11
        /*012e*/ 	.short	(.L_70 - .L_69)
	.align		4
.L_69:
        /*0130*/ 	.word	index@(_ZN17fastertransformer35generalAddBiasResidualLayerNormOpt2I7__half2Lb1ELb1ELi1ELb1ELi1EEEvPT_S3_PKS2_S5_S5_S5_S5_S5_fiiPKfS7_S7_Pfi)
        /*0134*/ 	.word	0x00000000


	//----- nvinfo : EIATTR_REGCOUNT
	.align		4
.L_70:
        /*0138*/ 	.byte	0x04, 0x2f
        /*013a*/ 	.short	(.L_72 - .L_71)
	.align		4
.L_71:
        /*013c*/ 	.word	index@(_ZN17fastertransformer34generalAddBiasResidualLayerNormOptI7__half2Lb0ELb1ELi1ELb1ELi1EEEvPT_S3_PKS2_S5_S5_S5_S5_S5_fiiPKfS7_S7_Pfi)
        /*0140*/ 	.word	0x00000018


	//----- nvinfo : EIATTR_FRAME_SIZE
	.align		4
.L_72:
        /*0144*/ 	.byte	0x04, 0x11
        /*0146*/ 	.short	(.L_74 - .L_73)
	.align		4
.L_73:
        /*0148*/ 	.word	index@($__internal_67_$__cuda_sm20_div_rn_f64_full)
        /*014c*/ 	.word	0x00000000


	//----- nvinfo : EIATTR_FRAME_SIZE
	.align		4
.L_74:
        /*0150*/ 	.byte	0x04, 0x11
        /*0152*/ 	.short	(.L_76 - .L_75)
	.align		4
.L_75:
        /*0154*/ 	.word	index@(_ZN17fastertransformer34generalAddBiasResidualLayerNormOptI7__half2Lb0ELb1ELi1ELb1ELi1EEEvPT_S3_PKS2_S5_S5_S5_S5_S5_fiiPKfS7_S7_Pfi)
        /*0158*/ 	.word	0x00000000


	//----- nvinfo : EIATTR_REGCOUNT
	.align		4
.L_76:
        /*015c*/ 	.byte	0x04, 0x2f
        /*015e*/ 	.short	(.L_78 - .L_77)
	.align		4
.L_77:
        /*0160*/ 	.word	index@(_ZN17fastertransformer35generalAddBiasResidualLayerNormOpt2I7__half2Lb0ELb1ELi1ELb1ELi1EEEvPT_S3_PKS2_S5_S5_S5_S5_S5_fiiPKfS7_S7_Pfi)
        /*0164*/ 	.word	0x00000019


	//----- nvinfo : EIATTR_FRAME_SIZE
	.align		4
.L_78:
        /*0168*/ 	.byte	0x04, 0x11
        /*016a*/ 	.short	(.L_80 - .L_79)
	.align		4
.L_79:
        /*016c*/ 	.word	index@($__internal_66_$__cuda_sm20_div_rn_f64_full)
        /*0170*/ 	.word	0x00000000


	//----- nvinfo : EIATTR_FRAME_SIZE
	.align		4
.L_80:
        /*0174*/ 	.byte	0x04, 0x11
        /*0176*/ 	.short	(.L_82 - .L_81)
	.align		4
.L_81:
        /*0178*/ 	.word	index@(_ZN17fastertransformer35generalAddBiasResidualLayerNormOpt2I7__half2Lb0ELb1ELi1ELb1ELi1EEEvPT_S3_PKS2_S5_S5_S5_S5_S5_fiiPKfS7_S7_Pfi)
        /*017c*/ 	.word	0x00000000


	//----- nvinfo : EIATTR_REGCOUNT
	.align		4
.L_82:
        /*0180*/ 	.byte	0x04, 0x2f
        /*0182*/ 	.short	(.L_84 - .L_83)
	.align		4
.L_83:
        /*0184*/ 	.word	index@(_ZN17fastertransformer34generalAddBiasResidualLayerNormOptI7__half2Lb1ELb0ELi1ELb1ELi1EEEvPT_S3_PKS2_S5_S5_S5_S5_S5_fiiPKfS7_S7_Pfi)
        /*0188*/ 	.word	0x00000018


	//----- nvinfo : EIATTR_FRAME_SIZE
	.align		4
.L_84:
        /*018c*/ 	.byte	0x04, 0x11
        /*018e*/ 	.short	(.L_86 - .L_85)
	.align		4
.L_85:
        /*0190*/ 	.word	index@($__internal_65_$__cuda_sm20_div_rn_f64_full)
        /*0194*/ 	.word	0x00000000


	//----- nvinfo : EIATTR_FRAME_SIZE
	.align		4
.L_86:
        /*0198*/ 	.byte	0x04, 0x11
        /*019a*/ 	.short	(.L_88 - .L_87)
	.align		4
.L_87:
        /*019c*/ 	.word	index@(_ZN17fastertransformer34generalAddBiasResidualLayerNormOptI7__half2Lb1ELb0ELi1ELb1ELi1EEEvPT_S3_PKS2_S5_S5_S5_S5_S5_fiiPKfS7_S7_Pfi)
        /*01a0*/ 	.word	0x00000000


	//----- nvinfo : EIATTR_REGCOUNT
	.align		4
.L_88:
        /*01a4*/ 	.byte	0x04, 0x2f
        /*01a6*/ 	.short	(.L_90 - .L_89)
	.align		4
.L_89:
        /*01a8*/ 	.word	index@(_ZN17fastertransformer35generalAddBiasResidualLayerNormOpt2I7__half2Lb1ELb0ELi1ELb1ELi1EEEvPT_S3_PKS2_S5_S5_S5_S5_S5_fiiPKfS7_S7_Pfi)
        /*01ac*/ 	.word	0x00000019


	//----- nvinfo : EIATTR_FRAME_SIZE
	.align		4
.L_90:
        /*01b0*/ 	.byte	0x04, 0x11
        /*01b2*/ 	.short	(.L_92 - .L_91)
	.align		4
.L_91:
        /*01b4*/ 	.word	index@($__internal_64_$__cuda_sm20_div_rn_f64_full)
        /*01b8*/ 	.word	0x00000000


	//----- nvinfo : EIATTR_FRAME_SIZE
	.align		4
.L_92:
        /*01bc*/ 	.byte	0x04, 0x11
        /*01be*/ 	.short	(.L_94 - .L_93)
	.align		4
.L_93:
        /*01c0*/ 	.word	index@(_ZN17fastertransformer35generalAddBiasResidualLayerNormOpt2I7__half2Lb1ELb0ELi1ELb1ELi1EEEvPT_S3_PKS2_S5_S5_S5_S5_S5_fiiPKfS7_S7_Pfi)
        /*01c4*/ 	.word	0x00000000


	//----- nvinfo : EIATTR_REGCOUNT
	.align		4
.L_94:
        /*01c8*/ 	.byte	0x04, 0x2f
        /*01ca*/ 	.short	(.L_96 - .L_95)
	.align		4
.L_95:
        /*01cc*/ 	.word	index@(_ZN17fastertransformer34generalAddBiasResidualLayerNormOptI7__half2Lb0ELb0ELi1ELb1ELi1EEEvPT_S3_PKS2_S5_S5_S5_S5_S5_fiiPKfS7_S7_Pfi)
        /*01d0*/ 	.word	0x00000018


	//----- nvinfo : EIATTR_FRAME_SIZE
	.align		4
.L_96:
        /*01d4*/ 	.byte	0x04, 0x11
        /*01d6*/ 	.short	(.L_98 - .L_97)
	.align		4
.L_97:
        /*01d8*/ 	.word	index@($__internal_63_$__cuda_sm20_div_rn_f64_full)
        /*01dc*/ 	.word	0x00000000


	//----- nvinfo : EIATTR_FRAME_SIZE
	.align		4
.L_98:
        /*01e0*/ 	.byte	0x04, 0x11
        /*01e2*/ 	.short	(.L_100 - .L_99)
	.align		4
.L_99:
        /*01e4*/ 	.word	index@(_ZN17fastertransformer34generalAddBiasResidualLayerNormOptI7__half2Lb0ELb0ELi1ELb1ELi1EEEvPT_S3_PKS2_S5_S5_S5_S5_S5_fiiPKfS7_S7_Pfi)
        /*01e8*/ 	.word	0x00000000


	//----- nvinfo : EIATTR_REGCOUNT
	.align		4
.L_100:
        /*01ec*/ 	.byte	0x04, 0x2f
        /*01ee*/ 	.short	(.L_102 - .L_101)
	.align		4
.L_101:
        /*01f0*/ 	.word	index@(_ZN17fastertransformer35generalAddBiasResidualLayerNormOpt2I7__half2Lb0ELb0ELi1ELb1ELi1EEEvPT_S3_PKS2_S5_S5_S5_S5_S5_fiiPKfS7_S7_Pfi)
        /*01f4*/ 	.word	0x00000019


	//----- nvinfo : EIATTR_FRAME_SIZE
	.align		4
.L_102:
        /*01f8*/ 	.byte	0x04, 0x11
        /*01fa*/ 	.short	(.L_104 - .L_103)
	.align		4
.L_103:
        /*01fc*/ 	.word	index@($__internal_62_$__cuda_sm20_div_rn_f64_full)
        /*0200*/ 	.word	0x00000000


	//----- nvinfo : EIATTR_FRAME_SIZE
	.align		4
.L_104:
        /*0204*/ 	.byte	0x04, 0x11
        /*0206*/ 	.short	(.L_106 - .L_105)
	.align		4
.L_105:
        /*0208*/ 	.word	index@(_ZN17fastertransformer35generalAddBiasResidualLayerNormOpt2I7__half2Lb0ELb0ELi1ELb1ELi1EEEvPT_S3_PKS2_S5_S5_S5_S5_S5_fiiPKfS7_S7_Pfi)
        /*020c*/ 	.word	0x00000000


	//----- nvinfo : EIATTR_REGCOUNT
	.align		4
.L_106:
        /*0210*/ 	.byte	0x04, 0x2f
        /*0212*/ 	.short	(.L_108 - .L_107)
	.align		4
.L_107:
        /*0214*/ 	.word	index@(_ZN17fastertransformer34generalAddBiasResidualLayerNormOptI7__half2Lb1ELb1ELi2ELb1ELi1EEEvPT_S3_PKS2_S5_S5_S5_S5_S5_fiiPKfS7_S7_Pfi)
        /*0218*/ 	.word	0x00000019


	//----- nvinfo : EIATTR_FRAME_SIZE
	.align		4
.L_108:
        /*021c*/ 	.byte	0x04, 0x11
        /*021e*/ 	.short	(.L_110 - .L_109)
	.align		4
.L_109:
        /*0220*/ 	.word	index@($__internal_61_$__cuda_sm20_div_rn_f64_full)
        /*0224*/ 	.word	0x00000000


	//----- nvinfo : EIATTR_FRAME_SIZE
	.align		4
.L_110:
        /*0228*/ 	.byte	0x04, 0x11
        /*022a*/ 	.short	(.L_112 - .L_111)
	.align		4
.L_111:
        /*022c*/ 	.word	index@(_ZN17fastertransformer34generalAddBiasResidualLayerNormOptI7__half2Lb1ELb1ELi2ELb1ELi1EEEvPT_S3_PKS2_S5_S5_S5_S5_S5_fiiPKfS7_S7_Pfi)
        /*0230*/ 	.word	0x00000000


	//----- nvinfo : EIATTR_REGCOUNT
	.align		4
.L_112:
        /*0234*/ 	.byte	0x04, 0x2f
        /*0236*/ 	.short	(.L_114 - .L_113)
	.align		4
.L_113:
        /*0238*/ 	.word	index@(_ZN17fastertransformer35generalAddBiasResidualLayerNormOpt2I7__half2Lb1ELb1ELi2ELb1ELi1EEEvPT_S3_PKS2_S5_S5_S5_S5_S5_fiiPKfS7_S7_Pfi)
        /*023c*/ 	.word	0x0000001b


	//----- nvinfo : EIATTR_FRAME_SIZE
	.align		4
.L_114:
        /*0240*/ 	.byte	0x04, 0x11
        /*0242*/ 	.short	(.L_116 - .L_115)
	.align		4
.L_115:
        /*0244*/ 	.word	index@($__internal_60_$__cuda_sm20_div_rn_f64_full)
        /*0248*/ 	.word	0x00000000


	//----- nvinfo : EIATTR_FRAME_SIZE
	.align		4
.L_116:
        /*024c*/ 	.byte	0x04, 0x11
        /*024e*/ 	.short	(.L_118 - .L_117)
	.align		4
.L_117:
        /*0250*/ 	.word	index@(_ZN17fastertransformer35generalAddBiasResidualLayerNormOpt2I7__half2Lb1ELb1ELi2ELb1ELi1EEEvPT_S3_PKS2_S5_S5_S5_S5_S5_fiiPKfS7_S7_Pfi)
        /*0254*/ 	.word	0x00000000


	//----- nvinfo : EIATTR_REGCOUNT
	.align		4
.L_118:
        /*0258*/ 	.byte	0x04, 0x2f
        /*025a*/ 	.short	(.L_120 - .L_119)
	.align		4
.L_119:
        /*025c*/ 	.word	index@(_ZN17fastertransformer34generalAddBiasResidualLayerNormOptI7__half2Lb0ELb1ELi2ELb1ELi1EEEvPT_S3_PKS2_S5_S5_S5_S5_S5_fiiPKfS7_S7_Pfi)
        /*0260*/ 	.word	0x00000018


	//----- nvinfo : EIATTR_FRAME_SIZE
	.align		4
.L_120:
        /*0264*/ 	.byte	0x04, 0x11
        /*0266*/ 	.short	(.L_122 - .L_121)
	.align		4
.L_121:
        /*0268*/ 	.word	index@($__internal_59_$__cuda_sm20_div_rn_f64_full)
        /*026c*/ 	.word	0x00000000


	//----- nvinfo : EIATTR_FRAME_SIZE
	.align		4
.L_122:
        /*0270*/ 	.byte	0x04, 0x11
        /*0272*/ 	.short	(.L_124 - .L_123)
	.align		4
.L_123:
        /*0274*/ 	.word	index@(_ZN17fastertransformer34generalAddBiasResidualLayerNormOptI7__half2Lb0ELb1ELi2ELb1ELi1EEEvPT_S3_PKS2_S5_S5_S5_S5_S5_fiiPKfS7_S7_Pfi)
        /*0278*/ 	.word	0x00000000


	//----- nvinfo : EIATTR_REGCOUNT
	.align		4
.L_124:
        /*027c*/ 	.byte	0x04, 0x2f
        /*027e*/ 	.short	(.L_126 - .L_125)
	.align		4
.L_125:
        /*0280*/ 	.word	index@(_ZN17fastertransformer35generalAddBiasResidualLayerNormOpt2I7__half2Lb0ELb1ELi2ELb1ELi1EEEvPT_S3_PKS2_S5_S5_S5_S5_S5_fiiPKfS7_S7_Pfi)
        /*0284*/ 	.word	0x00000019


	//----- nvinfo : EIATTR_FRAME_SIZE
	.align		4
.L_126:
        /*0288*/ 	.byte	0x04, 0x11
        /*028a*/ 	.short	(.L_128 - .L_127)
	.align		4
.L_127:
        /*028c*/ 	.word	index@($__internal_58_$__cuda_sm20_div_rn_f64_full)
        /*0290*/ 	.word	0x00000000


	//----- nvinfo : EIATTR_FRAME_SIZE
	.align		4
.L_128:
        /*0294*/ 	.byte	0x04, 0x11
        /*0296*/ 	.short	(.L_130 - .L_129)
	.align		4
.L_129:
        /*0298*/ 	.word	index@(_ZN17fastertransformer35generalAddBiasResidualLayerNormOpt2I7__half2Lb0ELb1ELi2ELb1ELi1EEEvPT_S3_PKS2_S5_S5_S5_S5_S5_fiiPKfS7_S7_Pfi)
        /*029c*/ 	.word	0x00000000


	//----- nvinfo : EIATTR_REGCOUNT
	.align		4
.L_130:
        /*02a0*/ 	.byte	0x04, 0x2f
        /*02a2*/ 	.short	(.L_132 - .L_131)
	.align		4
.L_131:
        /*02a4*/ 	.word	index@(_ZN17fastertransformer34generalAddBiasResidualLayerNormOptI7__half2Lb1ELb0ELi2ELb1ELi1EEEvPT_S3_PKS2_S5_S5_S5_S5_S5_fiiPKfS7_S7_Pfi)
        /*02a8*/ 	.word	0x00000018


	//----- nvinfo : EIATTR_FRAME_SIZE
	.align		4
.L_132:
        /*02ac*/ 	.byte	0x04, 0x11
        /*02ae*/ 	.short	(.L_134 - .L_133)
	.align		4
.L_133:
        /*02b0*/ 	.word	index@($__internal_57_$__cuda_sm20_div_rn_f64_full)
        /*02b4*/ 	.word	0x00000000


	//----- nvinfo : EIATTR_FRAME_SIZE
	.align		4
.L_134:
        /*02b8*/ 	.byte	0x04, 0x11
        /*02ba*/ 	.short	(.L_136 - .L_135)
	.align		4
.L_135:
        /*02bc*/ 	.word	index@(_ZN17fastertransformer34generalAddBiasResidualLayerNormOptI7__half2Lb1ELb0ELi2ELb1ELi1EEEvPT_S3_PKS2_S5_S5_S5_S5_S5_fiiPKfS7_S7_Pfi)
        /*02c0*/ 	.word	0x00000000


	//----- nvinfo : EIATTR_REGCOUNT
	.align		4
.L_136:
        /*02c4*/ 	.byte	0x04, 0x2f
        /*02c6*/ 	.short	(.L_138 - .L_137)
	.align		4
.L_137:
        /*02c8*/ 	.word	index@(_ZN17fastertransformer35generalAddBiasResidualLayerNormOpt2I7__half2Lb1ELb0ELi2ELb1ELi1EEEvPT_S3_PKS2_S5_S5_S5_S5_S5_fiiPKfS7_S7_Pfi)
        /*02cc*/ 	.word	0x0000001b


	//----- nvinfo : EIATTR_FRAME_SIZE
	.align		4
.L_138:
        /*02d0*/ 	.byte	0x04, 0x11
        /*02d2*/ 	.short	(.L_140 - .L_139)
	.align		4
.L_139:
        /*02d4*/ 	.word	index@($__internal_56_$__cuda_sm20_div_rn_f64_full)
        /*02d8*/ 	.word	0x00000000


	//----- nvinfo : EIATTR_FRAME_SIZE
	.align		4
.L_140:
        /*02dc*/ 	.byte	0x04, 0x11
        /*02de*/ 	.short	(.L_142 - .L_141)
	.align		4
.L_141:
        /*02e0*/ 	.word	index@(_ZN17fastertransformer35generalAddBiasResidualLayerNormOpt2I7__half2Lb1ELb0ELi2ELb1ELi1EEEvPT_S3_PKS2_S5_S5_S5_S5_S5_fiiPKfS7_S7_Pfi)
        /*02e4*/ 	.word	0x00000000


	//----- nvinfo : EIATTR_REGCOUNT
	.align		4
.L_142:
        /*02e8*/ 	.byte	0x04, 0x2f
        /*02ea*/ 	.short	(.L_144 - .L_143)
	.align		4
.L_143:
        /*02ec*/ 	.word	index@(_ZN17fastertransformer34generalAddBiasResidualLayerNormOptI7__half2Lb0ELb0ELi2ELb1ELi1EEEvPT_S3_PKS2_S5_S5_S5_S5_S5_fiiPKfS7_S7_Pfi)
        /*02f0*/ 	.word	0x00000018


	//----- nvinfo : EIATTR_FRAME_SIZE
	.align		4
.L_144:
        /*02f4*/ 	.byte	0x04, 0x11
        /*02f6*/ 	.short	(.L_146 - .L_145)
	.align		4
.L_145:
        /*02f8*/ 	.word	index@($__internal_55_$__cuda_sm20_div_rn_f64_full)
        /*02fc*/ 	.word	0x00000000


	//----- nvinfo : EIATTR_FRAME_SIZE
	.align		4
.L_146:
        /*0300*/ 	.byte	0x04, 0x11
        /*0302*/ 	.short	(.L_148 - .L_147)
	.align		4
.L_147:
        /*0304*/ 	.word	index@(_ZN17fastertransformer34generalAddBiasResidualLayerNormOptI7__half2Lb0ELb0ELi2ELb1ELi1EEEvPT_S3_PKS2_S5_S5_S5_S5_S5_fiiPKfS7_S7_Pfi)
        /*0308*/ 	.word	0x00000000


	//----- nvinfo : EIATTR_REGCOUNT
	.align		4
.L_148:
        /*030c*/ 	.byte	0x04, 0x2f
        /*030e*/ 	.short	(.L_150 - .L_149)
	.align		4
.L_149:
        /*0310*/ 	.word	index@(_ZN17fastertransformer35generalAddBiasResidualLayerNormOpt2I7__half2Lb0ELb0ELi2ELb1ELi1EEEvPT_S3_PKS2_S5_S5_S5_S5_S5_fiiPKfS7_S7_Pfi)
        /*0314*/ 	.word	0x00000019


	//----- nvinfo : EIATTR_FRAME_SIZE
	.align		4
.L_150:
        /*0318*/ 	.byte	0x04, 0x11
        /*031a*/ 	.short	(.L_152 - .L_151)
	.align		4
.L_151:
        /*031c*/ 	.word	index@($__internal_54_$__cuda_sm20_div_rn_f64_full)
        /*0320*/ 	.word	0x00000000


	//----- nvinfo : EIATTR_FRAME_SIZE
	.align		4
.L_152:
        /*0324*/ 	.byte	0x04, 0x11
        /*0326*/ 	.short	(.L_154 - .L_153)
	.align		4
.L_153:
        /*0328*/ 	.word	index@(_ZN17fastertransformer35generalAddBiasResidualLayerNormOpt2I7__half2Lb0ELb0ELi2ELb1ELi1EEEvPT_S3_PKS2_S5_S5_S5_S5_S5_fiiPKfS7_S7_Pfi)
        /*032c*/ 	.word	0x00000000


	//----- nvinfo : EIATTR_REGCOUNT
	.align		4
.L_154:
        /*0330*/ 	.byte	0x04, 0x2f
        /*0332*/ 	.short	(.L_156 - .L_155)
	.align		4
.L_155:
        /*0334*/ 	.word	index@(_ZN17fastertransformer34generalAddBiasResidualLayerNormOptI7__half2Lb1ELb1ELi1ELb1ELi2EEEvPT_S3_PKS2_S5_S5_S5_S5_S5_fiiPKfS7_S7_Pfi)
        /*0338*/ 	.word	0x00000018


	//----- nvinfo : EIATTR_FRAME_SIZE
	.align		4
.L_156:
        /*033c*/ 	.byte	0x04, 0x11
        /*033e*/ 	.short	(.L_158 - .L_157)
	.align		4
.L_157:
        /*0340*/ 	.word	index@($__internal_53_$__cuda_sm20_div_rn_f64_full)
        /*0344*/ 	.word	0x00000000


	//----- nvinfo : EIATTR_FRAME_SIZE
	.align		4
.L_158:
        /*0348*/ 	.byte	0x04, 0x11
        /*034a*/ 	.short	(.L_160 - .L_159)
	.align		4
.L_159:
        /*034c*/ 	.word	index@(_ZN17fastertransformer34generalAddBiasResidualLayerNormOptI7__half2Lb1ELb1ELi1ELb1ELi2EEEvPT_S3_PKS2_S5_S5_S5_S5_S5_fiiPKfS7_S7_Pfi)
        /*0350*/ 	.word	0x00000000


	//----- nvinfo : EIATTR_REGCOUNT
	.align		4
.L_160:
        /*0354*/ 	.byte	0x04, 0x2f
        /*0356*/ 	.short	(.L_162 - .L_161)
	.align		4
.L_161:
        /*0358*/ 	.word	index@(_ZN17fastertransformer35generalAddBiasResidualLayerNormOpt2I7__half2Lb1ELb1ELi1ELb1ELi2EEEvPT_S3_PKS2_S5_S5_S5_S5_S5_fiiPKfS7_S7_Pfi)
        /*035c*/ 	.word	0x0000001a


	//----- nvinfo : EIATTR_FRAME_SIZE
	.align		4
.L_162:
        /*0360*/ 	.byte	0x04, 0x11
        /*0362*/ 	.short	(.L_164 - .L_163)
	.align		4
.L_163:
        /*0364*/ 	.word	index@($__internal_52_$__cuda_sm20_div_rn_f64_full)
        /*0368*/ 	.word	0x00000000


	//----- nvinfo : EIATTR_FRAME_SIZE
	.align		4
.L_164:
        /*036c*/ 	.byte	0x04, 0x11
        /*036e*/ 	.short	(.L_166 - .L_165)
	.align		4
.L_165:
        /*0370*/ 	.word	index@(_ZN17fastertransformer35generalAddBiasResidualLayerNormOpt2I7__half2Lb1ELb1ELi1ELb1ELi2EEEvPT_S3_PKS2_S5_S5_S5_S5_S5_fiiPKfS7_S7_Pfi)
        /*0374*/ 	.word	0x00000000


	//----- nvinfo : EIATTR_REGCOUNT
	.align		4
.L_166:
        /*0378*/ 	.byte	0x04, 0x2f
        /*037a*/ 	.short	(.L_168 - .L_167)
	.align		4
.L_167:
        /*037c*/ 	.word	index@(_ZN17fastertransformer34generalAddBiasResidualLayerNormOptI7__half2Lb0ELb1ELi1ELb1ELi2EEEvPT_S3_PKS2_S5_S5_S5_S5_S5_fiiPKfS7_S7_Pfi)
        /*0380*/ 	.word	0x00000018


	//----- nvinfo : EIATTR_FRAME_SIZE
	.align		4
.L_168:
        /*0384*/ 	.byte	0x04, 0x11
        /*0386*/ 	.short	(.L_170 - .L_169)
	.align		4
.L_169:
        /*0388*/ 	.word	index@($__internal_51_$__cuda_sm20_div_rn_f64_full)
        /*038c*/ 	.word	0x00000000


	//----- nvinfo : EIATTR_FRAME_SIZE
	.align		4
.L_170:
        /*0390*/ 	.byte	0x04, 0x11
        /*0392*/ 	.short	(.L_172 - .L_171)
	.align		4
.L_171:
        /*0394*/ 	.word	index@(_ZN17fastertransformer34generalAddBiasResidualLayerNormOptI7__half2Lb0ELb1ELi1ELb1ELi2EEEvPT_S3_PKS2_S5_S5_S5_S5_S5_fiiPKfS7_S7_Pfi)
        /*0398*/ 	.word	0x00000000


	//----- nvinfo : EIATTR_REGCOUNT
	.align		4
.L_172:
        /*039c*/ 	.byte	0x04, 0x2f
        /*039e*/ 	.short	(.L_174 - .L_173)
	.align		4
.L_173:
        /*03a0*/ 	.word	index@(_ZN17fastertransformer35generalAddBiasResidualLayerNormOpt2I7__half2Lb0ELb1ELi1ELb1ELi2EEEvPT_S3_PKS2_S5_S5_S5_S5_S5_fiiPKfS7_S7_Pfi)
        /*03a4*/ 	.word	0x00000019


	//----- nvinfo : EIATTR_FRAME_SIZE
	.align		4
.L_174:
        /*03a8*/ 	.byte	0x04, 0x11
        /*03aa*/ 	.short	(.L_176 - .L_175)
	.align		4
.L_175:
        /*03ac*/ 	.word	index@($__internal_50_$__cuda_sm20_div_rn_f64_full)
        /*03b0*/ 	.word	0x00000000


	//----- nvinfo : EIATTR_FRAME_SIZE
	.align		4
.L_176:
        /*03b4*/ 	.byte	0x04, 0x11
        /*03b6*/ 	.short	(.L_178 - .L_177)
	.align		4
.L_177:
        /*03b8*/ 	.word	index@(_ZN17fastertransformer35generalAddBiasResidualLayerNormOpt2I7__half2Lb0ELb1ELi1ELb1ELi2EEEvPT_S3_PKS2_S5_S5_S5_S5_S5_fiiPKfS7_S7_Pfi)
        /*03bc*/ 	.word	0x00000000


	//----- nvinfo : EIATTR_REGCOUNT
	.align		4
.L_178:
        /*03c0*/ 	.byte	0x04, 0x2f
        /*03c2*/ 	.short	(.L_180 - .L_179)
	.align		4
.L_179:
        /*03c4*/ 	.word	index@(_ZN17fastertransformer34generalAddBiasResidualLayerNormOptI7__half2Lb1ELb0ELi1ELb1ELi2EEEvPT_S3_PKS2_S5_S5_S5_S5_S5_fiiPKfS7_S7_Pfi)
        /*03c8*/ 	.word	0x00000018


	//----- nvinfo : EIATTR_FRAME_SIZE
	.align		4
.L_180:
        /*03cc*/ 	.byte	0x04, 0x11
        /*03ce*/ 	.short	(.L_182 - .L_181)
	.align		4
.L_181:
        /*03d0*/ 	.word	index@($__internal_49_$__cuda_sm20_div_rn_f64_full)
        /*03d4*/ 	.word	0x00000000


	//----- nvinfo : EIATTR_FRAME_SIZE
	.align		4
.L_182:
        /*03d8*/ 	.byte	0x04, 0x11
        /*03da*/ 	.short	(.L_184 - .L_183)
	.align		4
.L_183:
        /*03dc*/ 	.word	index@(_ZN17fastertransformer34generalAddBiasResidualLayerNormOptI7__half2Lb1ELb0ELi1ELb1ELi2EEEvPT_S3_PKS2_S5_S5_S5_S5_S5_fiiPKfS7_S7_Pfi)
        /*03e0*/ 	.word	0x00000000


	//----- nvinfo : EIATTR_REGCOUNT
	.align		4
.L_184:
        /*03e4*/ 	.byte	0x04, 0x2f
        /*03e6*/ 	.short	(.L_186 - .L_185)
	.align		4
.L_185:
        /*03e8*/ 	.word	index@(_ZN17fastertransformer35generalAddBiasResidualLayerNormOpt2I7__half2Lb1ELb0ELi1ELb1ELi2EEEvPT_S3_PKS2_S5_S5_S5_S5_S5_fiiPKfS7_S7_Pfi)
        /*03ec*/ 	.word	0x00000019


	//----- nvinfo : EIATTR_FRAME_SIZE
	.align		4
.L_186:
        /*03f0*/ 	.byte	0x04, 0x11
        /*03f2*/ 	.short	(.L_188 - .L_187)
	.align		4
.L_187:
        /*03f4*/ 	.word	index@($__internal_48_$__cuda_sm20_div_rn_f64_full)
        /*03f8*/ 	.word	0x00000000


	//----- nvinfo : EIATTR_FRAME_SIZE
	.align		4
.L_188:
        /*03fc*/ 	.byte	0x04, 0x11
        /*03fe*/ 	.short	(.L_190 - .L_189)
	.align		4
.L_189:
        /*0400*/ 	.word	index@(_ZN17fastertransformer35generalAddBiasResidualLayerNormOpt2I7__half2Lb1ELb0ELi1ELb1ELi2EEEvPT_S3_PKS2_S5_S5_S5_S5_S5_fiiPKfS7_S7_Pfi)
        /*0404*/ 	.word	0x00000000


	//----- nvinfo : EIATTR_REGCOUNT
	.align		4
.L_190:
        /*0408*/ 	.byte	0x04, 0x2f
        /*040a*/ 	.short	(.L_192 - .L_191)
	.align		4
.L_191:
        /*040c*/ 	.word	index@(_ZN17fastertransformer34generalAddBiasResidualLayerNormOptI7__half2Lb0ELb0ELi1ELb1ELi2EEEvPT_S3_PKS2_S5_S5_S5_S5_S5_fiiPKfS7_S7_Pfi)
        /*0410*/ 	.word	0x00000018


	//----- nvinfo : EIATTR_FRAME_SIZE
	.align		4
.L_192:
        /*0414*/ 	.byte	0x04, 0x11
        /*0416*/ 	.short	(.L_194 - .L_193)
	.align		4
.L_193:
        /*0418*/ 	.word	index@($__internal_47_$__cuda_sm20_div_rn_f64_full)
        /*041c*/ 	.word	0x00000000


	//----- nvinfo : EIATTR_FRAME_SIZE
	.align		4
.L_194:
        /*0420*/ 	.byte	0x04, 0x11
        /*0422*/ 	.short	(.L_196 - .L_195)
	.align		4
.L_195:
        /*0424*/ 	.word	index@(_ZN17fastertransformer34generalAddBiasResidualLayerNormOptI7__half2Lb0ELb0ELi1ELb1ELi2EEEvPT_S3_PKS2_S5_S5_S5_S5_S5_fiiPKfS7_S7_Pfi)
        /*0428*/ 	.word	0x00000000


	//----- nvinfo : EIATTR_REGCOUNT
	.align		4
.L_196:
        /*042c*/ 	.byte	0x04, 0x2f
        /*042e*/ 	.short	(.L_198 - .L_197)
	.align		4
.L_197:
        /*0430*/ 	.word	index@(_ZN17fastertransformer35generalAddBiasResidualLayerNormOpt2I7__half2Lb0ELb0ELi1ELb1ELi2EEEvPT_S3_PKS2_S5_S5_S5_S5_S5_fiiPKfS7_S7_Pfi)
        /*0434*/ 	.word	0x00000019


	//----- nvinfo : EIATTR_FRAME_SIZE
	.align		4
.L_198:
        /*0438*/ 	.byte	0x04, 0x11
        /*043a*/ 	.short	(.L_200 - .L_199)
	.align		4
.L_199:
        /*043c*/ 	.word	index@($__internal_46_$__cuda_sm20_div_rn_f64_full)
        /*0440*/ 	.word	0x00000000


	//----- nvinfo : EIATTR_FRAME_SIZE
	.align		4
.L_200:
        /*0444*/ 	.byte	0x04, 0x11
        /*0446*/ 	.short	(.L_202 - .L_201)
	.align		4
.L_201:
        /*0448*/ 	.word	index@(_ZN17fastertransformer35generalAddBiasResidualLayerNormOpt2I7__half2Lb0ELb0ELi1ELb1ELi2EEEvPT_S3_PKS2_S5_S5_S5_S5_S5_fiiPKfS7_S7_Pfi)
        /*044c*/ 	.word	0x00000000


	//----- nvinfo : EIATTR_REGCOUNT
	.align		4
.L_202:
        /*0450*/ 	.byte	0x04, 0x2f
        /*0452*/ 	.short	(.L_204 - .L_203)
	.align		4
.L_203:
        /*0454*/ 	.word	index@(_ZN17fastertransformer34generalAddBiasResidualLayerNormOptI7__half2Lb1ELb1ELi2ELb1ELi2EEEvPT_S3_PKS2_S5_S5_S5_S5_S5_fiiPKfS7_S7_Pfi)
        /*0458*/ 	.word	0x00000019


	//----- nvinfo : EIATTR_FRAME_SIZE
	.align		4
.L_204:
        /*045c*/ 	.byte	0x04, 0x11
        /*045e*/ 	.short	(.L_206 - .L_205)
	.align		4
.L_205:
        /*0460*/ 	.word	index@($__internal_45_$__cuda_sm20_div_rn_f64_full)
        /*0464*/ 	.word	0x00000000


	//----- nvinfo : EIATTR_FRAME_SIZE
	.align		4
.L_206:
        /*0468*/ 	.byte	0x04, 0x11
        /*046a*/ 	.short	(.L_208 - .L_207)
	.align		4
.L_207:
        /*046c*/ 	.word	index@(_ZN17fastertransformer34generalAddBiasResidualLayerNormOptI7__half2Lb1ELb1ELi2ELb1ELi2EEEvPT_S3_PKS2_S5_S5_S5_S5_S5_fiiPKfS7_S7_Pfi)
        /*0470*/ 	.word	0x00000000


	//----- nvinfo : EIATTR_REGCOUNT
	.align		4
.L_208:
        /*0474*/ 	.byte	0x04, 0x2f
        /*0476*/ 	.short	(.L_210 - .L_209)
	.align		4
.L_209:
        /*0478*/ 	.word	index@(_ZN17fastertransformer35generalAddBiasResidualLayerNormOpt2I7__half2Lb1ELb1ELi2ELb1ELi2EEEvPT_S3_PKS2_S5_S5_S5_S5_S5_fiiPKfS7_S7_Pfi)
        /*047c*/ 	.word	0x0000001d


	//----- nvinfo : EIATTR_FRAME_SIZE
	.align		4
.L_210:
        /*0480*/ 	.byte	0x04, 0x11
        /*0482*/ 	.short	(.L_212 - .L_211)
	.align		4
.L_211:
        /*0484*/ 	.word	index@($__internal_44_$__cuda_sm20_div_rn_f64_full)
        /*0488*/ 	.word	0x00000000


	//----- nvinfo : EIATTR_FRAME_SIZE
	.align		4
.L_212:
        /*048c*/ 	.byte	0x04, 0x11
        /*048e*/ 	.short	(.L_214 - .L_213)
	.align		4
.L_213:
        /*0490*/ 	.word	index@(_ZN17fastertransformer35generalAddBiasResidualLayerNormOpt2I7__half2Lb1ELb1ELi2ELb1ELi2EEEvPT_S3_PKS2_S5_S5_S5_S5_S5_fiiPKfS7_S7_Pfi)
        /*0494*/ 	.word	0x00000000


	//----- nvinfo : EIATTR_REGCOUNT
	.align		4
.L_214:
        /*0498*/ 	.byte	0x04, 0x2f
        /*049a*/ 	.short	(.L_216 - .L_215)
	.align		4
.L_215:
        /*049c*/ 	.word	index@(_ZN17fastertransformer34generalAddBiasResidualLayerNormOptI7__half2Lb0ELb1ELi2ELb1ELi2EEEvPT_S3_PKS2_S5_S5_S5_S5_S5_fiiPKfS7_S7_Pfi)
        /*04a0*/ 	.word	0x00000018


	//----- nvinfo : EIATTR_FRAME_SIZE
	.align		4
.L_216:
        /*04a4*/ 	.byte	0x04, 0x11
        /*04a6*/ 	.short	(.L_218 - .L_217)
	.align		4
.L_217:
        /*04a8*/ 	.word	index@($__internal_43_$__cuda_sm20_div_rn_f64_full)
        /*04ac*/ 	.word	0x00000000


	//----- nvinfo : EIATTR_FRAME_SIZE
	.align		4
.L_218:
        /*04b0*/ 	.byte	0x04, 0x11
        /*04b2*/ 	.short	(.L_220 - .L_219)
	.align		4
.L_219:
        /*04b4*/ 	.word	index@(_ZN17fastertransformer34generalAddBiasResidualLayerNormOptI7__half2Lb0ELb1ELi2ELb1ELi2EEEvPT_S3_PKS2_S5_S5_S5_S5_S5_fiiPKfS7_S7_Pfi)
        /*04b8*/ 	.word	0x00000000


	//----- nvinfo : EIATTR_REGCOUNT
	.align		4
.L_220:
        /*04bc*/ 	.byte	0x04, 0x2f
        /*04be*/ 	.short	(.L_222 - .L_221)
	.align		4
.L_221:
        /*04c0*/ 	.word	index@(_ZN17fastertransformer35generalAddBiasResidualLayerNormOpt2I7__half2Lb0ELb1ELi2ELb1ELi2EEEvPT_S3_PKS2_S5_S5_S5_S5_S5_fiiPKfS7_S7_Pfi)
        /*04c4*/ 	.word	0x0000001b


	//----- nvinfo : EIATTR_FRAME_SIZE
	.align		4
.L_222:
        /*04c8*/ 	.byte	0x04, 0x11
        /*04ca*/ 	.short	(.L_224 - .L_223)
	.align		4
.L_223:
        /*04cc*/ 	.word	index@($__internal_42_$__cuda_sm20_div_rn_f64_full)
        /*04d0*/ 	.word	0x00000000


	//----- nvinfo : EIATTR_FRAME_SIZE
	.align		4
.L_224:
        /*04d4*/ 	.byte	0x04, 0x11
        /*04d6*/ 	.short	(.L_226 - .L_225)
	.align		4
.L_225:
        /*04d8*/ 	.word	index@(_ZN17fastertransformer35generalAddBiasResidualLayerNormOpt2I7__half2Lb0ELb1ELi2ELb1ELi2EEEvPT_S3_PKS2_S5_S5_S5_S5_S5_fiiPKfS7_S7_Pfi)
        /*04dc*/ 	.word	0x00000000


	//----- nvinfo : EIATTR_REGCOUNT
	.align		4
.L_226:
        /*04e0*/ 	.byte	0x04, 0x2f
        /*04e2*/ 	.short	(.L_228 - .L_227)
	.align		4
.L_227:
        /*04e4*/ 	.word	index@(_ZN17fastertransformer34generalAddBiasResidualLayerNormOptI7__half2Lb1ELb0ELi2ELb1ELi2EEEvPT_S3_PKS2_S5_S5_S5_S5_S5_fiiPKfS7_S7_Pfi)
        /*04e8*/ 	.word	0x00000018


	//----- nvinfo : EIATTR_FRAME_SIZE
	.align		4
.L_228:
        /*04ec*/ 	.byte	0x04, 0x11
        /*04ee*/ 	.short	(.L_230 - .L_229)
	.align		4
.L_229:
        /*04f0*/ 	.word	index@($__internal_41_$__cuda_sm20_div_rn_f64_full)
        /*04f4*/ 	.word	0x00000000


	//----- nvinfo : EIATTR_FRAME_SIZE
	.align		4
.L_230:
        /*04f8*/ 	.byte	0x04, 0x11
        /*04fa*/ 	.short	(.L_232 - .L_231)
	.align		4
.L_231:
        /*04fc*/ 	.word	index@(_ZN17fastertransformer34generalAddBiasResidualLayerNormOptI7__half2Lb1ELb0ELi2ELb1ELi2EEEvPT_S3_PKS2_S5_S5_S5_S5_S5_fiiPKfS7_S7_Pfi)
        /*0500*/ 	.word	0x00000000


	//----- nvinfo : EIATTR_REGCOUNT
	.align		4
.L_232:
        /*0504*/ 	.byte	0x04, 0x2f
        /*0506*/ 	.short	(.L_234 - .L_233)
	.align		4
.L_233:
        /*0508*/ 	.word	index@(_ZN17fastertransformer35generalAddBiasResidualLayerNormOpt2I7__half2Lb1ELb0ELi2ELb1ELi2EEEvPT_S3_PKS2_S5_S5_S5_S5_S5_fiiPKfS7_S7_Pfi)
        /*050c*/ 	.word	0x0000001b


	//----- nvinfo : EIATTR_FRAME_SIZE
	.align		4
.L_234:
        /*0510*/ 	.byte	0x04, 0x11
        /*0512*/ 	.short	(.L_236 - .L_235)
	.align		4
.L_235:
        /*0514*/ 	.word	index@($__internal_40_$__cuda_sm20_div_rn_f64_full)
        /*0518*/ 	.word	0x00000000


	//----- nvinfo : EIATTR_FRAME_SIZE
	.align		4
.L_236:
        /*051c*/ 	.byte	0x04, 0x11
        /*051e*/ 	.short	(.L_238 - .L_237)
	.align		4
.L_237:
        /*0520*/ 	.word	index@(_ZN17fastertransformer35generalAddBiasResidualLayerNormOpt2I7__half2Lb1ELb0ELi2ELb1ELi2EEEvPT_S3_PKS2_S5_S5_S5_S5_S5_fiiPKfS7_S7_Pfi)
        /*0524*/ 	.word	0x00000000


	//----- nvinfo : EIATTR_REGCOUNT
	.align		4
.L_238:
        /*0528*/ 	.byte	0x04, 0x2f
        /*052a*/ 	.short	(.L_240 - .L_239)
	.align		4
.L_239:
        /*052c*/ 	.word	index@(_ZN17fastertransformer34generalAddBiasResidualLayerNormOptI7__half2Lb0ELb0ELi2ELb1ELi2EEEvPT_S3_PKS2_S5_S5_S5_S5_S5_fiiPKfS7_S7_Pfi)
        /*0530*/ 	.word	0x00000018


	//----- nvinfo : EIATTR_FRAME_SIZE
	.align		4
.L_240:
        /*0534*/ 	.byte	0x04, 0x11
        /*0536*/ 	.short	(.L_242 - .L_241)
	.align		4
.L_241:
        /*0538*/ 	.word	index@($__internal_39_$__cuda_sm20_div_rn_f64_full)
        /*053c*/ 	.word	0x00000000


	//----- nvinfo : EIATTR_FRAME_SIZE
	.align		4
.L_242:
        /*0540*/ 	.byte	0x04, 0x11
        /*0542*/ 	.short	(.L_244 - .L_243)
	.align		4
.L_243:
        /*0544*/ 	.word	index@(_ZN17fastertransformer34generalAddBiasResidualLayerNormOptI7__half2Lb0ELb0ELi2ELb1ELi2EEEvPT_S3_PKS2_S5_S5_S5_S5_S5_fiiPKfS7_S7_Pfi)
        /*0548*/ 	.word	0x00000000


	//----- nvinfo : EIATTR_REGCOUNT
	.align		4
.L_244:
        /*054c*/ 	.byte	0x04, 0x2f
        /*054e*/ 	.short	(.L_246 - .L_245)
	.align		4
.L_245:
        /*0550*/ 	.word	index@(_ZN17fastertransformer35generalAddBiasResidualLayerNormOpt2I7__half2Lb0ELb0ELi2ELb1ELi2EEEvPT_S3_PKS2_S5_S5_S5_S5_S5_fiiPKfS7_S7_Pfi)
        /*0554*/ 	.word	0x00000019


	//----- nvinfo : EIATTR_FRAME_SIZE
	.align		4
.L_246:
        /*0558*/ 	.byte	0x04, 0x11
        /*055a*/ 	.short	(.L_248 - .L_247)
	.align		4
.L_247:
        /*055c*/ 	.word	index@($__internal_38_$__cuda_sm20_div_rn_f64_full)
        /*0560*/ 	.word	0x00000000


	//----- nvinfo : EIATTR_FRAME_SIZE
	.align		4
.L_248:
        /*0564*/ 	.byte	0x04, 0x11
        /*0566*/ 	.short	(.L_250 - .L_249)
	.align		4
.L_249:
        /*0568*/ 	.word	index@(_ZN17fastertransformer35generalAddBiasResidualLayerNormOpt2I7__half2Lb0ELb0ELi2ELb1ELi2EEEvPT_S3_PKS2_S5_S5_S5_S5_S5_fiiPKfS7_S7_Pfi)
        /*056c*/ 	.word	0x00000000


	//----- nvinfo : EIATTR_REGCOUNT
	.align		4
.L_250:
        /*0570*/ 	.byte	0x04, 0x2f
        /*0572*/ 	.short	(.L_252 - .L_251)
	.align		4
.L_251:
        /*0574*/ 	.word	index@(_ZN17fastertransformer34generalAddBiasResidualLayerNormOptI7__half2Lb1ELb1ELi1ELb1ELi4EEEvPT_S3_PKS2_S5_S5_S5_S5_S5_fiiPKfS7_S7_Pfi)
        /*0578*/ 	.word	0x0000001e


	//----- nvinfo : EIATTR_FRAME_SIZE
	.align		4
.L_252:
        /*057c*/ 	.byte	0x04, 0x11
        /*057e*/ 	.short	(.L_254 - .L_253)
	.align		4
.L_253:
        /*0580*/ 	.word	index@($__internal_37_$__cuda_sm20_div_rn_f64_full)
        /*0584*/ 	.word	0x00000000


	//----- nvinfo : EIATTR_FRAME_SIZE
	.align		4
.L_254:
        /*0588*/ 	.byte	0x04, 0x11
        /*058a*/ 	.short	(.L_256 - .L_255)
	.align		4
.L_255:
        /*058c*/ 	.word	index@(_ZN17fastertransformer34generalAddBiasResidualLayerNormOptI7__half2Lb1ELb1ELi1ELb1ELi4EEEvPT_S3_PKS2_S5_S5_S5_S5_S5_fiiPKfS7_S7_Pfi)
        /*0590*/ 	.word	0x00000000


	//----- nvinfo : EIATTR_REGCOUNT
	.align		4
.L_256:
        /*0594*/ 	.byte	0x04, 0x2f
        /*0596*/ 	.short	(.L_258 - .L_257)
	.align		4
.L_257:
        /*0598*/ 	.word	index@(_ZN17fastertransformer35generalAddBiasResidualLayerNormOpt2I7__half2Lb1ELb1ELi1ELb1ELi4EEEvPT_S3_PKS2_S5_S5_S5_S5_S5_fiiPKfS7_S7_Pfi)
        /*059c*/ 	.word	0x00000020


	//----- nvinfo : EIATTR_FRAME_SIZE
	.align		4
.L_258:
        /*05a0*/ 	.byte	0x04, 0x11
        /*05a2*/ 	.short	(.L_260 - .L_259)
	.align		4
.L_259:
        /*05a4*/ 	.word	index@($__internal_36_$__cuda_sm20_div_rn_f64_full)
        /*05a8*/ 	.word	0x00000000


	//----- nvinfo : EIATTR_FRAME_SIZE
	.align		4
.L_260:
        /*05ac*/ 	.byte	0x04, 0x11
        /*05ae*/ 	.short	(.L_262 - .L_261)
	.align		4
.L_261:
        /*05b0*/ 	.word	index@(_ZN17fastertransformer35generalAddBiasResidualLayerNormOpt2I7__half2Lb1ELb1ELi1ELb1ELi4EEEvPT_S3_PKS2_S5_S5_S5_S5_S5_fiiPKfS7_S7_Pfi)
        /*05b4*/ 	.word	0x00000000


	//----- nvinfo : EIATTR_REGCOUNT
	.align		4
.L_262:
        /*05b8*/ 	.byte	0x04, 0x2f
        /*05ba*/ 	.short	(.L_264 - .L_263)
	.align		4
.L_263:
        /*05bc*/ 	.word	index@(_ZN17fastertransformer34generalAddBiasResidualLayerNormOptI7__half2Lb0ELb1ELi1ELb1ELi4EEEvPT_S3_PKS2_S5_S5_S5_S5_S5_fiiPKfS7_S7_Pfi)
        /*05c0*/ 	.word	0x0000001e


	//----- nvinfo : EIATTR_FRAME_SIZE
	.align		4
.L_264:
        /*05c4*/ 	.byte	0x04, 0x11
        /*05c6*/ 	.short	(.L_266 - .L_265)
	.align		4
.L_265:
        /*05c8*/ 	.word	index@($__internal_35_$__cuda_sm20_div_rn_f64_full)
        /*05cc*/ 	.word	0x00000000


	//----- nvinfo : EIATTR_FRAME_SIZE
	.align		4
.L_266:
        /*05d0*/ 	.byte	0x04, 0x11
        /*05d2*/ 	.short	(.L_268 - .L_267)
	.align		4
.L_267:
        /*05d4*/ 	.word	index@(_ZN17fastertransformer34generalAddBiasResidualLayerNormOptI7__half2Lb0ELb1ELi1ELb1ELi4EEEvPT_S3_PKS2_S5_S5_S5_S5_S5_fiiPKfS7_S7_Pfi)
        /*05d8*/ 	.word	0x00000000


	//----- nvinfo : EIATTR_REGCOUNT
	.align		4
.L_268:
        /*05dc*/ 	.byte	0x04, 0x2f
        /*05de*/ 	.short	(.L_270 - .L_269)
	.align		4
.L_269:
        /*05e0*/ 	.word	index@(_ZN17fastertransformer35generalAddBiasResidualLayerNormOpt2I7__half2Lb0ELb1ELi1ELb1ELi4EEEvPT_S3_PKS2_S5_S5_S5_S5_S5_fiiPKfS7_S7_Pfi)
        /*05e4*/ 	.word	0x0000001d


	//----- nvinfo : EIATTR_FRAME_SIZE
	.align		4
.L_270:
        /*05e8*/ 	.byte	0x04, 0x11
        /*05ea*/ 	.short	(.L_272 - .L_271)
	.align		4
.L_271:
        /*05ec*/ 	.word	index@($__internal_34_$__cuda_sm20_div_rn_f64_full)
        /*05f0*/ 	.word	0x00000000


	//----- nvinfo : EIATTR_FRAME_SIZE
	.align		4
.L_272:
        /*05f4*/ 	.byte	0x04, 0x11
        /*05f6*/ 	.short	(.L_274 - .L_273)
	.align		4
.L_273:
        /*05f8*/ 	.word	index@(_ZN17fastertransformer35generalAddBiasResidualLayerNormOpt2I7__half2Lb0ELb1ELi1ELb1ELi4EEEvPT_S3_PKS2_S5_S5_S5_S5_S5_fiiPKfS7_S7_Pfi)
        /*05fc*/ 	.word	0x00000000


	//----- nvinfo : EIATTR_REGCOUNT
	.align		4
.L_274:
        /*0600*/ 	.byte	0x04, 0x2f
        /*0602*/ 	.short	(.L_276 - .L_275)
	.align		4
.L_275:
        /*0604*/ 	.word	index@(_ZN17fastertransformer34generalAddBiasResidualLayerNormOptI7__half2Lb1ELb0ELi1ELb1ELi4EEEvPT_S3_PKS2_S5_S5_S5_S5_S5_fiiPKfS7_S7_Pfi)
        /*0608*/ 	.word	0x0000001e


	//----- nvinfo : EIATTR_FRAME_SIZE
	.align		4
.L_276:
        /*060c*/ 	.byte	0x04, 0x11
        /*060e*/ 	.short	(.L_278 - .L_277)
	.align		4
.L_277:
        /*0610*/ 	.word	index@($__internal_33_$__cuda_sm20_div_rn_f64_full)
        /*0614*/ 	.word	0x00000000


	//----- nvinfo : EIATTR_FRAME_SIZE
	.align		4
.L_278:
        /*0618*/ 	.byte	0x04, 0x11
        /*061a*/ 	.short	(.L_280 - .L_279)
	.align		4
.L_279:
        /*061c*/ 	.word	index@(_ZN17fastertransformer34generalAddBiasResidualLayerNormOptI7__half2Lb1ELb0ELi1ELb1ELi4EEEvPT_S3_PKS2_S5_S5_S5_S5_S5_fiiPKfS7_S7_Pfi)
        /*0620*/ 	.word	0x00000000


	//----- nvinfo : EIATTR_REGCOUNT
	.align		4
.L_280:
        /*0624*/ 	.byte	0x04, 0x2f
        /*0626*/ 	.short	(.L_282 - .L_281)
	.align		4
.L_281:
        /*0628*/ 	.word	index@(_ZN17fastertransformer35generalAddBiasResidualLayerNormOpt2I7__half2Lb1ELb0ELi1ELb1ELi4EEEvPT_S3_PKS2_S5_S5_S5_S5_S5_fiiPKfS7_S7_Pfi)
        /*062c*/ 	.word	0x0000001d


	//----- nvinfo : EIATTR_FRAME_SIZE
	.align		4
.L_282:
        /*0630*/ 	.byte	0x04, 0x11
        /*0632*/ 	.short	(.L_284 - .L_283)
	.align		4
.L_283:
        /*0634*/ 	.word	index@($__internal_32_$__cuda_sm20_div_rn_f64_full)
        /*0638*/ 	.word	0x00000000


	//----- nvinfo : EIATTR_FRAME_SIZE
	.align		4
.L_284:
        /*063c*/ 	.byte	0x04, 0x11
        /*063e*/ 	.short	(.L_286 - .L_285)
	.align		4
.L_285:
        /*0640*/ 	.word	index@(_ZN17fastertransformer35generalAddBiasResidualLayerNormOpt2I7__half2Lb1ELb0ELi1ELb1ELi4EEEvPT_S3_PKS2_S5_S5_S5_S5_S5_fiiPKfS7_S7_Pfi)
        /*0644*/ 	.word	0x00000000


	//----- nvinfo : EIATTR_REGCOUNT
	.align		4
.L_286:
        /*0648*/ 	.byte	0x04, 0x2f
        /*064a*/ 	.short	(.L_288 - .L_287)
	.align		4
.L_287:
        /*064c*/ 	.word	index@(_ZN17fastertransformer34generalAddBiasResidualLayerNormOptI7__half2Lb0ELb0ELi1ELb1ELi4EEEvPT_S3_PKS2_S5_S5_S5_S5_S5_fiiPKfS7_S7_Pfi)
        /*0650*/ 	.word	0x0000001e


	//----- nvinfo : EIATTR_FRAME_SIZE
	.align		4
.L_288:
        /*0654*/ 	.byte	0x04, 0x11
        /*0656*/ 	.short	(.L_290 - .L_289)
	.align		4
.L_289:
        /*0658*/ 	.word	index@($__internal_31_$__cuda_sm20_div_rn_f64_full)
        /*065c*/ 	.word	0x00000000


	//----- nvinfo : EIATTR_FRAME_SIZE
	.align		4
.L_290:
        /*0660*/ 	.byte	0x04, 0x11
        /*0662*/ 	.short	(.L_292 - .L_291)
	.align		4
.L_291:
        /*0664*/ 	.word	index@(_ZN17fastertransformer34generalAddBiasResidualLayerNormOptI7__half2Lb0ELb0ELi1ELb1ELi4EEEvPT_S3_PKS2_S5_S5_S5_S5_S5_fiiPKfS7_S7_Pfi)
        /*0668*/ 	.word	0x00000000


	//----- nvinfo : EIATTR_REGCOUNT
	.align		4
.L_292:
        /*066c*/ 	.byte	0x04, 0x2f
        /*066e*/ 	.short	(.L_294 - .L_293)
	.align		4
.L_293:
        /*0670*/ 	.word	index@(_ZN17fastertransformer35generalAddBiasResidualLayerNormOpt2I7__half2Lb0ELb0ELi1ELb1ELi4EEEvPT_S3_PKS2_S5_S5_S5_S5_S5_fiiPKfS7_S7_Pfi)
        /*0674*/ 	.word	0x0000001c


	//----- nvinfo : EIATTR_FRAME_SIZE
	.align		4
.L_294:
        /*0678*/ 	.byte	0x04, 0x11
        /*067a*/ 	.short	(.L_296 - .L_295)
	.align		4
.L_295:
        /*067c*/ 	.word	index@($__internal_30_$__cuda_sm20_div_rn_f64_full)
        /*0680*/ 	.word	0x00000000


	//----- nvinfo : EIATTR_FRAME_SIZE
	.align		4
.L_296:
        /*0684*/ 	.byte	0x04, 0x11
        /*0686*/ 	.short	(.L_298 - .L_297)
	.align		4
.L_297:
        /*0688*/ 	.word	index@(_ZN17fastertransformer35generalAddBiasResidualLayerNormOpt2I7__half2Lb0ELb0ELi1ELb1ELi4EEEvPT_S3_PKS2_S5_S5_S5_S5_S5_fiiPKfS7_S7_Pfi)
        /*068c*/ 	.word	0x00000000


	//----- nvinfo : EIATTR_REGCOUNT
	.align		4
.L_298:
        /*0690*/ 	.byte	0x04, 0x2f
        /*0692*/ 	.short	(.L_300 - .L_299)
	.align		4
.L_299:
        /*0694*/ 	.word	index@(_ZN17fastertransformer34generalAddBiasResidualLayerNormOptI7__half2Lb1ELb1ELi2ELb1ELi4EEEvPT_S3_PKS2_S5_S5_S5_S5_S5_fiiPKfS7_S7_Pfi)
        /*0698*/ 	.word	0x0000001e


	//----- nvinfo : EIATTR_FRAME_SIZE
	.align		4
.L_300:
        /*069c*/ 	.byte	0x04, 0x11
        /*069e*/ 	.short	(.L_302 - .L_301)
	.align		4
.L_301:
        /*06a0*/ 	.word	index@($__internal_29_$__cuda_sm20_div_rn_f64_full)
        /*06a4*/ 	.word	0x00000000


	//----- nvinfo : EIATTR_FRAME_SIZE
	.align		4
.L_302:
        /*06a8*/ 	.byte	0x04, 0x11
        /*06aa*/ 	.short	(.L_304 - .L_303)
	.align		4
.L_303:
        /*06ac*/ 	.word	index@(_ZN17fastertransformer34generalAddBiasResidualLayerNormOptI7__half2Lb1ELb1ELi2ELb1ELi4EEEvPT_S3_PKS2_S5_S5_S5_S5_S5_fiiPKfS7_S7_Pfi)
        /*06b0*/ 	.word	0x00000000


	//----- nvinfo : EIATTR_REGCOUNT
	.align		4
.L_304:
        /*06b4*/ 	.byte	0x04, 0x2f
        /*06b6*/ 	.short	(.L_306 - .L_305)
	.align		4
.L_305:
        /*06b8*/ 	.word	index@(_ZN17fastertransformer35generalAddBiasResidualLayerNormOpt2I7__half2Lb1ELb1ELi2ELb1ELi4EEEvPT_S3_PKS2_S5_S5_S5_S5_S5_fiiPKfS7_S7_Pfi)
        /*06bc*/ 	.word	0x00000020


	//----- nvinfo : EIATTR_FRAME_SIZE
	.align		4
.L_306:
        /*06c0*/ 	.byte	0x04, 0x11
        /*06c2*/ 	.short	(.L_308 - .L_307)
	.align		4
.L_307:
        /*06c4*/ 	.word	index@($__internal_28_$__cuda_sm20_div_rn_f64_full)
        /*06c8*/ 	.word	0x00000000


	//----- nvinfo : EIATTR_FRAME_SIZE
	.align		4
.L_308:
        /*06cc*/ 	.byte	0x04, 0x11
        /*06ce*/ 	.short	(.L_310 - .L_309)
	.align		4
.L_309:
        /*06d0*/ 	.word	index@(_ZN17fastertransformer35generalAddBiasResidualLayerNormOpt2I7__half2Lb1ELb1ELi2ELb1ELi4EEEvPT_S3_PKS2_S5_S5_S5_S5_S5_fiiPKfS7_S7_Pfi)
        /*06d4*/ 	.word	0x00000000


	//----- nvinfo : EIATTR_REGCOUNT
	.align		4
.L_310:
        /*06d8*/ 	.byte	0x04, 0x2f
        /*06da*/ 	.short	(.L_312 - .L_311)
	.align		4
.L_311:
        /*06dc*/ 	.word	index@(_ZN17fastertransformer34generalAddBiasResidualLayerNormOptI7__half2Lb0ELb1ELi2ELb1ELi4EEEvPT_S3_PKS2_S5_S5_S5_S5_S5_fiiPKfS7_S7_Pfi)
        /*06e0*/ 	.word	0x0000001e


	//----- nvinfo : EIATTR_FRAME_SIZE
	.align		4
.L_312:
        /*06e4*/ 	.byte	0x04, 0x11
        /*06e6*/ 	.short	(.L_314 - .L_313)
	.align		4
.L_313:
        /*06e8*/ 	.word	index@($__internal_27_$__cuda_sm20_div_rn_f64_full)
        /*06ec*/ 	.word	0x00000000


	//----- nvinfo : EIATTR_FRAME_SIZE
	.align		4
.L_314:
        /*06f0*/ 	.byte	0x04, 0x11
        /*06f2*/ 	.short	(.L_316 - .L_315)
	.align		4
.L_315:
        /*06f4*/ 	.word	index@(_ZN17fastertransformer34generalAddBiasResidualLayerNormOptI7__half2Lb0ELb1ELi2ELb1ELi4EEEvPT_S3_PKS2_S5_S5_S5_S5_S5_fiiPKfS7_S7_Pfi)
        /*06f8*/ 	.word	0x00000000


	//----- nvinfo : EIATTR_REGCOUNT
	.align		4
.L_316:
        /*06fc*/ 	.byte	0x04, 0x2f
        /*06fe*/ 	.short	(.L_318 - .L_317)
	.align		4
.L_317:
        /*0700*/ 	.word	index@(_ZN17fastertransformer35generalAddBiasResidualLayerNormOpt2I7__half2Lb0ELb1ELi2ELb1ELi4EEEvPT_S3_PKS2_S5_S5_S5_S5_S5_fiiPKfS7_S7_Pfi)
        /*0704*/ 	.word	0x00000020


	//----- nvinfo : EIATTR_FRAME_SIZE
	.align		4
.L_318:
        /*0708*/ 	.byte	0x04, 0x11
        /*070a*/ 	.short	(.L_320 - .L_319)
	.align		4
.L_319:
        /*070c*/ 	.word	index@($__internal_26_$__cuda_sm20_div_rn_f64_full)
        /*0710*/ 	.word	0x00000000


	//----- nvinfo : EIATTR_FRAME_SIZE
	.align		4
.L_320:
        /*0714*/ 	.byte	0x04, 0x11
        /*0716*/ 	.short	(.L_322 - .L_321)
	.align		4
.L_321:
        /*0718*/ 	.word	index@(_ZN17fastertransformer35generalAddBiasResidualLayerNormOpt2I7__half2Lb0ELb1ELi2ELb1ELi4EEEvPT_S3_PKS2_S5_S5_S5_S5_S5_fiiPKfS7_S7_Pfi)
        /*071c*/ 	.word	0x00000000


	//----- nvinfo : EIATTR_REGCOUNT
	.align		4
.L_322:
        /*0720*/ 	.byte	0x04, 0x2f
        /*0722*/ 	.short	(.L_324 - .L_323)
	.align		4
.L_323:
        /*0724*/ 	.word	index@(_ZN17fastertransformer34generalAddBiasResidualLayerNormOptI7__half2Lb1ELb0ELi2ELb1ELi4EEEvPT_S3_PKS2_S5_S5_S5_S5_S5_fiiPKfS7_S7_Pfi)
        /*0728*/ 	.word	0x0000001e


	//----- nvinfo : EIATTR_FRAME_SIZE
	.align		4
.L_324:
        /*072c*/ 	.byte	0x04, 0x11
        /*072e*/ 	.short	(.L_326 - .L_325)
	.align		4
.L_325:
        /*0730*/ 	.word	index@($__internal_25_$__cuda_sm20_div_rn_f64_full)
        /*0734*/ 	.word	0x00000000


	//----- nvinfo : EIATTR_FRAME_SIZE
	.align		4
.L_326:
        /*0738*/ 	.byte	0x04, 0x11
        /*073a*/ 	.short	(.L_328 - .L_327)
	.align		4
.L_327:
        /*073c*/ 	.word	index@(_ZN17fastertransformer34generalAddBiasResidualLayerNormOptI7__half2Lb1ELb0ELi2ELb1ELi4EEEvPT_S3_PKS2_S5_S5_S5_S5_S5_fiiPKfS7_S7_Pfi)
        /*0740*/ 	.word	0x00000000


	//----- nvinfo : EIATTR_REGCOUNT
	.align		4
.L_328:
        /*0744*/ 	.byte	0x04, 0x2f
        /*0746*/ 	.short	(.L_330 - .L_329)
	.align		4
.L_329:
        /*0748*/ 	.word	index@(_ZN17fastertransformer35generalAddBiasResidualLayerNormOpt2I7__half2Lb1ELb0ELi2ELb1ELi4EEEvPT_S3_PKS2_S5_S5_S5_S5_S5_fiiPKfS7_S7_Pfi)
        /*074c*/ 	.word	0x00000020


	//----- nvinfo : EIATTR_FRAME_SIZE
	.align		4
.L_330:
        /*0750*/ 	.byte	0x04, 0x11
        /*0752*/ 	.short	(.L_332 - .L_331)
	.align		4
.L_331:
        /*0754*/ 	.word	index@($__internal_24_$__cuda_sm20_div_rn_f64_full)
        /*0758*/ 	.word	0x00000000


	//----- nvinfo : EIATTR_FRAME_SIZE
	.align		4
.L_332:
        /*075c*/ 	.byte	0x04, 0x11
        /*075e*/ 	.short	(.L_334 - .L_333)
	.align		4
.L_333:
        /*0760*/ 	.word	index@(_ZN17fastertransformer35generalAddBiasResidualLayerNormOpt2I7__half2Lb1ELb0ELi2ELb1ELi4EEEvPT_S3_PKS2_S5_S5_S5_S5_S5_fiiPKfS7_S7_Pfi)
        /*0764*/ 	.word	0x00000000


	//----- nvinfo : EIATTR_REGCOUNT
	.align		4
.L_334:
        /*0768*/ 	.byte	0x04, 0x2f
        /*076a*/ 	.short	(.L_336 - .L_335)
	.align		4
.L_335:
        /*076c*/ 	.word	index@(_ZN17fastertransformer34generalAddBiasResidualLayerNormOptI7__half2Lb0ELb0ELi2ELb1ELi4EEEvPT_S3_PKS2_S5_S5_S5_S5_S5_fiiPKfS7_S7_Pfi)
        /*0770*/ 	.word	0x0000001e


	//----- nvinfo : EIATTR_FRAME_SIZE
	.align		4
.L_336:
        /*0774*/ 	.byte	0x04, 0x11
        /*0776*/ 	.short	(.L_338 - .L_337)
	.align		4
.L_337:
        /*0778*/ 	.word	index@($__internal_23_$__cuda_sm20_div_rn_f64_full)
        /*077c*/ 	.word	0x00000000


	//----- nvinfo : EIATTR_FRAME_SIZE
	.align		4
.L_338:
        /*0780*/ 	.byte	0x04, 0x11
        /*0782*/ 	.short	(.L_340 - .L_339)
	.align		4
.L_339:
        /*0784*/ 	.word	index@(_ZN17fastertransformer34generalAddBiasResidualLayerNormOptI7__half2Lb0ELb0ELi2ELb1ELi4EEEvPT_S3_PKS2_S5_S5_S5_S5_S5_fiiPKfS7_S7_Pfi)
        /*0788*/ 	.word	0x00000000


	//----- nvinfo : EIATTR_REGCOUNT
	.align		4
.L_340:
        /*078c*/ 	.byte	0x04, 0x2f
        /*078e*/ 	.short	(.L_342 - .L_341)
	.align		4
.L_341:
        /*0790*/ 	.word	index@(_ZN17fastertransformer35generalAddBiasResidualLayerNormOpt2I7__half2Lb0ELb0ELi2ELb1ELi4EEEvPT_S3_PKS2_S5_S5_S5_S5_S5_fiiPKfS7_S7_Pfi)
        /*0794*/ 	.word	0x0000001c


	//----- nvinfo : EIATTR_FRAME_SIZE
	.align		4
.L_342:
        /*0798*/ 	.byte	0x04, 0x11
        /*079a*/ 	.short	(.L_344 - .L_343)
	.align		4
.L_343:
        /*079c*/ 	.word	index@($__internal_22_$__cuda_sm20_div_rn_f64_full)
        /*07a0*/ 	.word	0x00000000


	//----- nvinfo : EIATTR_FRAME_SIZE
	.align		4
.L_344:
        /*07a4*/ 	.byte	0x04, 0x11
        /*07a6*/ 	.short	(.L_346 - .L_345)
	.align		4
.L_345:
        /*07a8*/ 	.word	index@(_ZN17fastertransformer35generalAddBiasResidualLayerNormOpt2I7__half2Lb0ELb0ELi2ELb1ELi4EEEvPT_S3_PKS2_S5_S5_S5_S5_S5_fiiPKfS7_S7_Pfi)
        /*07ac*/ 	.word	0x00000000


	//----- nvinfo : EIATTR_REGCOUNT
	.align		4
.L_346:
        /*07b0*/ 	.byte	0x04, 0x2f
        /*07b2*/ 	.short	(.L_348 - .L_347)
	.align		4
.L_347:
        /*07b4*/ 	.word	index@(_ZN17fastertransformer34generalAddBiasResidualLayerNormOptI7__half2Lb1ELb1ELi1ELb1ELi8EEEvPT_S3_PKS2_S5_S5_S5_S5_S5_fiiPKfS7_S7_Pfi)
        /*07b8*/ 	.word	0x00000020


	//----- nvinfo : EIATTR_FRAME_SIZE
	.align		4
.L_348:
        /*07bc*/ 	.byte	0x04, 0x11
        /*07be*/ 	.short	(.L_350 - .L_349)
	.align		4
.L_349:
        /*07c0*/ 	.word	index@($__internal_21_$__cuda_sm20_div_rn_f64_full)
        /*07c4*/ 	.word	0x00000000


	//----- nvinfo : EIATTR_FRAME_SIZE
	.align		4
.L_350:
        /*07c8*/ 	.byte	0x04, 0x11
        /*07ca*/ 	.short	(.L_352 - .L_351)
	.align		4
.L_351:
        /*07cc*/ 	.word	index@(_ZN17fastertransformer34generalAddBiasResidualLayerNormOptI7__half2Lb1ELb1ELi1ELb1ELi8EEEvPT_S3_PKS2_S5_S5_S5_S5_S5_fiiPKfS7_S7_Pfi)
        /*07d0*/ 	.word	0x00000000


	//----- nvinfo : EIATTR_REGCOUNT
	.align		4
.L_352:
        /*07d4*/ 	.byte	0x04, 0x2f
        /*07d6*/ 	.short	(.L_354 - .L_353)
	.align		4
.L_353:
        /*07d8*/ 	.word	index@(_ZN17fastertransformer35generalAddBiasResidualLayerNormOpt2I7__half2Lb1ELb1ELi1ELb1ELi8EEEvPT_S3_PKS2_S5_S5_S5_S5_S5_fiiPKfS7_S7_Pfi)
        /*07dc*/ 	.word	0x00000020


	//----- nvinfo : EIATTR_FRAME_SIZE
	.align		4
.L_354:
        /*07e0*/ 	.byte	0x04, 0x11
        /*07e2*/ 	.short	(.L_356 - .L_355)
	.align		4
.L_355:
        /*07e4*/ 	.word	index@($__internal_20_$__cuda_sm20_div_rn_f64_full)
        /*07e8*/ 	.word	0x00000000


	//----- nvinfo : EIATTR_FRAME_SIZE
	.align		4
.L_356:
        /*07ec*/ 	.byte	0x04, 0x11
        /*07ee*/ 	.short	(.L_358 - .L_357)
	.align		4
.L_357:
        /*07f0*/ 	.word	index@(_ZN17fastertransformer35generalAddBiasResidualLayerNormOpt2I7__half2Lb1ELb1ELi1ELb1ELi8EEEvPT_S3_PKS2_S5_S5_S5_S5_S5_fiiPKfS7_S7_Pfi)
        /*07f4*/ 	.word	0x00000000


	//----- nvinfo : EIATTR_REGCOUNT
	.align		4
.L_358:
        /*07f8*/ 	.byte	0x04, 0x2f
        /*07fa*/ 	.short	(.L_360 - .L_359)
	.align		4
.L_359:
        /*07fc*/ 	.word	index@(_ZN17fastertransformer34generalAddBiasResidualLayerNormOptI7__half2Lb0ELb1ELi1ELb1ELi8EEEvPT_S3_PKS2_S5_S5_S5_S5_S5_fiiPKfS7_S7_Pfi)
        /*0800*/ 	.word	0x00000020


	//----- nvinfo : EIATTR_FRAME_SIZE
	.align		4
.L_360:
        /*0804*/ 	.byte	0x04, 0x11
        /*0806*/ 	.short	(.L_362 - .L_361)
	.align		4
.L_361:
        /*0808*/ 	.word	index@($__internal_19_$__cuda_sm20_div_rn_f64_full)
        /*080c*/ 	.word	0x00000000


	//----- nvinfo : EIATTR_FRAME_SIZE
	.align		4
.L_362:
        /*0810*/ 	.byte	0x04, 0x11
        /*0812*/ 	.short	(.L_364 - .L_363)
	.align		4
.L_363:
        /*0814*/ 	.word	index@(_ZN17fastertransformer34generalAddBiasResidualLayerNormOptI7__half2Lb0ELb1ELi1ELb1ELi8EEEvPT_S3_PKS2_S5_S5_S5_S5_S5_fiiPKfS7_S7_Pfi)
        /*0818*/ 	.word	0x00000000


	//----- nvinfo : EIATTR_REGCOUNT
	.align		4
.L_364:
        /*081c*/ 	.byte	0x04, 0x2f
        /*081e*/ 	.short	(.L_366 - .L_365)
	.align		4
.L_365:
        /*0820*/ 	.word	index@(_ZN17fastertransformer35generalAddBiasResidualLayerNormOpt2I7__half2Lb0ELb1ELi1ELb1ELi8EEEvPT_S3_PKS2_S5_S5_S5_S5_S5_fiiPKfS7_S7_Pfi)
        /*0824*/ 	.word	0x00000020


	//----- nvinfo : EIATTR_FRAME_SIZE
	.align		4
.L_366:
        /*0828*/ 	.byte	0x04, 0x11
        /*082a*/ 	.short	(.L_368 - .L_367)
	.align		4
.L_367:
        /*082c*/ 	.word	index@($__internal_18_$__cuda_sm20_div_rn_f64_full)
        /*0830*/ 	.word	0x00000000


	//----- nvinfo : EIATTR_FRAME_SIZE
	.align		4
.L_368:
        /*0834*/ 	.byte	0x04, 0x11
        /*0836*/ 	.short	(.L_370 - .L_369)
	.align		4
.L_369:
        /*0838*/ 	.word	index@(_ZN17fastertransformer35generalAddBiasResidualLayerNormOpt2I7__half2Lb0ELb1ELi1ELb1ELi8EEEvPT_S3_PKS2_S5_S5_S5_S5_S5_fiiPKfS7_S7_Pfi)
        /*083c*/ 	.word	0x00000000


	//----- nvinfo : EIATTR_REGCOUNT
	.align		4
.L_370:
        /*0840*/ 	.byte	0x04, 0x2f
        /*0842*/ 	.short	(.L_372 - .L_371)
	.align		4
.L_371:
        /*0844*/ 	.word	index@(_ZN17fastertransformer34generalAddBiasResidualLayerNormOptI7__half2Lb1ELb0ELi1ELb1ELi8EEEvPT_S3_PKS2_S5_S5_S5_S5_S5_fiiPKfS7_S7_Pfi)
        /*0848*/ 	.word	0x00000020


	//----- nvinfo : EIATTR_FRAME_SIZE
	.align		4
.L_372:
        /*084c*/ 	.byte	0x04, 0x11
        /*084e*/ 	.short	(.L_374 - .L_373)
	.align		4
.L_373:
        /*0850*/ 	.word	index@($__internal_17_$__cuda_sm20_div_rn_f64_full)
        /*0854*/ 	.word	0x00000000


	//----- nvinfo : EIATTR_FRAME_SIZE
	.align		4
.L_374:
        /*0858*/ 	.byte	0x04, 0x11
        /*085a*/ 	.short	(.L_376 - .L_375)
	.align		4
.L_375:
        /*085c*/ 	.word	index@(_ZN17fastertransformer34generalAddBiasResidualLayerNormOptI7__half2Lb1ELb0ELi1ELb1ELi8EEEvPT_S3_PKS2_S5_S5_S5_S5_S5_fiiPKfS7_S7_Pfi)
        /*0860*/ 	.word	0x00000000


	//----- nvinfo : EIATTR_REGCOUNT
	.align		4
.L_376:
        /*0864*/ 	.byte	0x04, 0x2f
        /*0866*/ 	.short	(.L_378 - .L_377)
	.align		4
.L_377:
        /*0868*/ 	.word	index@(_ZN17fastertransformer35generalAddBiasResidualLayerNormOpt2I7__half2Lb1ELb0ELi1ELb1ELi8EEEvPT_S3_PKS2_S5_S5_S5_S5_S5_fiiPKfS7_S7_Pfi)
        /*086c*/ 	.word	0x00000020


	//----- nvinfo : EIATTR_FRAME_SIZE
	.align		4
.L_378:
        /*0870*/ 	.byte	0x04, 0x11
        /*0872*/ 	.short	(.L_380 - .L_379)
	.align		4
.L_379:
        /*0874*/ 	.word	index@($__internal_16_$__cuda_sm20_div_rn_f64_full)
        /*0878*/ 	.word	0x00000000


	//----- nvinfo : EIATTR_FRAME_SIZE
	.align		4
.L_380:
        /*087c*/ 	.byte	0x04, 0x11
        /*087e*/ 	.short	(.L_382 - .L_381)
	.align		4
.L_381:
        /*0880*/ 	.word	index@(_ZN17fastertransformer35generalAddBiasResidualLayerNormOpt2I7__half2Lb1ELb0ELi1ELb1ELi8EEEvPT_S3_PKS2_S5_S5_S5_S5_S5_fiiPKfS7_S7_Pfi)
        /*0884*/ 	.word	0x00000000


	//----- nvinfo : EIATTR_REGCOUNT
	.align		4
.L_382:
        /*0888*/ 	.byte	0x04, 0x2f
        /*088a*/ 	.short	(.L_384 - .L_383)
	.align		4
.L_383:
        /*088c*/ 	.word	index@(_ZN17fastertransformer34generalAddBiasResidualLayerNormOptI7__half2Lb0ELb0ELi1ELb1ELi8EEEvPT_S3_PKS2_S5_S5_S5_S5_S5_fiiPKfS7_S7_Pfi)
        /*0890*/ 	.word	0x00000020


	//----- nvinfo : EIATTR_FRAME_SIZE
	.align		4
.L_384:
        /*0894*/ 	.byte	0x04, 0x11
        /*0896*/ 	.short	(.L_386 - .L_385)
	.align		4
.L_385:
        /*0898*/ 	.word	index@($__internal_15_$__cuda_sm20_div_rn_f64_full)
        /*089c*/ 	.word	0x00000000


	//----- nvinfo : EIATTR_FRAME_SIZE
	.align		4
.L_386:
        /*08a0*/ 	.byte	0x04, 0x11
        /*08a2*/ 	.short	(.L_388 - .L_387)
	.align		4
.L_387:
        /*08a4*/ 	.word	index@(_ZN17fastertransformer34generalAddBiasResidualLayerNormOptI7__half2Lb0ELb0ELi1ELb1ELi8EEEvPT_S3_PKS2_S5_S5_S5_S5_S5_fiiPKfS7_S7_Pfi)
        /*08a8*/ 	.word	0x00000000


	//----- nvinfo : EIATTR_REGCOUNT
	.align		4
.L_388:
        /*08ac*/ 	.byte	0x04, 0x2f
        /*08ae*/ 	.short	(.L_390 - .L_389)
	.align		4
.L_389:
        /*08b0*/ 	.word	index@(_ZN17fastertransformer35generalAddBiasResidualLayerNormOpt2I7__half2Lb0ELb0ELi1ELb1ELi8EEEvPT_S3_PKS2_S5_S5_S5_S5_S5_fiiPKfS7_S7_Pfi)
        /*08b4*/ 	.word	0x00000020


	//----- nvinfo : EIATTR_FRAME_SIZE
	.align		4
.L_390:
        /*08b8*/ 	.byte	0x04, 0x11
        /*08ba*/ 	.short	(.L_392 - .L_391)
	.align		4
.L_391:
        /*08bc*/ 	.word	index@($__internal_14_$__cuda_sm20_div_rn_f64_full)
        /*08c0*/ 	.word	0x00000000


	//----- nvinfo : EIATTR_FRAME_SIZE
	.align		4
.L_392:
        /*08c4*/ 	.byte	0x04, 0x11
        /*08c6*/ 	.short	(.L_394 - .L_393)
	.align		4
.L_393:
        /*08c8*/ 	.word	index@(_ZN17fastertransformer35generalAddBiasResidualLayerNormOpt2I7__half2Lb0ELb0ELi1ELb1ELi8EEEvPT_S3_PKS2_S5_S5_S5_S5_S5_fiiPKfS7_S7_Pfi)
        /*08cc*/ 	.word	0x00000000


	//----- nvinfo : EIATTR_REGCOUNT
	.align		4
.L_394:
        /*08d0*/ 	.byte	0x04, 0x2f
        /*08d2*/ 	.short	(.L_396 - .L_395)
	.align		4
.L_395:
        /*08d4*/ 	.word	index@(_ZN17fastertransformer34generalAddBiasResidualLayerNormOptI7__half2Lb1ELb1ELi2ELb1ELi8EEEvPT_S3_PKS2_S5_S5_S5_S5_S5_fiiPKfS7_S7_Pfi)
        /*08d8*/ 	.word	0x00000020


	//----- nvinfo : EIATTR_FRAME_SIZE
	.align		4
.L_396:
        /*08dc*/ 	.byte	0x04, 0x11
        /*08de*/ 	.short	(.L_398 - .L_397)
	.align		4
.L_397:
        /*08e0*/ 	.word	index@($__internal_13_$__cuda_sm20_div_rn_f64_full)
        /*08e4*/ 	.word	0x00000000


	//----- nvinfo : EIATTR_FRAME_SIZE
	.align		4
.L_398:
        /*08e8*/ 	.byte	0x04, 0x11
        /*08ea*/ 	.short	(.L_400 - .L_399)
	.align		4
.L_399:
        /*08ec*/ 	.word	index@(_ZN17fastertransformer34generalAddBiasResidualLayerNormOptI7__half2Lb1ELb1ELi2ELb1ELi8EEEvPT_S3_PKS2_S5_S5_S5_S5_S5_fiiPKfS7_S7_Pfi)
        /*08f0*/ 	.word	0x00000000


	//----- nvinfo : EIATTR_REGCOUNT
	.align		4
.L_400:
        /*08f4*/ 	.byte	0x04, 0x2f
        /*08f6*/ 	.short	(.L_402 - .L_401)
	.align		4
.L_401:
        /*08f8*/ 	.word	index@(_ZN17fastertransformer35generalAddBiasResidualLayerNormOpt2I7__half2Lb1ELb1ELi2ELb1ELi8EEEvPT_S3_PKS2_S5_S5_S5_S5_S5_fiiPKfS7_S7_Pfi)
        /*08fc*/ 	.word	0x00000020


	//----- nvinfo : EIATTR_FRAME_SIZE
	.align		4
.L_402:
        /*0900*/ 	.byte	0x04, 0x11
        /*0902*/ 	.short	(.L_404 - .L_403)
	.align		4
.L_403:
        /*0904*/ 	.word	index@($__internal_12_$__cuda_sm20_div_rn_f64_full)
        /*0908*/ 	.word	0x00000000


	//----- nvinfo : EIATTR_FRAME_SIZE
	.align		4
.L_404:
        /*090c*/ 	.byte	0x04, 0x11
        /*090e*/ 	.short	(.L_406 - .L_405)
	.align		4
.L_405:
        /*0910*/ 	.word	index@(_ZN17fastertransformer35generalAddBiasResidualLayerNormOpt2I7__half2Lb1ELb1ELi2ELb1ELi8EEEvPT_S3_PKS2_S5_S5_S5_S5_S5_fiiPKfS7_S7_Pfi)
        /*0914*/ 	.word	0x00000000


	//----- nvinfo : EIATTR_REGCOUNT
	.align		4
.L_406:
        /*0918*/ 	.byte	0x04, 0x2f
        /*091a*/ 	.short	(.L_408 - .L_407)
	.align		4
.L_407:
        /*091c*/ 	.word	index@(_ZN17fastertransformer34generalAddBiasResidualLayerNormOptI7__half2Lb0ELb1ELi2ELb1ELi8EEEvPT_S3_PKS2_S5_S5_S5_S5_S5_fiiPKfS7_S7_Pfi)
        /*0920*/ 	.word	0x00000020


	//----- nvinfo : EIATTR_FRAME_SIZE
	.align		4
.L_408:
        /*0924*/ 	.byte	0x04, 0x11
        /*0926*/ 	.short	(.L_410 - .L_409)
	.align		4
.L_409:
        /*0928*/ 	.word	index@($__internal_11_$__cuda_sm20_div_rn_f64_full)
        /*092c*/ 	.word	0x00000000


	//----- nvinfo : EIATTR_FRAME_SIZE
	.align		4
.L_410:
        /*0930*/ 	.byte	0x04, 0x11
        /*0932*/ 	.short	(.L_412 - .L_411)
	.align		4
.L_411:
        /*0934*/ 	.word	index@(_ZN17fastertransformer34generalAddBiasResidualLayerNormOptI7__half2Lb0ELb1ELi2ELb1ELi8EEEvPT_S3_PKS2_S5_S5_S5_S5_S5_fiiPKfS7_S7_Pfi)
        /*0938*/ 	.word	0x00000000


	//----- nvinfo : EIATTR_REGCOUNT
	.align		4
.L_412:
        /*093c*/ 	.byte	0x04, 0x2f
        /*093e*/ 	.short	(.L_414 - .L_413)
	.align		4
.L_413:
        /*0940*/ 	.word	index@(_ZN17fastertransformer35generalAddBiasResidualLayerNormOpt2I7__half2Lb0ELb1ELi2ELb1ELi8EEEvPT_S3_PKS2_S5_S5_S5_S5_S5_fiiPKfS7_S7_Pfi)
        /*0944*/ 	.word	0x00000020


	//----- nvinfo : EIATTR_FRAME_SIZE
	.align		4
.L_414:
        /*0948*/ 	.byte	0x04, 0x11
        /*094a*/ 	.short	(.L_416 - .L_415)
	.align		4
.L_415:
        /*094c*/ 	.word	index@($__internal_10_$__cuda_sm20_div_rn_f64_full)
        /*0950*/ 	.word	0x00000000


	//----- nvinfo : EIATTR_FRAME_SIZE
	.align		4
.L_416:
        /*0954*/ 	.byte	0x04, 0x11
        /*0956*/ 	.short	(.L_418 - .L_417)
	.align		4
.L_417:
        /*0958*/ 	.word	index@(_ZN17fastertransformer35generalAddBiasResidualLayerNormOpt2I7__half2Lb0ELb1ELi2ELb1ELi8EEEvPT_S3_PKS2_S5_S5_S5_S5_S5_fiiPKfS7_S7_Pfi)
        /*095c*/ 	.word	0x00000000


	//----- nvinfo : EIATTR_REGCOUNT
	.align		4
.L_418:
        /*0960*/ 	.byte	0x04, 0x2f
        /*0962*/ 	.short	(.L_420 - .L_419)
	.align		4
.L_419:
        /*0964*/ 	.word	index@(_ZN17fastertransformer34generalAddBiasResidualLayerNormOptI7__half2Lb1ELb0ELi2ELb1ELi8EEEvPT_S3_PKS2_S5_S5_S5_S5_S5_fiiPKfS7_S7_Pfi)
        /*0968*/ 	.word	0x00000020


	//----- nvinfo : EIATTR_FRAME_SIZE
	.align		4
.L_420:
        /*096c*/ 	.byte	0x04, 0x11
        /*096e*/ 	.short	(.L_422 - .L_421)
	.align		4
.L_421:
        /*0970*/ 	.word	index@($__internal_9_$__cuda_sm20_div_rn_f64_full)
        /*0974*/ 	.word	0x00000000


	//----- nvinfo : EIATTR_FRAME_SIZE
	.align		4
.L_422:
        /*0978*/ 	.byte	0x04, 0x11
        /*097a*/ 	.short	(.L_424 - .L_423)
	.align		4
.L_423:
        /*097c*/ 	.word	index@(_ZN17fastertransformer34generalAddBiasResidualLayerNormOptI7__half2Lb1ELb0ELi2ELb1ELi8EEEvPT_S3_PKS2_S5_S5_S5_S5_S5_fiiPKfS7_S7_Pfi)
        /*0980*/ 	.word	0x00000000


	//----- nvinfo : EIATTR_REGCOUNT
	.align		4
.L_424:
        /*0984*/ 	.byte	0x04, 0x2f
        /*0986*/ 	.short	(.L_426 - .L_425)
	.align		4
.L_425:
        /*0988*/ 	.word	index@(_ZN17fastertransformer35generalAddBiasResidualLayerNormOpt2I7__half2Lb1ELb0ELi2ELb1ELi8EEEvPT_S3_PKS2_S5_S5_S5_S5_S5_fiiPKfS7_S7_Pfi)
        /*098c*/ 	.word	0x00000020


	//----- nvinfo : EIATTR_FRAME_SIZE
	.align		4
.L_426:
        /*0990*/ 	.byte	0x04, 0x11
        /*0992*/ 	.short	(.L_428 - .L_427)
	.align		4
.L_427:
        /*0994*/ 	.word	index@($__internal_8_$__cuda_sm20_div_rn_f64_full)
        /*0998*/ 	.word	0x00000000


	//----- nvinfo : EIATTR_FRAME_SIZE
	.align		4
.L_428:
        /*099c*/ 	.byte	0x04, 0x11
        /*099e*/ 	.short	(.L_430 - .L_429)
	.align		4
.L_429:
        /*09a0*/ 	.word	index@(_ZN17fastertransformer35generalAddBiasResidualLayerNormOpt2I7__half2Lb1ELb0ELi2ELb1ELi8EEEvPT_S3_PKS2_S5_S5_S5_S5_S5_fiiPKfS7_S7_Pfi)
        /*09a4*/ 	.word	0x00000000


	//----- nvinfo : EIATTR_REGCOUNT
	.align		4
.L_430:
        /*09a8*/ 	.byte	0x04, 0x2f
        /*09aa*/ 	.short	(.L_432 - .L_431)
	.align		4
.L_431:
        /*09ac*/ 	.word	index@(_ZN17fastertransformer34generalAddBiasResidualLayerNormOptI7__half2Lb0ELb0ELi2ELb1ELi8EEEvPT_S3_PKS2_S5_S5_S5_S5_S5_fiiPKfS7_S7_Pfi)
        /*09b0*/ 	.word	0x00000020


	//----- nvinfo : EIATTR_FRAME_SIZE
	.align		4
.L_432:
        /*09b4*/ 	.byte	0x04, 0x11
        /*09b6*/ 	.short	(.L_434 - .L_433)
	.align		4
.L_433:
        /*09b8*/ 	.word	index@($__internal_7_$__cuda_sm20_div_rn_f64_full)
        /*09bc*/ 	.word	0x00000000


	//----- nvinfo : EIATTR_FRAME_SIZE
	.align		4
.L_434:
        /*09c0*/ 	.byte	0x04, 0x11
        /*09c2*/ 	.short	(.L_436 - .L_435)
	.align		4
.L_435:
        /*09c4*/ 	.word	index@(_ZN17fastertransformer34generalAddBiasResidualLayerNormOptI7__half2Lb0ELb0ELi2ELb1ELi8EEEvPT_S3_PKS2_S5_S5_S5_S5_S5_fiiPKfS7_S7_Pfi)
        /*09c8*/ 	.word	0x00000000


	//----- nvinfo : EIATTR_REGCOUNT
	.align		4
.L_436:
        /*09cc*/ 	.byte	0x04, 0x2f
        /*09ce*/ 	.short	(.L_438 - .L_437)
	.align		4
.L_437:
        /*09d0*/ 	.word	index@(_ZN17fastertransformer35generalAddBiasResidualLayerNormOpt2I7__half2Lb0ELb0ELi2ELb1ELi8EEEvPT_S3_PKS2_S5_S5_S5_S5_S5_fiiPKfS7_S7_Pfi)
        /*09d4*/ 	.word	0x00000020


	//----- nvinfo : EIATTR_FRAME_SIZE
	.align		4
.L_438:
        /*09d8*/ 	.byte	0x04, 0x11
        /*09da*/ 	.short	(.L_440 - .L_439)
	.align		4
.L_439:
        /*09dc*/ 	.word	index@($__internal_6_$__cuda_sm20_div_rn_f64_full)
        /*09e0*/ 	.word	0x00000000


	//----- nvinfo : EIATTR_FRAME_SIZE
	.align		4
.L_440:
        /*09e4*/ 	.byte	0x04, 0x11
        /*09e6*/ 	.short	(.L_442 - .L_441)
	.align		4
.L_441:
        /*09e8*/ 	.word	index@(_ZN17fastertransformer35generalAddBiasResidualLayerNormOpt2I7__half2Lb0ELb0ELi2ELb1ELi8EEEvPT_S3_PKS2_S5_S5_S5_S5_S5_fiiPKfS7_S7_Pfi)
        /*09ec*/ 	.word	0x00000000


	//----- nvinfo : EIATTR_REGCOUNT
	.align		4
.L_442:
        /*09f0*/ 	.byte	0x04, 0x2f
        /*09f2*/ 	.short	(.L_444 - .L_443)
	.align		4
.L_443:
        /*09f4*/ 	.word	index@(_ZN17fastertransformer31generalAddBiasResidualLayerNormIfLi1EEEvPKT_S3_S3_S3_S3_S3_PS1_S4_fiiPKfS6_S6_Pfi)
        /*09f8*/ 	.word	0x00000019


	//----- nvinfo : EIATTR_FRAME_SIZE
	.align		4
.L_444:
        /*09fc*/ 	.byte	0x04, 0x11
        /*09fe*/ 	.short	(.L_446 - .L_445)
	.align		4
.L_445:
        /*0a00*/ 	.word	index@($__internal_5_$__cuda_sm20_div_rn_f64_full)
        /*0a04*/ 	.word	0x00000000


	//----- nvinfo : EIATTR_FRAME_SIZE
	.align		4
.L_446:
        /*0a08*/ 	.byte	0x04, 0x11
        /*0a0a*/ 	.short	(.L_448 - .L_447)
	.align		4
.L_447:
        /*0a0c*/ 	.word	index@(_ZN17fastertransformer31generalAddBiasResidualLayerNormIfLi1EEEvPKT_S3_S3_S3_S3_S3_PS1_S4_fiiPKfS6_S6_Pfi)
        /*0a10*/ 	.word	0x00000000


	//----- nvinfo : EIATTR_REGCOUNT
	.align		4
.L_448:
        /*0a14*/ 	.byte	0x04, 0x2f
        /*0a16*/ 	.short	(.L_450 - .L_449)
	.align		4
.L_449:
        /*0a18*/ 	.word	index@(_ZN17fastertransformer31generalAddBiasResidualLayerNormIfLi2EEEvPKT_S3_S3_S3_S3_S3_PS1_S4_fiiPKfS6_S6_Pfi)
        /*0a1c*/ 	.word	0x00000019


	//----- nvinfo : EIATTR_FRAME_SIZE
	.align		4
.L_450:
        /*0a20*/ 	.byte	0x04, 0x11
        /*0a22*/ 	.short	(.L_452 - .L_451)
	.align		4
.L_451:
        /*0a24*/ 	.word	index@($__internal_4_$__cuda_sm20_div_rn_f64_full)
        /*0a28*/ 	.word	0x00000000


	//----- nvinfo : EIATTR_FRAME_SIZE
	.align		4
.L_452:
        /*0a2c*/ 	.byte	0x04, 0x11
        /*0a2e*/ 	.short	(.L_454 - .L_453)
	.align		4
.L_453:
        /*0a30*/ 	.word	index@(_ZN17fastertransformer31generalAddBiasResidualLayerNormIfLi2EEEvPKT_S3_S3_S3_S3_S3_PS1_S4_fiiPKfS6_S6_Pfi)
        /*0a34*/ 	.word	0x00000000


	//----- nvinfo : EIATTR_REGCOUNT
	.align		4
.L_454:
        /*0a38*/ 	.byte	0x04, 0x2f
        /*0a3a*/ 	.short	(.L_456 - .L_455)
	.align		4
.L_455:
        /*0a3c*/ 	.word	index@(_ZN17fastertransformer31generalAddBiasResidualLayerNormI6__halfLi1EEEvPKT_S4_S4_S4_S4_S4_PS2_S5_fiiPKfS7_S7_Pfi)
        /*0a40*/ 	.word	0x00000019


	//----- nvinfo : EIATTR_FRAME_SIZE
	.align		4
.L_456:
        /*0a44*/ 	.byte	0x04, 0x11
        /*0a46*/ 	.short	(.L_458 - .L_457)
	.align		4
.L_457:
        /*0a48*/ 	.word	index@($__internal_3_$__cuda_sm20_div_rn_f64_full)
        /*0a4c*/ 	.word	0x00000000


	//----- nvinfo : EIATTR_FRAME_SIZE
	.align		4
.L_458:
        /*0a50*/ 	.byte	0x04, 0x11
        /*0a52*/ 	.short	(.L_460 - .L_459)
	.align		4
.L_459:
        /*0a54*/ 	.word	index@(_ZN17fastertransformer31generalAddBiasResidualLayerNormI6__halfLi1EEEvPKT_S4_S4_S4_S4_S4_PS2_S5_fiiPKfS7_S7_Pfi)
        /*0a58*/ 	.word	0x00000000


	//----- nvinfo : EIATTR_REGCOUNT
	.align		4
.L_460:
        /*0a5c*/ 	.byte	0x04, 0x2f
        /*0a5e*/ 	.short	(.L_462 - .L_461)
	.align		4
.L_461:
        /*0a60*/ 	.word	index@(_ZN17fastertransformer31generalAddBiasResidualLayerNormI6__halfLi2EEEvPKT_S4_S4_S4_S4_S4_PS2_S5_fiiPKfS7_S7_Pfi)
        /*0a64*/ 	.word	0x00000019


	//----- nvinfo : EIATTR_FRAME_SIZE
	.align		4
.L_462:
        /*0a68*/ 	.byte	0x04, 0x11
        /*0a6a*/ 	.short	(.L_464 - .L_463)
	.align		4
.L_463:
        /*0a6c*/ 	.word	index@($__internal_2_$__cuda_sm20_div_rn_f64_full)
        /*0a70*/ 	.word	0x00000000


	//----- nvinfo : EIATTR_FRAME_SIZE
	.align		4
.L_464:
        /*0a74*/ 	.byte	0x04, 0x11
        /*0a76*/ 	.short	(.L_466 - .L_465)
	.align		4
.L_465:
        /*0a78*/ 	.word	index@(_ZN17fastertransformer31generalAddBiasResidualLayerNormI6__halfLi2EEEvPKT_S4_S4_S4_S4_S4_PS2_S5_fiiPKfS7_S7_Pfi)
        /*0a7c*/ 	.word	0x00000000


	//----- nvinfo : EIATTR_REGCOUNT
	.align		4
.L_466:
        /*0a80*/ 	.byte	0x04, 0x2f
        /*0a82*/ 	.short	(.L_468 - .L_467)
	.align		4
.L_467:
        /*0a84*/ 	.word	index@(_ZN17fastertransformer29generalAddResidualT5LayerNormIfEEvPKT_S3_PS1_S4_fii)
        /*0a88*/ 	.word	0x0000000e


	//----- nvinfo : EIATTR_FRAME_SIZE
	.align		4
.L_468:
        /*0a8c*/ 	.byte	0x04, 0x11
        /*0a8e*/ 	.short	(.L_470 - .L_469)
	.align		4
.L_469:
        /*0a90*/ 	.word	index@(_ZN17fastertransformer29generalAddResidualT5LayerNormIfEEvPKT_S3_PS1_S4_fii)
        /*0a94*/ 	.word	0x00000000


	//----- nvinfo : EIATTR_REGCOUNT
	.align		4
.L_470:
        /*0a98*/ 	.byte	0x04, 0x2f
        /*0a9a*/ 	.short	(.L_472 - .L_471)
	.align		4
.L_471:
        /*0a9c*/ 	.word	index@(_ZN17fastertransformer29generalAddResidualT5LayerNormI6__halfEEvPKT_S4_PS2_S5_fii)
        /*0aa0*/ 	.word	0x0000000e


	//----- nvinfo : EIATTR_FRAME_SIZE
	.align		4
.L_472:
        /*0aa4*/ 	.byte	0x04, 0x11
        /*0aa6*/ 	.short	(.L_474 - .L_473)
	.align		4
.L_473:
        /*0aa8*/ 	.word	index@(_ZN17fastertransformer29generalAddResidualT5LayerNormI6__halfEEvPKT_S4_PS2_S5_fii)
        /*0aac*/ 	.word	0x00000000


	//----- nvinfo : EIATTR_REGCOUNT
	.align		4
.L_474:
        /*0ab0*/ 	.byte	0x04, 0x2f
        /*0ab2*/ 	.short	(.L_476 - .L_475)
	.align		4
.L_475:
        /*0ab4*/ 	.word	index@(_ZN17fastertransformer16generalLayerNormIfLb1EEEvPKT_S3_S3_PS1_fiiPfS5_i)
        /*0ab8*/ 	.word	0x00000017


	//----- nvinfo : EIATTR_FRAME_SIZE
	.align		4
.L_476:
        /*0abc*/ 	.byte	0x04, 0x11
        /*0abe*/ 	.short	(.L_478 - .L_477)
	.align		4
.L_477:
        /*0ac0*/ 	.word	index@($__internal_1_$__cuda_sm20_div_rn_f64_full)
        /*0ac4*/ 	.word	0x00000000


	//----- nvinfo : EIATTR_FRAME_SIZE
	.align		4
.L_478:
        /*0ac8*/ 	.byte	0x04, 0x11
        /*0aca*/ 	.short	(.L_480 - .L_479)
	.align		4
.L_479:
        /*0acc*/ 	.word	index@(_ZN17fastertransformer16generalLayerNormIfLb1EEEvPKT_S3_S3_PS1_fiiPfS5_i)
        /*0ad0*/ 	.word	0x00000000


	//----- nvinfo : EIATTR_REGCOUNT
	.align		4
.L_480:
        /*0ad4*/ 	.byte	0x04, 0x2f
        /*0ad6*/ 	.short	(.L_482 - .L_481)
	.align		4
.L_481:
        /*0ad8*/ 	.word	index@(_ZN17fastertransformer16generalLayerNormIfLb0EEEvPKT_S3_S3_PS1_fiiPfS5_i)
        /*0adc*/ 	.word	0x00000012


	//----- nvinfo : EIATTR_FRAME_SIZE
	.align		4
.L_482:
        /*0ae0*/ 	.byte	0x04, 0x11
        /*0ae2*/ 	.short	(.L_484 - .L_483)
	.align		4
.L_483:
        /*0ae4*/ 	.word	index@(_ZN17fastertransformer16generalLayerNormIfLb0EEEvPKT_S3_S3_PS1_fiiPfS5_i)
        /*0ae8*/ 	.word	0x00000000


	//----- nvinfo : EIATTR_REGCOUNT
	.align		4
.L_484:
        /*0aec*/ 	.byte	0x04, 0x2f
        /*0aee*/ 	.short	(.L_486 - .L_485)
	.align		4
.L_485:
        /*0af0*/ 	.word	index@(_ZN17fastertransformer16generalLayerNormI6__halfLb1EEEvPKT_S4_S4_PS2_fiiPfS6_i)
        /*0af4*/ 	.word	0x00000017


	//----- nvinfo : EIATTR_FRAME_SIZE
	.align		4
.L_486:
        /*0af8*/ 	.byte	0x04, 0x11
        /*0afa*/ 	.short	(.L_488 - .L_487)
	.align		4
.L_487:
        /*0afc*/ 	.word	index@($__internal_0_$__cuda_sm20_div_rn_f64_full)
        /*0b00*/ 	.word	0x00000000


	//----- nvinfo : EIATTR_FRAME_SIZE
	.align		4
.L_488:
        /*0b04*/ 	.byte	0x04, 0x11
        /*0b06*/ 	.short	(.L_490 - .L_489)
	.align		4
.L_489:
        /*0b08*/ 	.word	index@(_ZN17fastertransformer16generalLayerNormI6__halfLb1EEEvPKT_S4_S4_PS2_fiiPfS6_i)
        /*0b0c*/ 	.word	0x00000000


	//----- nvinfo : EIATTR_REGCOUNT
	.align		4
.L_490:
        /*0b10*/ 	.byte	0x04, 0x2f
        /*0b12*/ 	.short	(.L_492 - .L_491)
	.align		4
.L_491:
        /*0b14*/ 	.word	index@(_ZN17fastertransformer16generalLayerNormI6__halfLb0EEEvPKT_S4_S4_PS2_fiiPfS6_i)
        /*0b18*/ 	.word	0x00000012


	//----- nvinfo : EIATTR_FRAME_SIZE
	.align		4
.L_492:
        /*0b1c*/ 	.byte	0x04, 0x11
        /*0b1e*/ 	.short	(.L_494 - .L_493)
	.align		4
.L_493:
        /*0b20*/ 	.word	index@(_ZN17fastertransformer16generalLayerNormI6__halfLb0EEEvPKT_S4_S4_PS2_fiiPfS6_i)
        /*0b24*/ 	.word	0x00000000


	//----- nvinfo : EIATTR_REGCOUNT
	.align		4
.L_494:
        /*0b28*/ 	.byte	0x04, 0x2f
        /*0b2a*/ 	.short	(.L_496 - .L_495)
	.align		4
.L_495:
        /*0b2c*/ 	.word	index@(_ZN17fastertransformer18generalT5LayerNormIfEEvPKT_S3_PS1_fii)
        /*0b30*/ 	.word	0x0000000e


	//----- nvinfo : EIATTR_FRAME_SIZE
	.align		4
.L_496:
        /*0b34*/ 	.byte	0x04, 0x11
        /*0b36*/ 	.short	(.L_498 - .L_497)
	.align		4
.L_497:
        /*0b38*/ 	.word	index@(_ZN17fastertransformer18generalT5LayerNormIfEEvPKT_S3_PS1_fii)
        /*0b3c*/ 	.word	0x00000000


	//----- nvinfo : EIATTR_REGCOUNT
	.align		4
.L_498:
        /*0b40*/ 	.byte	0x04, 0x2f
        /*0b42*/ 	.short	(.L_500 - .L_499)
	.align		4
.L_499:
        /*0b44*/ 	.word	index@(_ZN17fastertransformer18generalT5LayerNormI6__halfEEvPKT_S4_PS2_fii)
        /*0b48*/ 	.word	0x0000000e


	//----- nvinfo : EIATTR_FRAME_SIZE
	.align		4
.L_500:
        /*0b4c*/ 	.byte	0x04, 0x11
        /*0b4e*/ 	.short	(.L_502 - .L_501)
	.align		4
.L_501:
        /*0b50*/ 	.word	index@(_ZN17fastertransformer18generalT5LayerNormI6__halfEEvPKT_S4_PS2_fii)
        /*0b54*/ 	.word	0x00000000


	//----- nvinfo : EIATTR_REGCOUNT
	.align		4
.L_502:
        /*0b58*/ 	.byte	0x04, 0x2f
        /*0b5a*/ 	.short	(.L_504 - .L_503)
	.align		4
.L_503:
        /*0b5c*/ 	.word	index@(_ZN17fastertransformer28layernorm_shift_partition_v2I7__half2EEvPT_PKS2_S5_S5_fiiiiii)
        /*0b60*/ 	.word	0x00000020


	//----- nvinfo : EIATTR_FRAME_SIZE
	.align		4
.L_504:
        /*0b64*/ 	.byte	0x04, 0x11
        /*0b66*/ 	.short	(.L_506 - .L_505)
	.align		4
.L_505:
        /*0b68*/ 	.word	index@(_ZN17fastertransformer28layernorm_shift_partition_v2I7__half2EEvPT_PKS2_S5_S5_fiiiiii)
        /*0b6c*/ 	.word	0x00000000


	//----- nvinfo : EIATTR_REGCOUNT
	.align		4
.L_506:
        /*0b70*/ 	.byte	0x04, 0x2f
        /*0b72*/ 	.short	(.L_508 - .L_507)
	.align		4
.L_507:
        /*0b74*/ 	.word	index@(_ZN17fastertransformer25layernorm_shift_partitionI7__half2EEvPT_PKS2_S5_S5_fiiiiii)
        /*0b78*/ 	.word	0x00000016


	//----- nvinfo : EIATTR_FRAME_SIZE
	.align		4
.L_508:
        /*0b7c*/ 	.byte	0x04, 0x11
        /*0b7e*/ 	.short	(.L_510 - .L_509)
	.align		4
.L_509:
        /*0b80*/ 	.word	index@(_ZN17fastertransformer25layernorm_shift_partitionI7__half2EEvPT_PKS2_S5_S5_fiiiiii)
        /*0b84*/ 	.word	0x00000000


	//----- nvinfo : EIATTR_REGCOUNT
	.align		4
.L_510:
        /*0b88*/ 	.byte	0x04, 0x2f
        /*0b8a*/ 	.short	(.L_512 - .L_511)
	.align		4
.L_511:
        /*0b8c*/ 	.word	index@(_ZN17fastertransformer21add_bias_layernorm_v2IfEEvPT_PKS1_S4_S4_fi)
        /*0b90*/ 	.word	0x00000020


	//----- nvinfo : EIATTR_FRAME_SIZE
	.align		4
.L_512:
        /*0b94*/ 	.byte	0x04, 0x11
        /*0b96*/ 	.short	(.L_514 - .L_513)
	.align		4
.L_513:
        /*0b98*/ 	.word	index@(_ZN17fastertransformer21add_bias_layernorm_v2IfEEvPT_PKS1_S4_S4_fi)
        /*0b9c*/ 	.word	0x00000000


	//----- nvinfo : EIATTR_REGCOUNT
	.align		4
.L_514:
        /*0ba0*/ 	.byte	0x04, 0x2f
        /*0ba2*/ 	.short	(.L_516 - .L_515)
	.align		4
.L_515:
        /*0ba4*/ 	.word	index@(_ZN17fastertransformer18add_bias_layernormIfEEvPT_PKS1_S4_S4_fi)
        /*0ba8*/ 	.word	0x00000011


	//----- nvinfo : EIATTR_FRAME_SIZE
	.align		4
.L_516:
        /*0bac*/ 	.byte	0x04, 0x11
        /*0bae*/ 	.short	(.L_518 - .L_517)
	.align		4
.L_517:
        /*0bb0*/ 	.word	index@(_ZN17fastertransformer18add_bias_layernormIfEEvPT_PKS1_S4_S4_fi)
        /*0bb4*/ 	.word	0x00000000


	//----- nvinfo : EIATTR_REGCOUNT
	.align		4
.L_518:
        /*0bb8*/ 	.byte	0x04, 0x2f
        /*0bba*/ 	.short	(.L_520 - .L_519)
	.align		4
.L_519:
        /*0bbc*/ 	.word	index@(_ZN17fastertransformer21add_bias_layernorm_v2I6__halfEEvPT_PKS2_S5_S5_fi)
        /*0bc0*/ 	.word	0x00000020


	//----- nvinfo : EIATTR_FRAME_SIZE
	.align		4
.L_520:
        /*0bc4*/ 	.byte	0x04, 0x11
        /*0bc6*/ 	.short	(.L_522 - .L_521)
	.align		4
.L_521:
        /*0bc8*/ 	.word	index@(_ZN17fastertransformer21add_bias_layernorm_v2I6__halfEEvPT_PKS2_S5_S5_fi)
        /*0bcc*/ 	.word	0x00000000


	//----- nvinfo : EIATTR_REGCOUNT
	.align		4
.L_522:
        /*0bd0*/ 	.byte	0x04, 0x2f
        /*0bd2*/ 	.short	(.L_524 - .L_523)
	.align		4
.L_523:
        /*0bd4*/ 	.word	index@(_ZN17fastertransformer18add_bias_layernormI6__halfEEvPT_PKS2_S5_S5_fi)
        /*0bd8*/ 	.word	0x00000011


	//----- nvinfo : EIATTR_FRAME_SIZE
	.align		4
.L_524:
        /*0bdc*/ 	.byte	0x04, 0x11
        /*0bde*/ 	.short	(.L_526 - .L_525)
	.align		4
.L_525:
        /*0be0*/ 	.word	index@(_ZN17fastertransformer18add_bias_layernormI6__halfEEvPT_PKS2_S5_S5_fi)
        /*0be4*/ 	.word	0x00000000


	//----- nvinfo : EIATTR_REGCOUNT
	.align		4
.L_526:
        /*0be8*/ 	.byte	0x04, 0x2f
        /*0bea*/ 	.short	(.L_528 - .L_527)
	.align		4
.L_527:
        /*0bec*/ 	.word	index@(_ZN17fastertransformer18merge_layernorm_v2IfEEvPT_PKS1_S4_S4_fiiii)
        /*0bf0*/ 	.word	0x00000020


	//----- nvinfo : EIATTR_FRAME_SIZE
	.align		4
.L_528:
        /*0bf4*/ 	.byte	0x04, 0x11
        /*0bf6*/ 	.short	(.L_530 - .L_529)
	.align		4
.L_529:
        /*0bf8*/ 	.word	index@(_ZN17fastertransformer18merge_layernorm_v2IfEEvPT_PKS1_S4_S4_fiiii)
        /*0bfc*/ 	.word	0x00000000


	//----- nvinfo : EIATTR_REGCOUNT
	.align		4
.L_530:
        /*0c00*/ 	.byte	0x04, 0x2f
        /*0c02*/ 	.short	(.L_532 - .L_531)
	.align		4
.L_531:
        /*0c04*/ 	.word	index@(_ZN17fastertransformer18merge_layernorm_v2I6__halfEEvPT_PKS2_S5_S5_fiiii)
        /*0c08*/ 	.word	0x0000001d


	//----- nvinfo : EIATTR_FRAME_SIZE
	.align		4
.L_532:
        /*0c0c*/ 	.byte	0x04, 0x11
        /*0c0e*/ 	.short	(.L_534 - .L_533)
	.align		4
.L_533:
        /*0c10*/ 	.word	index@(_ZN17fastertransformer18merge_layernorm_v2I6__halfEEvPT_PKS2_S5_S5_fiiii)
        /*0c14*/ 	.word	0x00000000


	//----- nvinfo : EIATTR_REGCOUNT
	.align		4
.L_534:
        /*0c18*/ 	.byte	0x04, 0x2f
        /*0c1a*/ 	.short	(.L_536 - .L_535)
	.align		4
.L_535:
        /*0c1c*/ 	.word	index@(_ZN17fastertransformer29add_bias_layernorm_add_res_e2ILi1EEEvP7__half2PKS1_S4_S4_S4_fi)
        /*0c20*/ 	.word	0x00000015


	//----- nvinfo : EIATTR_FRAME_SIZE
	.align		4
.L_536:
        /*0c24*/ 	.byte	0x04, 0x11
        /*0c26*/ 	.short	(.L_538 - .L_537)
	.align		4
.L_537:
        /*0c28*/ 	.word	index@(_ZN17fastertransformer29add_bias_layernorm_add_res_e2ILi1EEEvP7__half2PKS1_S4_S4_S4_fi)
        /*0c2c*/ 	.word	0x00000000


	//----- nvinfo : EIATTR_REGCOUNT
	.align		4
.L_538:
        /*0c30*/ 	.byte	0x04, 0x2f
        /*0c32*/ 	.short	(.L_540 - .L_539)
	.align		4
.L_539:
        /*0c34*/ 	.word	index@(_ZN17fastertransformer29add_bias_layernorm_add_res_e2ILi1EEEvP6float2PKS1_S4_S4_S4_fi)
        /*0c38*/ 	.word	0x00000014


	//----- nvinfo : EIATTR_FRAME_SIZE
	.align		4
.L_540:
        /*0c3c*/ 	.byte	0x04, 0x11
        /*0c3e*/ 	.short	(.L_542 - .L_541)
	.align		4
.L_541:
        /*0c40*/ 	.word	index@(_ZN17fastertransformer29add_bias_layernorm_add_res_e2ILi1EEEvP6float2PKS1_S4_S4_S4_fi)
        /*0c44*/ 	.word	0x00000000


	//----- nvinfo : EIATTR_REGCOUNT
	.align		4
.L_542:
        /*0c48*/ 	.byte	0x04, 0x2f
        /*0c4a*/ 	.short	(.L_544 - .L_543)
	.align		4
.L_543:
        /*0c4c*/ 	.word	index@(_ZN17fastertransformer26add_bias_layernorm_add_resI6__halfLi1EEEvPT_PKS2_S5_S5_S5_fi)
        /*0c50*/ 	.word	0x00000013


	//----- nvinfo : EIATTR_FRAME_SIZE
	.align		4
.L_544:
        /*0c54*/ 	.byte	0x04, 0x11
        /*0c56*/ 	.short	(.L_546 - .L_545)
	.align		4
.L_545:
        /*0c58*/ 	.word	index@(_ZN17fastertransformer26add_bias_layernorm_add_resI6__halfLi1EEEvPT_PKS2_S5_S5_S5_fi)
        /*0c5c*/ 	.word	0x00000000


	//----- nvinfo : EIATTR_REGCOUNT
	.align		4
.L_546:
        /*0c60*/ 	.byte	0x04, 0x2f
        /*0c62*/ 	.short	(.L_548 - .L_547)
	.align		4
.L_547:
        /*0c64*/ 	.word	index@(_ZN17fastertransformer26add_bias_layernorm_add_resIfLi1EEEvPT_PKS1_S4_S4_S4_fi)
        /*0c68*/ 	.word	0x00000013


	//----- nvinfo : EIATTR_FRAME_SIZE
	.align		4
.L_548:
        /*0c6c*/ 	.byte	0x04, 0x11
        /*0c6e*/ 	.short	(.L_550 - .L_549)
	.align		4
.L_549:
        /*0c70*/ 	.word	index@(_ZN17fastertransformer26add_bias_layernorm_add_resIfLi1EEEvPT_PKS1_S4_S4_S4_fi)
        /*0c74*/ 	.word	0x00000000


	//----- nvinfo : EIATTR_REGCOUNT
	.align		4
.L_550:
        /*0c78*/ 	.byte	0x04, 0x2f
        /*0c7a*/ 	.short	(.L_552 - .L_551)
	.align		4
.L_551:
        /*0c7c*/ 	.word	index@(_ZN17fastertransformer29add_bias_layernorm_add_res_e2ILi2EEEvP7__half2PKS1_S4_S4_S4_fi)
        /*0c80*/ 	.word	0x00000020


	//----- nvinfo : EIATTR_FRAME_SIZE
	.align		4
.L_552:
        /*0c84*/ 	.byte	0x04, 0x11
        /*0c86*/ 	.short	(.L_554 - .L_553)
	.align		4
.L_553:
        /*0c88*/ 	.word	index@(_ZN17fastertransformer29add_bias_layernorm_add_res_e2ILi2EEEvP7__half2PKS1_S4_S4_S4_fi)
        /*0c8c*/ 	.word	0x00000000


	//----- nvinfo : EIATTR_REGCOUNT
	.align		4
.L_554:
        /*0c90*/ 	.byte	0x04, 0x2f
        /*0c92*/ 	.short	(.L_556 - .L_555)
	.align		4
.L_555:
        /*0c94*/ 	.word	index@(_ZN17fastertransformer29add_bias_layernorm_add_res_e2ILi2EEEvP6float2PKS1_S4_S4_S4_fi)
        /*0c98*/ 	.word	0x0000001e


	//----- nvinfo : EIATTR_FRAME_SIZE
	.align		4
.L_556:
        /*0c9c*/ 	.byte	0x04, 0x11
        /*0c9e*/ 	.short	(.L_558 - .L_557)
	.align		4
.L_557:
        /*0ca0*/ 	.word	index@(_ZN17fastertransformer29add_bias_layernorm_add_res_e2ILi2EEEvP6float2PKS1_S4_S4_S4_fi)
        /*0ca4*/ 	.word	0x00000000


	//----- nvinfo : EIATTR_REGCOUNT
	.align		4
.L_558:
        /*0ca8*/ 	.byte	0x04, 0x2f
        /*0caa*/ 	.short	(.L_560 - .L_559)
	.align		4
.L_559:
        /*0cac*/ 	.word	index@(_ZN17fastertransformer26add_bias_layernorm_add_resI6__halfLi2EEEvPT_PKS2_S5_S5_S5_fi)
        /*0cb0*/ 	.word	0x0000001e


	//----- nvinfo : EIATTR_FRAME_SIZE
	.align		4
.L_560:
        /*0cb4*/ 	.byte	0x04, 0x11
        /*0cb6*/ 	.short	(.L_562 - .L_561)
	.align		4
.L_561:
        /*0cb8*/ 	.word	index@(_ZN17fastertransformer26add_bias_layernorm_add_resI6__halfLi2EEEvPT_PKS2_S5_S5_S5_fi)
        /*0cbc*/ 	.word	0x00000000


	//----- nvinfo : EIATTR_REGCOUNT
	.align		4
.L_562:
        /*0cc0*/ 	.byte	0x04, 0x2f
        /*0cc2*/ 	.short	(.L_564 - .L_563)
	.align		4
.L_563:
        /*0cc4*/ 	.word	index@(_ZN17fastertransformer26add_bias_layernorm_add_resIfLi2EEEvPT_PKS1_S4_S4_S4_fi)
        /*0cc8*/ 	.word	0x0000001b


	//----- nvinfo : EIATTR_FRAME_SIZE
	.align		4
.L_564:
        /*0ccc*/ 	.byte	0x04, 0x11
        /*0cce*/ 	.short	(.L_566 - .L_565)
	.align		4
.L_565:
        /*0cd0*/ 	.word	index@(_ZN17fastertransformer26add_bias_layernorm_add_resIfLi2EEEvPT_PKS1_S4_S4_S4_fi)
        /*0cd4*/ 	.word	0x00000000


	//----- nvinfo : EIATTR_REGCOUNT
	.align		4
.L_566:
        /*0cd8*/ 	.byte	0x04, 0x2f
        /*0cda*/ 	.short	(.L_568 - .L_567)
	.align		4
.L_567:
        /*0cdc*/ 	.word	index@(_ZN17fastertransformer29add_bias_layernorm_add_res_e2ILi4EEEvP7__half2PKS1_S4_S4_S4_fi)
        /*0ce0*/ 	.word	0x00000028


	//----- nvinfo : EIATTR_FRAME_SIZE
	.align		4
.L_568:
        /*0ce4*/ 	.byte	0x04, 0x11
        /*0ce6*/ 	.short	(.L_570 - .L_569)
	.align		4
.L_569:
        /*0ce8*/ 	.word	index@(_ZN17fastertransformer29add_bias_layernorm_add_res_e2ILi4EEEvP7__half2PKS1_S4_S4_S4_fi)
        /*0cec*/ 	.word	0x00000000


	//----- nvinfo : EIATTR_REGCOUNT
	.align		4
.L_570:
        /*0cf0*/ 	.byte	0x04, 0x2f
        /*0cf2*/ 	.short	(.L_572 - .L_571)
	.align		4
.L_571:
        /*0cf4*/ 	.word	index@(_ZN17fastertransformer29add_bias_layernorm_add_res_e2ILi4EEEvP6float2PKS1_S4_S4_S4_fi)
        /*0cf8*/ 	.word	0x00000027


	//----- nvinfo : EIATTR_FRAME_SIZE
	.align		4
.L_572:
        /*0cfc*/ 	.byte	0x04, 0x11
        /*0cfe*/ 	.short	(.L_574 - .L_573)
	.align		4
.L_573:
        /*0d00*/ 	.word	index@(_ZN17fastertransformer29add_bias_layernorm_add_res_e2ILi4EEEvP6float2PKS1_S4_S4_S4_fi)
        /*0d04*/ 	.word	0x00000000


	//----- nvinfo : EIATTR_REGCOUNT
	.align		4
.L_574:
        /*0d08*/ 	.byte	0x04, 0x2f
        /*0d0a*/ 	.short	(.L_576 - .L_575)
	.align		4
.L_575:
        /*0d0c*/ 	.word	index@(_ZN17fastertransformer26add_bias_layernorm_add_resI6__halfLi4EEEvPT_PKS2_S5_S5_S5_fi)
        /*0d10*/ 	.word	0x00000028


	//----- nvinfo : EIATTR_FRAME_SIZE
	.align		4
.L_576:
        /*0d14*/ 	.byte	0x04, 0x11
        /*0d16*/ 	.short	(.L_578 - .L_577)
	.align		4
.L_577:
        /*0d18*/ 	.word	index@(_ZN17fastertransformer26add_bias_layernorm_add_resI6__halfLi4EEEvPT_PKS2_S5_S5_S5_fi)
        /*0d1c*/ 	.word	0x00000000


	//----- nvinfo : EIATTR_REGCOUNT
	.align		4
.L_578:
        /*0d20*/ 	.byte	0x04, 0x2f
        /*0d22*/ 	.short	(.L_580 - .L_579)
	.align		4
.L_579:
        /*0d24*/ 	.word	index@(_ZN17fastertransformer26add_bias_layernorm_add_resIfLi4EEEvPT_PKS1_S4_S4_S4_fi)
        /*0d28*/ 	.word	0x00000020


	//----- nvinfo : EIATTR_FRAME_SIZE
	.align		4
.L_580:
        /*0d2c*/ 	.byte	0x04, 0x11
        /*0d2e*/ 	.short	(.L_582 - .L_581)
	.align		4
.L_581:
        /*0d30*/ 	.word	index@(_ZN17fastertransformer26add_bias_layernorm_add_resIfLi4EEEvPT_PKS1_S4_S4_S4_fi)
        /*0d34*/ 	.word	0x00000000


	//----- nvinfo : EIATTR_REGCOUNT
	.align		4
.L_582:
        /*0d38*/ 	.byte	0x04, 0x2f
        /*0d3a*/ 	.short	(.L_584 - .L_583)
	.align		4
.L_583:
        /*0d3c*/ 	.word	index@(_ZN17fastertransformer29add_bias_layernorm_add_res_e2ILi8EEEvP7__half2PKS1_S4_S4_S4_fi)
        /*0d40*/ 	.word	0x0000002f


	//----- nvinfo : EIATTR_FRAME_SIZE
	.align		4
.L_584:
        /*0d44*/ 	.byte	0x04, 0x11
        /*0d46*/ 	.short	(.L_586 - .L_585)
	.align		4
.L_585:
        /*0d48*/ 	.word	index@(_ZN17fastertransformer29add_bias_layernorm_add_res_e2ILi8EEEvP7__half2PKS1_S4_S4_S4_fi)
        /*0d4c*/ 	.word	0x00000000


	//----- nvinfo : EIATTR_REGCOUNT
	.align		4
.L_586:
        /*0d50*/ 	.byte	0x04, 0x2f
        /*0d52*/ 	.short	(.L_588 - .L_587)
	.align		4
.L_587:
        /*0d54*/ 	.word	index@(_ZN17fastertransformer29add_bias_layernorm_add_res_e2ILi8EEEvP6float2PKS1_S4_S4_S4_fi)
        /*0d58*/ 	.word	0x00000038


	//----- nvinfo : EIATTR_FRAME_SIZE
	.align		4
.L_588:
        /*0d5c*/ 	.byte	0x04, 0x11
        /*0d5e*/ 	.short	(.L_590 - .L_589)
	.align		4
.L_589:
        /*0d60*/ 	.word	index@(_ZN17fastertransformer29add_bias_layernorm_add_res_e2ILi8EEEvP6float2PKS1_S4_S4_S4_fi)
        /*0d64*/ 	.word	0x00000000


	//----- nvinfo : EIATTR_REGCOUNT
	.align		4
.L_590:
        /*0d68*/ 	.byte	0x04, 0x2f
        /*0d6a*/ 	.short	(.L_592 - .L_591)
	.align		4
.L_591:
        /*0d6c*/ 	.word	index@(_ZN17fastertransformer26add_bias_layernorm_add_resI6__halfLi8EEEvPT_PKS2_S5_S5_S5_fi)
        /*0d70*/ 	.word	0x00000028


	//----- nvinfo : EIATTR_FRAME_SIZE
	.align		4
.L_592:
        /*0d74*/ 	.byte	0x04, 0x11
        /*0d76*/ 	.short	(.L_594 - .L_593)
	.align		4
.L_593:
        /*0d78*/ 	.word	index@(_ZN17fastertransformer26add_bias_layernorm_add_resI6__halfLi8EEEvPT_PKS2_S5_S5_S5_fi)
        /*0d7c*/ 	.word	0x00000000


	//----- nvinfo : EIATTR_REGCOUNT
	.align		4
.L_594:
        /*0d80*/ 	.byte	0x04, 0x2f
        /*0d82*/ 	.short	(.L_596 - .L_595)
	.align		4
.L_595:
        /*0d84*/ 	.word	index@(_ZN17fastertransformer26add_bias_layernorm_add_resIfLi8EEEvPT_PKS1_S4_S4_S4_fi)
        /*0d88*/ 	.word	0x00000048


	//----- nvinfo : EIATTR_FRAME_SIZE
	.align		4
.L_596:
        /*0d8c*/ 	.byte	0x04, 0x11
        /*0d8e*/ 	.short	(.L_598 - .L_597)
	.align		4
.L_597:
        /*0d90*/ 	.word	index@(_ZN17fastertransformer26add_bias_layernorm_add_resIfLi8EEEvPT_PKS1_S4_S4_S4_fi)
        /*0d94*/ 	.word	0x00000000


	//----- nvinfo : EIATTR_REGCOUNT
	.align		4
.L_598:
        /*0d98*/ 	.byte	0x04, 0x2f
        /*0d9a*/ 	.short	(.L_600 - .L_599)
	.align		4
.L_599:
        /*0d9c*/ 	.word	index@(_ZN17fastertransformer29add_bias_layernorm_add_res_e2ILi16EEEvP7__half2PKS1_S4_S4_S4_fi)
        /*0da0*/ 	.word	0x00000050


	//----- nvinfo : EIATTR_FRAME_SIZE
	.align		4
.L_600:
        /*0da4*/ 	.byte	0x04, 0x11
        /*0da6*/ 	.short	(.L_602 - .L_601)
	.align		4
.L_601:
        /*0da8*/ 	.word	index@(_ZN17fastertransformer29add_bias_layernorm_add_res_e2ILi16EEEvP7__half2PKS1_S4_S4_S4_fi)
        /*0dac*/ 	.word	0x00000000


	//----- nvinfo : EIATTR_REGCOUNT
	.align		4
.L_602:
        /*0db0*/ 	.byte	0x04, 0x2f
        /*0db2*/ 	.short	(.L_604 - .L_603)
	.align		4
.L_603:
        /*0db4*/ 	.word	index@(_ZN17fastertransformer29add_bias_layernorm_add_res_e2ILi16EEEvP6float2PKS1_S4_S4_S4_fi)
        /*0db8*/ 	.word	0x0000007a


	//----- nvinfo : EIATTR_FRAME_SIZE
	.align		4
.L_604:
        /*0dbc*/ 	.byte	0x04, 0x11
        /*0dbe*/ 	.short	(.L_606 - .L_605)
	.align		4
.L_605:
        /*0dc0*/ 	.word	index@(_ZN17fastertransformer29add_bias_layernorm_add_res_e2ILi16EEEvP6float2PKS1_S4_S4_S4_fi)
        /*0dc4*/ 	.word	0x00000000


	//----- nvinfo : EIATTR_REGCOUNT
	.align		4
.L_606:
        /*0dc8*/ 	.byte	0x04, 0x2f
        /*0dca*/ 	.short	(.L_608 - .L_607)
	.align		4
.L_607:
        /*0dcc*/ 	.word	index@(_ZN17fastertransformer26add_bias_layernorm_add_resI6__halfLi16EEEvPT_PKS2_S5_S5_S5_fi)
        /*0dd0*/ 	.word	0x0000003c


	//----- nvinfo : EIATTR_FRAME_SIZE
	.align		4
.L_608:
        /*0dd4*/ 	.byte	0x04, 0x11
        /*0dd6*/ 	.short	(.L_610 - .L_609)
	.align		4
.L_609:
        /*0dd8*/ 	.word	index@(_ZN17fastertransformer26add_bias_layernorm_add_resI6__halfLi16EEEvPT_PKS2_S5_S5_S5_fi)
        /*0ddc*/ 	.word	0x00000000


	//----- nvinfo : EIATTR_REGCOUNT
	.align		4
.L_610:
        /*0de0*/ 	.byte	0x04, 0x2f
        /*0de2*/ 	.short	(.L_612 - .L_611)
	.align		4
.L_611:
        /*0de4*/ 	.word	index@(_ZN17fastertransformer26add_bias_layernorm_add_resIfLi16EEEvPT_PKS1_S4_S4_S4_fi)
        /*0de8*/ 	.word	0x00000080


	//----- nvinfo : EIATTR_FRAME_SIZE
	.align		4
.L_612:
        /*0dec*/ 	.byte	0x04, 0x11
        /*0dee*/ 	.short	(.L_614 - .L_613)
	.align		4
.L_613:
        /*0df0*/ 	.word	index@(_ZN17fastertransformer26add_bias_layernorm_add_resIfLi16EEEvPT_PKS1_S4_S4_S4_fi)
        /*0df4*/ 	.word	0x00000000


	//----- nvinfo : EIATTR_REGCOUNT
	.align		4
.L_614:
        /*0df8*/ 	.byte	0x04, 0x2f
        /*0dfa*/ 	.short	(.L_616 - .L_615)
	.align		4
.L_615:
        /*0dfc*/ 	.word	index@(_ZN17fastertransformer29add_bias_layernorm_add_res_e2ILi32EEEvP7__half2PKS1_S4_S4_S4_fi)
        /*0e00*/ 	.word	0x00000072


	//----- nvinfo : EIATTR_FRAME_SIZE
	.align		4
.L_616:
        /*0e04*/ 	.byte	0x04, 0x11
        /*0e06*/ 	.short	(.L_618 - .L_617)
	.align		4
.L_617:
        /*0e08*/ 	.word	index@(_ZN17fastertransformer29add_bias_layernorm_add_res_e2ILi32EEEvP7__half2PKS1_S4_S4_S4_fi)
        /*0e0c*/ 	.word	0x00000000


	//----- nvinfo : EIATTR_REGCOUNT
	.align		4
.L_618:
        /*0e10*/ 	.byte	0x04, 0x2f
        /*0e12*/ 	.short	(.L_620 - .L_619)
	.align		4
.L_619:
        /*0e14*/ 	.word	index@(_ZN17fastertransformer29add_bias_layernorm_add_res_e2ILi32EEEvP6float2PKS1_S4_S4_S4_fi)
        /*0e18*/ 	.word	0x0000008c


	//----- nvinfo : EIATTR_FRAME_SIZE
	.align		4
.L_620:
        /*0e1c*/ 	.byte	0x04, 0x11
        /*0e1e*/ 	.short	(.L_622 - .L_621)
	.align		4
.L_621:
        /*0e20*/ 	.word	index@(_ZN17fastertransformer29add_bias_layernorm_add_res_e2ILi32EEEvP6float2PKS1_S4_S4_S4_fi)
        /*0e24*/ 	.word	0x00000000


	//----- nvinfo : EIATTR_REGCOUNT
	.align		4
.L_622:
        /*0e28*/ 	.byte	0x04, 0x2f
        /*0e2a*/ 	.short	(.L_624 - .L_623)
	.align		4
.L_623:
        /*0e2c*/ 	.word	index@(_ZN17fastertransformer26add_bias_layernorm_add_resI6__halfLi32EEEvPT_PKS2_S5_S5_S5_fi)
        /*0e30*/ 	.word	0x0000005c


	//----- nvinfo : EIATTR_FRAME_SIZE
	.align		4
.L_624:
        /*0e34*/ 	.byte	0x04, 0x11
        /*0e36*/ 	.short	(.L_626 - .L_625)
	.align		4
.L_625:
        /*0e38*/ 	.word	index@(_ZN17fastertransformer26add_bias_layernorm_add_resI6__halfLi32EEEvPT_PKS2_S5_S5_S5_fi)
        /*0e3c*/ 	.word	0x00000000


	//----- nvinfo : EIATTR_REGCOUNT
	.align		4
.L_626:
        /*0e40*/ 	.byte	0x04, 0x2f
        /*0e42*/ 	.short	(.L_628 - .L_627)
	.align		4
.L_627:
        /*0e44*/ 	.word	index@(_ZN17fastertransformer26add_bias_layernorm_add_resIfLi32EEEvPT_PKS1_S4_S4_S4_fi)
        /*0e48*/ 	.word	0x00000060


	//----- nvinfo : EIATTR_FRAME_SIZE
	.align		4
.L_628:
        /*0e4c*/ 	.byte	0x04, 0x11
        /*0e4e*/ 	.short	(.L_630 - .L_629)
	.align		4
.L_629:
        /*0e50*/ 	.word	index@(_ZN17fastertransformer26add_bias_layernorm_add_resIfLi32EEEvPT_PKS1_S4_S4_S4_fi)
        /*0e54*/ 	.word	0x00000000


	//----- nvinfo : EIATTR_MIN_STACK_SIZE
	.align		4
.L_630:
        /*0e58*/ 	.byte	0x04, 0x12
        /*0e5a*/ 	.short	(.L_632 - .L_631)
	.align		4
.L_631:
        /*0e5c*/ 	.word	index@(_ZN17fastertransformer26add_bias_layernorm_add_resIfLi32EEEvPT_PKS1_S4_S4_S4_fi)
        /*0e60*/ 	.word	0x00000000


	//----- nvinfo : EIATTR_MIN_STACK_SIZE
	.align		4
.L_632:
        /*0e64*/ 	.byte	0x04, 0x12
        /*0e66*/ 	.short	(.L_634 - .L_633)
	.align		4
.L_633:
        /*0e68*/ 	.word	index@(_ZN17fastertransformer26add_bias_layernorm_add_resI6__halfLi32EEEvPT_PKS2_S5_S5_S5_fi)
        /*0e6c*/ 	.word	0x00000000


	//----- nvinfo : EIATTR_MIN_STACK_SIZE
	.align		4
.L_634:
        /*0e70*/ 	.byte	0x04, 0x12
        /*0e72*/ 	.short	(.L_636 - .L_635)
	.align		4
.L_635:
        /*0e74*/ 	.word	index@(_ZN17fastertransformer29add_bias_layernorm_add_res_e2ILi32EEEvP6float2PKS1_S4_S4_S4_fi)
        /*0e78*/ 	.word	0x00000000


	//----- nvinfo : EIATTR_MIN_STACK_SIZE
	.align		4
.L_636:
        /*0e7c*/ 	.byte	0x04, 0x12
        /*0e7e*/ 	.short	(.L_638 - .L_637)
	.align		4
.L_637:
        /*0e80*/ 	.word	index@(_ZN17fastertransformer29add_bias_layernorm_add_res_e2ILi32EEEvP7__half2PKS1_S4_S4_S4_fi)
        /*0e84*/ 	.word	0x00000000


	//----- nvinfo : EIATTR_MIN_STACK_SIZE
	.align		4
.L_638:
        /*0e88*/ 	.byte	0x04, 0x12
        /*0e8a*/ 	.short	(.L_640 - .L_639)
	.align		4
.L_639:
        /*0e8c*/ 	.word	index@(_ZN17fastertransformer26add_bias_layernorm_add_resIfLi16EEEvPT_PKS1_S4_S4_S4_fi)
        /*0e90*/ 	.word	0x00000000


	//----- nvinfo : EIATTR_MIN_STACK_SIZE
	.align		4
.L_640:
        /*0e94*/ 	.byte	0x04, 0x12
        /*0e96*/ 	.short	(.L_642 - .L_641)
	.align		4
.L_641:
        /*0e98*/ 	.word	index@(_ZN17fastertransformer26add_bias_layernorm_add_resI6__halfLi16EEEvPT_PKS2_S5_S5_S5_fi)
        /*0e9c*/ 	.word	0x00000000


	//----- nvinfo : EIATTR_MIN_STACK_SIZE
	.align		4
.L_642:
        /*0ea0*/ 	.byte	0x04, 0x12
        /*0ea2*/ 	.short	(.L_644 - .L_643)
	.align		4
.L_643:
        /*0ea4*/ 	.word	index@(_ZN17fastertransformer29add_bias_layernorm_add_res_e2ILi16EEEvP6float2PKS1_S4_S4_S4_fi)
        /*0ea8*/ 	.word	0x00000000


	//----- nvinfo : EIATTR_MIN_STACK_SIZE
	.align		4
.L_644:
        /*0eac*/ 	.byte	0x04, 0x12
        /*0eae*/ 	.short	(.L_646 - .L_645)
	.align		4
.L_645:
        /*0eb0*/ 	.word	index@(_ZN17fastertransformer29add_bias_layernorm_add_res_e2ILi16EEEvP7__half2PKS1_S4_S4_S4_fi)
        /*0eb4*/ 	.word	0x00000000


	//----- nvinfo : EIATTR_MIN_STACK_SIZE
	.align		4
.L_646:
        /*0eb8*/ 	.byte	0x04, 0x12
        /*0eba*/ 	.short	(.L_648 - .L_647)
	.align		4
.L_647:
        /*0ebc*/ 	.word	index@(_ZN17fastertransformer26add_bias_layernorm_add_resIfLi8EEEvPT_PKS1_S4_S4_S4_fi)
        /*0ec0*/ 	.word	0x00000000


	//----- nvinfo : EIATTR_MIN_STACK_SIZE
	.align		4
.L_648:
        /*0ec4*/ 	.byte	0x04, 0x12
        /*0ec6*/ 	.short	(.L_650 - .L_649)
	.align		4
.L_649:
        /*0ec8*/ 	.word	index@(_ZN17fastertransformer26add_bias_layernorm_add_resI6__halfLi8EEEvPT_PKS2_S5_S5_S5_fi)
        /*0ecc*/ 	.word	0x00000000


	//----- nvinfo : EIATTR_MIN_STACK_SIZE
	.align		4
.L_650:
        /*0ed0*/ 	.byte	0x04, 0x12
        /*0ed2*/ 	.short	(.L_652 - .L_651)
	.align		4
.L_651:
        /*0ed4*/ 	.word	index@(_ZN17fastertransformer29add_bias_layernorm_add_res_e2ILi8EEEvP6float2PKS1_S4_S4_S4_fi)
        /*0ed8*/ 	.word	0x00000000


	//----- nvinfo : EIATTR_MIN_STACK_SIZE
	.align		4
.L_652:
        /*0edc*/ 	.byte	0x04, 0x12
        /*0ede*/ 	.short	(.L_654 - .L_653)
	.align		4
.L_653:
        /*0ee0*/ 	.word	index@(_ZN17fastertransformer29add_bias_layernorm_add_res_e2ILi8EEEvP7__half2PKS1_S4_S4_S4_fi)
        /*0ee4*/ 	.word	0x00000000


	//----- nvinfo : EIATTR_MIN_STACK_SIZE
	.align		4
.L_654:
        /*0ee8*/ 	.byte	0x04, 0x12
        /*0eea*/ 	.short	(.L_656 - .L_655)
	.align		4
.L_655:
        /*0eec*/ 	.word	index@(_ZN17fastertransformer26add_bias_layernorm_add_resIfLi4EEEvPT_PKS1_S4_S4_S4_fi)
        /*0ef0*/ 	.word	0x00000000


	//----- nvinfo : EIATTR_MIN_STACK_SIZE
	.align		4
.L_656:
        /*0ef4*/ 	.byte	0x04, 0x12
        /*0ef6*/ 	.short	(.L_658 - .L_657)
	.align		4
.L_657:
        /*0ef8*/ 	.word	index@(_ZN17fastertransformer26add_bias_layernorm_add_resI6__halfLi4EEEvPT_PKS2_S5_S5_S5_fi)
        /*0efc*/ 	.word	0x00000000


	//----- nvinfo : EIATTR_MIN_STACK_SIZE
	.align		4
.L_658:
        /*0f00*/ 	.byte	0x04, 0x12
        /*0f02*/ 	.short	(.L_660 - .L_659)
	.align		4
.L_659:
        /*0f04*/ 	.word	index@(_ZN17fastertransformer29add_bias_layernorm_add_res_e2ILi4EEEvP6float2PKS1_S4_S4_S4_fi)
        /*0f08*/ 	.word	0x00000000


	//----- nvinfo : EIATTR_MIN_STACK_SIZE
	.align		4
.L_660:
        /*0f0c*/ 	.byte	0x04, 0x12
        /*0f0e*/ 	.short	(.L_662 - .L_661)
	.align		4
.L_661:
        /*0f10*/ 	.word	index@(_ZN17fastertransformer29add_bias_layernorm_add_res_e2ILi4EEEvP7__half2PKS1_S4_S4_S4_fi)
        /*0f14*/ 	.word	0x00000000


	//----- nvinfo : EIATTR_MIN_STACK_SIZE
	.align		4
.L_662:
        /*0f18*/ 	.byte	0x04, 0x12
        /*0f1a*/ 	.short	(.L_664 - .L_663)
	.align		4
.L_663:
        /*0f1c*/ 	.word	index@(_ZN17fastertransformer26add_bias_layernorm_add_resIfLi2EEEvPT_PKS1_S4_S4_S4_fi)
        /*0f20*/ 	.word	0x00000000


	//----- nvinfo : EIATTR_MIN_STACK_SIZE
	.align		4
.L_664:
        /*0f24*/ 	.byte	0x04, 0x12
        /*0f26*/ 	.short	(.L_666 - .L_665)
	.align		4
.L_665:
        /*0f28*/ 	.word	index@(_ZN17fastertransformer26add_bias_layernorm_add_resI6__halfLi2EEEvPT_PKS2_S5_S5_S5_fi)
        /*0f2c*/ 	.word	0x00000000


	//----- nvinfo : EIATTR_MIN_STACK_SIZE
	.align		4
.L_666:
        /*0f30*/ 	.byte	0x04, 0x12
        /*0f32*/ 	.short	(.L_668 - .L_667)
	.align		4
.L_667:
        /*0f34*/ 	.word	index@(_ZN17fastertransformer29add_bias_layernorm_add_res_e2ILi2EEEvP6float2PKS1_S4_S4_S4_fi)
        /*0f38*/ 	.word	0x00000000


	//----- nvinfo : EIATTR_MIN_STACK_SIZE
	.align		4
.L_668:
        /*0f3c*/ 	.byte	0x04, 0x12
        /*0f3e*/ 	.short	(.L_670 - .L_669)
	.align		4
.L_669:
        /*0f40*/ 	.word	index@(_ZN17fastertransformer29add_bias_layernorm_add_res_e2ILi2EEEvP7__half2PKS1_S4_S4_S4_fi)
        /*0f44*/ 	.word	0x00000000


	//----- nvinfo : EIATTR_MIN_STACK_SIZE
	.align		4
.L_670:
        /*0f48*/ 	.byte	0x04, 0x12
        /*0f4a*/ 	.short	(.L_672 - .L_671)
	.align		4
.L_671:
        /*0f4c*/ 	.word	index@(_ZN17fastertransformer26add_bias_layernorm_add_resIfLi1EEEvPT_PKS1_S4_S4_S4_fi)
        /*0f50*/ 	.word	0x00000000


	//----- nvinfo : EIATTR_MIN_STACK_SIZE
	.align		4
.L_672:
        /*0f54*/ 	.byte	0x04, 0x12
        /*0f56*/ 	.short	(.L_674 - .L_673)
	.align		4
.L_673:
        /*0f58*/ 	.word	index@(_ZN17fastertransformer26add_bias_layernorm_add_resI6__halfLi1EEEvPT_PKS2_S5_S5_S5_fi)
        /*0f5c*/ 	.word	0x00000000


	//----- nvinfo : EIATTR_MIN_STACK_SIZE
	.align		4
.L_674:
        /*0f60*/ 	.byte	0x04, 0x12
        /*0f62*/ 	.short	(.L_676 - .L_675)
	.align		4
.L_675:
        /*0f64*/ 	.word	index@(_ZN17fastertransformer29add_bias_layernorm_add_res_e2ILi1EEEvP6float2PKS1_S4_S4_S4_fi)
        /*0f68*/ 	.word	0x00000000


	//----- nvinfo : EIATTR_MIN_STACK_SIZE
	.align		4
.L_676:
        /*0f6c*/ 	.byte	0x04, 0x12
        /*0f6e*/ 	.short	(.L_678 - .L_677)
	.align		4
.L_677:
        /*0f70*/ 	.word	index@(_ZN17fastertransformer29add_bias_layernorm_add_res_e2ILi1EEEvP7__half2PKS1_S4_S4_S4_fi)
        /*0f74*/ 	.word	0x00000000


	//----- nvinfo : EIATTR_MIN_STACK_SIZE
	.align		4
.L_678:
        /*0f78*/ 	.byte	0x04, 0x12
        /*0f7a*/ 	.short	(.L_680 - .L_679)
	.align		4
.L_679:
        /*0f7c*/ 	.word	index@(_ZN17fastertransformer18merge_layernorm_v2I6__halfEEvPT_PKS2_S5_S5_fiiii)
        /*0f80*/ 	.word	0x00000000


	//----- nvinfo : EIATTR_MIN_STACK_SIZE
	.align		4
.L_680:
        /*0f84*/ 	.byte	0x04, 0x12
        /*0f86*/ 	.short	(.L_682 - .L_681)
	.align		4
.L_681:
        /*0f88*/ 	.word	index@(_ZN17fastertransformer18merge_layernorm_v2IfEEvPT_PKS1_S4_S4_fiiii)
        /*0f8c*/ 	.word	0x00000000


	//----- nvinfo : EIATTR_MIN_STACK_SIZE
	.align		4
.L_682:
        /*0f90*/ 	.byte	0x04, 0x12
        /*0f92*/ 	.short	(.L_684 - .L_683)
	.align		4
.L_683:
        /*0f94*/ 	.word	index@(_ZN17fastertransformer18add_bias_layernormI6__halfEEvPT_PKS2_S5_S5_fi)
        /*0f98*/ 	.word	0x00000000


	//----- nvinfo : EIATTR_MIN_STACK_SIZE
	.align		4
.L_684:
        /*0f9c*/ 	.byte	0x04, 0x12
        /*0f9e*/ 	.short	(.L_686 - .L_685)
	.align		4
.L_685:
        /*0fa0*/ 	.word	index@(_ZN17fastertransformer21add_bias_layernorm_v2I6__halfEEvPT_PKS2_S5_S5_fi)
        /*0fa4*/ 	.word	0x00000000


	//----- nvinfo : EIATTR_MIN_STACK_SIZE
	.align		4
.L_686:
        /*0fa8*/ 	.byte	0x04, 0x12
        /*0faa*/ 	.short	(.L_688 - .L_687)
	.align		4
.L_687:
        /*0fac*/ 	.word	index@(_ZN17fastertransformer18add_bias_layernormIfEEvPT_PKS1_S4_S4_fi)
        /*0fb0*/ 	.word	0x00000000


	//----- nvinfo : EIATTR_MIN_STACK_SIZE
	.align		4
.L_688:
        /*0fb4*/ 	.byte	0x04, 0x12
        /*0fb6*/ 	.short	(.L_690 - .L_689)
	.align		4
.L_689:
        /*0fb8*/ 	.word	index@(_ZN17fastertransformer21add_bias_layernorm_v2IfEEvPT_PKS1_S4_S4_fi)
        /*0fbc*/ 	.word	0x00000000


	//----- nvinfo : EIATTR_MIN_STACK_SIZE
	.align		4
.L_690:
        /*0fc0*/ 	.byte	0x04, 0x12
        /*0fc2*/ 	.short	(.L_692 - .L_691)
	.align		4
.L_691:
        /*0fc4*/ 	.word	index@(_ZN17fastertransformer25layernorm_shift_partitionI7__half2EEvPT_PKS2_S5_S5_fiiiiii)
        /*0fc8*/ 	.word	0x00000000


	//----- nvinfo : EIATTR_MIN_STACK_SIZE
	.align		4
.L_692:
        /*0fcc*/ 	.byte	0x04, 0x12
        /*0fce*/ 	.short	(.L_694 - .L_693)
	.align		4
.L_693:
        /*0fd0*/ 	.word	index@(_ZN17fastertransformer28layernorm_shift_partition_v2I7__half2EEvPT_PKS2_S5_S5_fiiiiii)
        /*0fd4*/ 	.word	0x00000000


	//----- nvinfo : EIATTR_MIN_STACK_SIZE
	.align		4
.L_694:
        /*0fd8*/ 	.byte	0x04, 0x12
        /*0fda*/ 	.short	(.L_696 - .L_695)
	.align		4
.L_695:
        /*0fdc*/ 	.word	index@(_ZN17fastertransformer18generalT5LayerNormI6__halfEEvPKT_S4_PS2_fii)
        /*0fe0*/ 	.word	0x00000000


	//----- nvinfo : EIATTR_MIN_STACK_SIZE
	.align		4
.L_696:
        /*0fe4*/ 	.byte	0x04, 0x12
        /*0fe6*/ 	.short	(.L_698 - .L_697)
	.align		4
.L_697:
        /*0fe8*/ 	.word	index@(_ZN17fastertransformer18generalT5LayerNormIfEEvPKT_S3_PS1_fii)
        /*0fec*/ 	.word	0x00000000


	//----- nvinfo : EIATTR_MIN_STACK_SIZE
	.align		4
.L_698:
        /*0ff0*/ 	.byte	0x04, 0x12
        /*0ff2*/ 	.short	(.L_700 - .L_699)
	.align		4
.L_699:
        /*0ff4*/ 	.word	index@(_ZN17fastertransformer16generalLayerNormI6__halfLb0EEEvPKT_S4_S4_PS2_fiiPfS6_i)
        /*0ff8*/ 	.word	0x00000000


	//----- nvinfo : EIATTR_MIN_STACK_SIZE
	.align		4
.L_700:
        /*0ffc*/ 	.byte	0x04, 0x12
        /*0ffe*/ 	.short	(.L_702 - .L_701)
	.align		4
.L_701:
        /*1000*/ 	.word	index@(_ZN17fastertransformer16generalLayerNormI6__halfLb1EEEvPKT_S4_S4_PS2_fiiPfS6_i)
        /*1004*/ 	.word	0x00000000


	//----- nvinfo : EIATTR_MIN_STACK_SIZE
	.align		4
.L_702:
        /*1008*/ 	.byte	0x04, 0x12
        /*100a*/ 	.short	(.L_704 - .L_703)
	.align		4
.L_703:
        /*100c*/ 	.word	index@(_ZN17fastertransformer16generalLayerNormIfLb0EEEvPKT_S3_S3_PS1_fiiPfS5_i)
        /*1010*/ 	.word	0x00000000


	//----- nvinfo : EIATTR_MIN_STACK_SIZE
	.align		4
.L_704:
        /*1014*/ 	.byte	0x04, 0x12
        /*1016*/ 	.short	(.L_706 - .L_705)
	.align		4
.L_705:
        /*1018*/ 	.word	index@(_ZN17fastertransformer16generalLayerNormIfLb1EEEvPKT_S3_S3_PS1_fiiPfS5_i)
        /*101c*/ 	.word	0x00000000


	//----- nvinfo : EIATTR_MIN_STACK_SIZE
	.align		4
.L_706:
        /*1020*/ 	.byte	0x04, 0x12
        /*1022*/ 	.short	(.L_708 - .L_707)
	.align		4
.L_707:
        /*1024*/ 	.word	index@(_ZN17fastertransformer29generalAddResidualT5LayerNormI6__halfEEvPKT_S4_PS2_S5_fii)
        /*1028*/ 	.word	0x00000000


	//----- nvinfo : EIATTR_MIN_STACK_SIZE
	.align		4
.L_708:
        /*102c*/ 	.byte	0x04, 0x12
        /*102e*/ 	.short	(.L_710 - .L_709)
	.align		4
.L_709:
        /*1030*/ 	.word	index@(_ZN17fastertransformer29generalAddResidualT5LayerNormIfEEvPKT_S3_PS1_S4_fii)
        /*1034*/ 	.word	0x00000000


	//----- nvinfo : EIATTR_MIN_STACK_SIZE
	.align		4
.L_710:
        /*1038*/ 	.byte	0x04, 0x12
        /*103a*/ 	.short	(.L_712 - .L_711)
	.align		4
.L_711:
        /*103c*/ 	.word	index@(_ZN17fastertransformer31generalAddBiasResidualLayerNormI6__halfLi2EEEvPKT_S4_S4_S4_S4_S4_PS2_S5_fiiPKfS7_S7_Pfi)
        /*1040*/ 	.word	0x00000000


	//----- nvinfo : EIATTR_MIN_STACK_SIZE
	.align		4
.L_712:
        /*1044*/ 	.byte	0x04, 0x12
        /*1046*/ 	.short	(.L_714 - .L_713)
	.align		4
.L_713:
        /*1048*/ 	.word	index@(_ZN17fastertransformer31generalAddBiasResidualLayerNormI6__halfLi1EEEvPKT_S4_S4_S4_S4_S4_PS2_S5_fiiPKfS7_S7_Pfi)
        /*104c*/ 	.word	0x00000000


	//----- nvinfo : EIATTR_MIN_STACK_SIZE
	.align		4
.L_714:
        /*1050*/ 	.byte	0x04, 0x12
        /*1052*/ 	.short	(.L_716 - .L_715)
	.align		4
.L_715:
        /*1054*/ 	.word	index@(_ZN17fastertransformer31generalAddBiasResidualLayerNormIfLi2EEEvPKT_S3_S3_S3_S3_S3_PS1_S4_fiiPKfS6_S6_Pfi)
        /*1058*/ 	.word	0x00000000


	//----- nvinfo : EIATTR_MIN_STACK_SIZE
	.align		4
.L_716:
        /*105c*/ 	.byte	0x04, 0x12
        /*105e*/ 	.short	(.L_718 - .L_717)
	.align		4
.L_717:
        /*1060*/ 	.word	index@(_ZN17fastertransformer31generalAddBiasResidualLayerNormIfLi1EEEvPKT_S3_S3_S3_S3_S3_PS1_S4_fiiPKfS6_S6_Pfi)
        /*1064*/ 	.word	0x00000000


	//----- nvinfo : EIATTR_MIN_STACK_SIZE
	.align		4
.L_718:
        /*1068*/ 	.byte	0x04, 0x12
        /*106a*/ 	.short	(.L_720 - .L_719)
	.align		4
.L_719:
        /*106c*/ 	.word	index@(_ZN17fastertransformer35generalAddBiasResidualLayerNormOpt2I7__half2Lb0ELb0ELi2ELb1ELi8EEEvPT_S3_PKS2_S5_S5_S5_S5_S5_fiiPKfS7_S7_Pfi)
        /*1070*/ 	.word	0x00000000


	//----- nvinfo : EIATTR_MIN_STACK_SIZE
	.align		4
.L_720:
        /*1074*/ 	.byte	0x04, 0x12
        /*1076*/ 	.short	(.L_722 - .L_721)
	.align		4
.L_721:
        /*1078*/ 	.word	index@(_ZN17fastertransformer34generalAddBiasResidualLayerNormOptI7__half2Lb0ELb0ELi2ELb1ELi8EEEvPT_S3_PKS2_S5_S5_S5_S5_S5_fiiPKfS7_S7_Pfi)
        /*107c*/ 	.word	0x00000000


	//----- nvinfo : EIATTR_MIN_STACK_SIZE
	.align		4
.L_722:
        /*1080*/ 	.byte	0x04, 0x12
        /*1082*/ 	.short	(.L_724 - .L_723)
	.align		4
.L_723:
        /*1084*/ 	.word	index@(_ZN17fastertransformer35generalAddBiasResidualLayerNormOpt2I7__half2Lb1ELb0ELi2ELb1ELi8EEEvPT_S3_PKS2_S5_S5_S5_S5_S5_fiiPKfS7_S7_Pfi)
        /*1088*/ 	.word	0x00000000


	//----- nvinfo : EIATTR_MIN_STACK_SIZE
	.align		4
.L_724:
        /*108c*/ 	.byte	0x04, 0x12
        /*108e*/ 	.short	(.L_726 - .L_725)
	.align		4
.L_725:
        /*1090*/ 	.word	index@(_ZN17fastertransformer34generalAddBiasResidualLayerNormOptI7__half2Lb1ELb0ELi2ELb1ELi8EEEvPT_S3_PKS2_S5_S5_S5_S5_S5_fiiPKfS7_S7_Pfi)
        /*1094*/ 	.word	0x00000000


	//----- nvinfo : EIATTR_MIN_STACK_SIZE
	.align		4
.L_726:
        /*1098*/ 	.byte	0x04, 0x12
        /*109a*/ 	.short	(.L_728 - .L_727)
	.align		4
.L_727:
        /*109c*/ 	.word	index@(_ZN17fastertransformer35generalAddBiasResidualLayerNormOpt2I7__half2Lb0ELb1ELi2ELb1ELi8EEEvPT_S3_PKS2_S5_S5_S5_S5_S5_fiiPKfS7_S7_Pfi)
        /*10a0*/ 	.word	0x00000000


	//----- nvinfo : EIATTR_MIN_STACK_SIZE
	.align		4
.L_728:
        /*10a4*/ 	.byte	0x04, 0x12
        /*10a6*/ 	.short	(.L_730 - .L_729)
	.align		4
.L_729:
        /*10a8*/ 	.word	index@(_ZN17fastertransformer34generalAddBiasResidualLayerNormOptI7__half2Lb0ELb1ELi2ELb1ELi8EEEvPT_S3_PKS2_S5_S5_S5_S5_S5_fiiPKfS7_S7_Pfi)
        /*10ac*/ 	.word	0x00000000


	//----- nvinfo : EIATTR_MIN_STACK_SIZE
	.align		4
.L_730:
        /*10b0*/ 	.byte	0x04, 0x12
        /*10b2*/ 	.short	(.L_732 - .L_731)
	.align		4
.L_731:
        /*10b4*/ 	.word	index@(_ZN17fastertransformer35generalAddBiasResidualLayerNormOpt2I7__half2Lb1ELb1ELi2ELb1ELi8EEEvPT_S3_PKS2_S5_S5_S5_S5_S5_fiiPKfS7_S7_Pfi)
        /*10b8*/ 	.word	0x00000000


	//----- nvinfo : EIATTR_MIN_STACK_SIZE
	.align		4
.L_732:
        /*10bc*/ 	.byte	0x04, 0x12
        /*10be*/ 	.short	(.L_734 - .L_733)
	.align		4
.L_733:
        /*10c0*/ 	.word	index@(_ZN17fastertransformer34generalAddBiasResidualLayerNormOptI7__half2Lb1ELb1ELi2ELb1ELi8EEEvPT_S3_PKS2_S5_S5_S5_S5_S5_fiiPKfS7_S7_Pfi)
        /*10c4*/ 	.word	0x00000000


	//----- nvinfo : EIATTR_MIN_STACK_SIZE
	.align		4
.L_734:
        /*10c8*/ 	.byte	0x04, 0x12
        /*10ca*/ 	.short	(.L_736 - .L_735)
	.align		4
.L_735:
        /*10cc*/ 	.word	index@(_ZN17fastertransformer35generalAddBiasResidualLayerNormOpt2I7__half2Lb0ELb0ELi1ELb1ELi8EEEvPT_S3_PKS2_S5_S5_S5_S5_S5_fiiPKfS7_S7_Pfi)
        /*10d0*/ 	.word	0x00000000


	//----- nvinfo : EIATTR_MIN_STACK_SIZE
	.align		4
.L_736:
        /*10d4*/ 	.byte	0x04, 0x12
        /*10d6*/ 	.short	(.L_738 - .L_737)
	.align		4
.L_737:
        /*10d8*/ 	.word	index@(_ZN17fastertransformer34generalAddBiasResidualLayerNormOptI7__half2Lb0ELb0ELi1ELb1ELi8EEEvPT_S3_PKS2_S5_S5_S5_S5_S5_fiiPKfS7_S7_Pfi)
        /*10dc*/ 	.word	0x00000000


	//----- nvinfo : EIATTR_MIN_STACK_SIZE
	.align		4
.L_738:
        /*10e0*/ 	.byte	0x04, 0x12
        /*10e2*/ 	.short	(.L_740 - .L_739)
	.align		4
.L_739:
        /*10e4*/ 	.word	index@(_ZN17fastertransformer35generalAddBiasResidualLayerNormOpt2I7__half2Lb1ELb0ELi1ELb1ELi8EEEvPT_S3_PKS2_S5_S5_S5_S5_S5_fiiPKfS7_S7_Pfi)
        /*10e8*/ 	.word	0x00000000


	//----- nvinfo : EIATTR_MIN_STACK_SIZE
	.align		4
.L_740:
        /*10ec*/ 	.byte	0x04, 0x12
        /*10ee*/ 	.short	(.L_742 - .L_741)
	.align		4
.L_741:
        /*10f0*/ 	.word	index@(_ZN17fastertransformer34generalAddBiasResidualLayerNormOptI7__half2Lb1ELb0ELi1ELb1ELi8EEEvPT_S3_PKS2_S5_S5_S5_S5_S5_fiiPKfS7_S7_Pfi)
        /*10f4*/ 	.word	0x00000000


	//----- nvinfo : EIATTR_MIN_STACK_SIZE
	.align		4
.L_742:
        /*10f8*/ 	.byte	0x04, 0x12
        /*10fa*/ 	.short	(.L_744 - .L_743)
	.align		4
.L_743:
        /*10fc*/ 	.word	index@(_ZN17fastertransformer35generalAddBiasResidualLayerNormOpt2I7__half2Lb0ELb1ELi1ELb1ELi8EEEvPT_S3_PKS2_S5_S5_S5_S5_S5_fiiPKfS7_S7_Pfi)
        /*1100*/ 	.word	0x00000000


	//----- nvinfo : EIATTR_MIN_STACK_SIZE
	.align		4
.L_744:
        /*1104*/ 	.byte	0x04, 0x12
        /*1106*/ 	.short	(.L_746 - .L_745)
	.align		4
.L_745:
        /*1108*/ 	.word	index@(_ZN17fastertransformer34generalAddBiasResidualLayerNormOptI7__half2Lb0ELb1ELi1ELb1ELi8EEEvPT_S3_PKS2_S5_S5_S5_S5_S5_fiiPKfS7_S7_Pfi)
        /*110c*/ 	.word	0x00000000


	//----- nvinfo : EIATTR_MIN_STACK_SIZE
	.align		4
.L_746:
        /*1110*/ 	.byte	0x04, 0x12
        /*1112*/ 	.short	(.L_748 - .L_747)
	.align		4
.L_747:
        /*1114*/ 	.word	index@(_ZN17fastertransformer35generalAddBiasResidualLayerNormOpt2I7__half2Lb1ELb1ELi1ELb1ELi8EEEvPT_S3_PKS2_S5_S5_S5_S5_S5_fiiPKfS7_S7_Pfi)
        /*1118*/ 	.word	0x00000000


	//----- nvinfo : EIATTR_MIN_STACK_SIZE
	.align		4
.L_748:
        /*111c*/ 	.byte	0x04, 0x12
        /*111e*/ 	.short	(.L_750 - .L_749)
	.align		4
.L_749:
        /*1120*/ 	.word	index@(_ZN17fastertransformer34generalAddBiasResidualLayerNormOptI7__half2Lb1ELb1ELi1ELb1ELi8EEEvPT_S3_PKS2_S5_S5_S5_S5_S5_fiiPKfS7_S7_Pfi)
        /*1124*/ 	.word	0x00000000


	//----- nvinfo : EIATTR_MIN_STACK_SIZE
	.align		4
.L_750:
        /*1128*/ 	.byte	0x04, 0x12
        /*112a*/ 	.short	(.L_752 - .L_751)
	.align		4
.L_751:
        /*112c*/ 	.word	index@(_ZN17fastertransformer35generalAddBiasResidualLayerNormOpt2I7__half2Lb0ELb0ELi2ELb1ELi4EEEvPT_S3_PKS2_S5_S5_S5_S5_S5_fiiPKfS7_S7_Pfi)
        /*1130*/ 	.word	0x00000000


	//----- nvinfo : EIATTR_MIN_STACK_SIZE
	.align		4
.L_752:
        /*1134*/ 	.byte	0x04, 0x12
        /*1136*/ 	.short	(.L_754 - .L_753)
	.align		4
.L_753:
        /*1138*/ 	.word	index@(_ZN17fastertransformer34generalAddBiasResidualLayerNormOptI7__half2Lb0ELb0ELi2ELb1ELi4EEEvPT_S3_PKS2_S5_S5_S5_S5_S5_fiiPKfS7_S7_Pfi)
        /*113c*/ 	.word	0x00000000


	//----- nvinfo : EIATTR_MIN_STACK_SIZE
	.align		4
.L_754:
        /*1140*/ 	.byte	0x04, 0x12
        /*1142*/ 	.short	(.L_756 - .L_755)
	.align		4
.L_755:
        /*1144*/ 	.word	index@(_ZN17fastertransformer35generalAddBiasResidualLayerNormOpt2I7__half2Lb1ELb0ELi2ELb1ELi4EEEvPT_S3_PKS2_S5_S5_S5_S5_S5_fiiPKfS7_S7_Pfi)
        /*1148*/ 	.word	0x00000000


	//----- nvinfo : EIATTR_MIN_STACK_SIZE
	.align		4
.L_756:
        /*114c*/ 	.byte	0x04, 0x12
        /*114e*/ 	.short	(.L_758 - .L_757)
	.align		4
.L_757:
        /*1150*/ 	.word	index@(_ZN17fastertransformer34generalAddBiasResidualLayerNormOptI7__half2Lb1ELb0ELi2ELb1ELi4EEEvPT_S3_PKS2_S5_S5_S5_S5_S5_fiiPKfS7_S7_Pfi)
        /*1154*/ 	.word	0x00000000


	//----- nvinfo : EIATTR_MIN_STACK_SIZE
	.align		4
.L_758:
        /*1158*/ 	.byte	0x04, 0x12
        /*115a*/ 	.short	(.L_760 - .L_759)
	.align		4
.L_759:
        /*115c*/ 	.word	index@(_ZN17fastertransformer35generalAddBiasResidualLayerNormOpt2I7__half2Lb0ELb1ELi2ELb1ELi4EEEvPT_S3_PKS2_S5_S5_S5_S5_S5_fiiPKfS7_S7_Pfi)
        /*1160*/ 	.word	0x00000000


	//----- nvinfo : EIATTR_MIN_STACK_SIZE
	.align		4
.L_760:
        /*1164*/ 	.byte	0x04, 0x12
        /*1166*/ 	.short	(.L_762 - .L_761)
	.align		4
.L_761:
        /*1168*/ 	.word	index@(_ZN17fastertransformer34generalAddBiasResidualLayerNormOptI7__half2Lb0ELb1ELi2ELb1ELi4EEEvPT_S3_PKS2_S5_S5_S5_S5_S5_fiiPKfS7_S7_Pfi)
        /*116c*/ 	.word	0x00000000


	//----- nvinfo : EIATTR_MIN_STACK_SIZE
	.align		4
.L_762:
        /*1170*/ 	.byte	0x04, 0x12
        /*1172*/ 	.short	(.L_764 - .L_763)
	.align		4
.L_763:
        /*1174*/ 	.word	index@(_ZN17fastertransformer35generalAddBiasResidualLayerNormOpt2I7__half2Lb1ELb1ELi2ELb1ELi4EEEvPT_S3_PKS2_S5_S5_S5_S5_S5_fiiPKfS7_S7_Pfi)
        /*1178*/ 	.word	0x00000000


	//----- nvinfo : EIATTR_MIN_STACK_SIZE
	.align		4
.L_764:
        /*117c*/ 	.byte	0x04, 0x12
        /*117e*/ 	.short	(.L_766 - .L_765)
	.align		4
.L_765:
        /*1180*/ 	.word	index@(_ZN17fastertransformer34generalAddBiasResidualLayerNormOptI7__half2Lb1ELb1ELi2ELb1ELi4EEEvPT_S3_PKS2_S5_S5_S5_S5_S5_fiiPKfS7_S7_Pfi)
        /*1184*/ 	.word	0x00000000


	//----- nvinfo : EIATTR_MIN_STACK_SIZE
	.align		4
.L_766:
        /*1188*/ 	.byte	0x04, 0x12
        /*118a*/ 	.short	(.L_768 - .L_767)
	.align		4
.L_767:
        /*118c*/ 	.word	index@(_ZN17fastertransformer35generalAddBiasResidualLayerNormOpt2I7__half2Lb0ELb0ELi1ELb1ELi4EEEvPT_S3_PKS2_S5_S5_S5_S5_S5_fiiPKfS7_S7_Pfi)
        /*1190*/ 	.word	0x00000000


	//----- nvinfo : EIATTR_MIN_STACK_SIZE
	.align		4
.L_768:
        /*1194*/ 	.byte	0x04, 0x12
        /*1196*/ 	.short	(.L_770 - .L_769)
	.align		4
.L_769:
        /*1198*/ 	.word	index@(_ZN17fastertransformer34generalAddBiasResidualLayerNormOptI7__half2Lb0ELb0ELi1ELb1ELi4EEEvPT_S3_PKS2_S5_S5_S5_S5_S5_fiiPKfS7_S7_Pfi)
        /*119c*/ 	.word	0x00000000


	//----- nvinfo : EIATTR_MIN_STACK_SIZE
	.align		4
.L_770:
        /*11a0*/ 	.byte	0x04, 0x12
        /*11a2*/ 	.short	(.L_772 - .L_771)
	.align		4
.L_771:
        /*11a4*/ 	.word	index@(_ZN17fastertransformer35generalAddBiasResidualLayerNormOpt2I7__half2Lb1ELb0ELi1ELb1ELi4EEEvPT_S3_PKS2_S5_S5_S5_S5_S5_fiiPKfS7_S7_Pfi)
        /*11a8*/ 	.word	0x00000000


	//----- nvinfo : EIATTR_MIN_STACK_SIZE
	.align		4
.L_772:
        /*11ac*/ 	.byte	0x04, 0x12
        /*11ae*/ 	.short	(.L_774 - .L_773)
	.align		4
.L_773:
        /*11b0*/ 	.word	index@(_ZN17fastertransformer34generalAddBiasResidualLayerNormOptI7__half2Lb1ELb0ELi1ELb1ELi4EEEvPT_S3_PKS2_S5_S5_S5_S5_S5_fiiPKfS7_S7_Pfi)
        /*11b4*/ 	.word	0x00000000


	//----- nvinfo : EIATTR_MIN_STACK_SIZE
	.align		4
.L_774:
        /*11b8*/ 	.byte	0x04, 0x12
        /*11ba*/ 	.short	(.L_776 - .L_775)
	.align		4
.L_775:
        /*11bc*/ 	.word	index@(_ZN17fastertransformer35generalAddBiasResidualLayerNormOpt2I7__half2Lb0ELb1ELi1ELb1ELi4EEEvPT_S3_PKS2_S5_S5_S5_S5_S5_fiiPKfS7_S7_Pfi)
        /*11c0*/ 	.word	0x00000000


	//----- nvinfo : EIATTR_MIN_STACK_SIZE
	.align		4
.L_776:
        /*11c4*/ 	.byte	0x04, 0x12
        /*11c6*/ 	.short	(.L_778 - .L_777)
	.align		4
.L_777:
        /*11c8*/ 	.word	index@(_ZN17fastertransformer34generalAddBiasResidualLayerNormOptI7__half2Lb0ELb1ELi1ELb1ELi4EEEvPT_S3_PKS2_S5_S5_S5_S5_S5_fiiPKfS7_S7_Pfi)
        /*11cc*/ 	.word	0x00000000


	//----- nvinfo : EIATTR_MIN_STACK_SIZE
	.align		4
.L_778:
        /*11d0*/ 	.byte	0x04, 0x12
        /*11d2*/ 	.short	(.L_780 - .L_779)
	.align		4
.L_779:
        /*11d4*/ 	.word	index@(_ZN17fastertransformer35generalAddBiasResidualLayerNormOpt2I7__half2Lb1ELb1ELi1ELb1ELi4EEEvPT_S3_PKS2_S5_S5_S5_S5_S5_fiiPKfS7_S7_Pfi)
        /*11d8*/ 	.word	0x00000000


	//----- nvinfo : EIATTR_MIN_STACK_SIZE
	.align		4
.L_780:
        /*11dc*/ 	.byte	0x04, 0x12
        /*11de*/ 	.short	(.L_782 - .L_781)
	.align		4
.L_781:
        /*11e0*/ 	.word	index@(_ZN17fastertransformer34generalAddBiasResidualLayerNormOptI7__half2Lb1ELb1ELi1ELb1ELi4EEEvPT_S3_PKS2_S5_S5_S5_S5_S5_fiiPKfS7_S7_Pfi)
        /*11e4*/ 	.word	0x00000000


	//----- nvinfo : EIATTR_MIN_STACK_SIZE
	.align		4
.L_782:
        /*11e8*/ 	.byte	0x04, 0x12
        /*11ea*/ 	.short	(.L_784 - .L_783)
	.align		4
.L_783:
        /*11ec*/ 	.word	index@(_ZN17fastertransformer35generalAddBiasResidualLayerNormOpt2I7__half2Lb0ELb0ELi2ELb1ELi2EEEvPT_S3_PKS2_S5_S5_S5_S5_S5_fiiPKfS7_S7_Pfi)
        /*11f0*/ 	.word	0x00000000


	//----- nvinfo : EIATTR_MIN_STACK_SIZE
	.align		4
.L_784:
        /*11f4*/ 	.byte	0x04, 0x12
        /*11f6*/ 	.short	(.L_786 - .L_785)
	.align		4
.L_785:
        /*11f8*/ 	.word	index@(_ZN17fastertransformer34generalAddBiasResidualLayerNormOptI7__half2Lb0ELb0ELi2ELb1ELi2EEEvPT_S3_PKS2_S5_S5_S5_S5_S5_fiiPKfS7_S7_Pfi)
        /*11fc*/ 	.word	0x00000000


	//----- nvinfo : EIATTR_MIN_STACK_SIZE
	.align		4
.L_786:
        /*1200*/ 	.byte	0x04, 0x12
        /*1202*/ 	.short	(.L_788 - .L_787)
	.align		4
.L_787:
        /*1204*/ 	.word	index@(_ZN17fastertransformer35generalAddBiasResidualLayerNormOpt2I7__half2Lb1ELb0ELi2ELb1ELi2EEEvPT_S3_PKS2_S5_S5_S5_S5_S5_fiiPKfS7_S7_Pfi)
        /*1208*/ 	.word	0x00000000


	//----- nvinfo : EIATTR_MIN_STACK_SIZE
	.align		4
.L_788:
        /*120c*/ 	.byte	0x04, 0x12
        /*120e*/ 	.short	(.L_790 - .L_789)
	.align		4
.L_789:
        /*1210*/ 	.word	index@(_ZN17fastertransformer34generalAddBiasResidualLayerNormOptI7__half2Lb1ELb0ELi2ELb1ELi2EEEvPT_S3_PKS2_S5_S5_S5_S5_S5_fiiPKfS7_S7_Pfi)
        /*1214*/ 	.word	0x00000000


	//----- nvinfo : EIATTR_MIN_STACK_SIZE
	.align		4
.L_790:
        /*1218*/ 	.byte	0x04, 0x12
        /*121a*/ 	.short	(.L_792 - .L_791)
	.align		4
.L_791:
        /*121c*/ 	.word	index@(_ZN17fastertransformer35generalAddBiasResidualLayerNormOpt2I7__half2Lb0ELb1ELi2ELb1ELi2EEEvPT_S3_PKS2_S5_S5_S5_S5_S5_fiiPKfS7_S7_Pfi)
        /*1220*/ 	.word	0x00000000


	//----- nvinfo : EIATTR_MIN_STACK_SIZE
	.align		4
.L_792:
        /*1224*/ 	.byte	0x04, 0x12
        /*1226*/ 	.short	(.L_794 - .L_793)
	.align		4
.L_793:
        /*1228*/ 	.word	index@(_ZN17fastertransformer34generalAddBiasResidualLayerNormOptI7__half2Lb0ELb1ELi2ELb1ELi2EEEvPT_S3_PKS2_S5_S5_S5_S5_S5_fiiPKfS7_S7_Pfi)
        /*122c*/ 	.word	0x00000000


	//----- nvinfo : EIATTR_MIN_STACK_SIZE
	.align		4
.L_794:
        /*1230*/ 	.byte	0x04, 0x12
        /*1232*/ 	.short	(.L_796 - .L_795)
	.align		4
.L_795:
        /*1234*/ 	.word	index@(_ZN17fastertransformer35generalAddBiasResidualLayerNormOpt2I7__half2Lb1ELb1ELi2ELb1ELi2EEEvPT_S3_PKS2_S5_S5_S5_S5_S5_fiiPKfS7_S7_Pfi)
        /*1238*/ 	.word	0x00000000


	//----- nvinfo : EIATTR_MIN_STACK_SIZE
	.align		4
.L_796:
        /*123c*/ 	.byte	0x04, 0x12
        /*123e*/ 	.short	(.L_798 - .L_797)
	.align		4
.L_797:
        /*1240*/ 	.word	index@(_ZN17fastertransformer34generalAddBiasResidualLayerNormOptI7__half2Lb1ELb1ELi2ELb1ELi2EEEvPT_S3_PKS2_S5_S5_S5_S5_S5_fiiPKfS7_S7_Pfi)
        /*1244*/ 	.word	0x00000000


	//----- nvinfo : EIATTR_MIN_STACK_SIZE
	.align		4
.L_798:
        /*1248*/ 	.byte	0x04, 0x12
        /*124a*/ 	.short	(.L_800 - .L_799)
	.align		4
.L_799:
        /*124c*/ 	.word	index@(_ZN17fastertransformer35generalAddBiasResidualLayerNormOpt2I7__half2Lb0ELb0ELi1ELb1ELi2EEEvPT_S3_PKS2_S5_S5_S5_S5_S5_fiiPKfS7_S7_Pfi)
        /*1250*/ 	.word	0x00000000


	//----- nvinfo : EIATTR_MIN_STACK_SIZE
	.align		4
.L_800:
        /*1254*/ 	.byte	0x04, 0x12
        /*1256*/ 	.short	(.L_802 - .L_801)
	.align		4
.L_801:
        /*1258*/ 	.word	index@(_ZN17fastertransformer34generalAddBiasResidualLayerNormOptI7__half2Lb0ELb0ELi1ELb1ELi2EEEvPT_S3_PKS2_S5_S5_S5_S5_S5_fiiPKfS7_S7_Pfi)
        /*125c*/ 	.word	0x00000000


	//----- nvinfo : EIATTR_MIN_STACK_SIZE
	.align		4
.L_802:
        /*1260*/ 	.byte	0x04, 0x12
        /*1262*/ 	.short	(.L_804 - .L_803)
	.align		4
.L_803:
        /*1264*/ 	.word	index@(_ZN17fastertransformer35generalAddBiasResidualLayerNormOpt2I7__half2Lb1ELb0ELi1ELb1ELi2EEEvPT_S3_PKS2_S5_S5_S5_S5_S5_fiiPKfS7_S7_Pfi)
        /*1268*/ 	.word	0x00000000


	//----- nvinfo : EIATTR_MIN_STACK_SIZE
	.align		4
.L_804:
        /*126c*/ 	.byte	0x04, 0x12
        /*126e*/ 	.short	(.L_806 - .L_805)
	.align		4
.L_805:
        /*1270*/ 	.word	index@(_ZN17fastertransformer34generalAddBiasResidualLayerNormOptI7__half2Lb1ELb0ELi1ELb1ELi2EEEvPT_S3_PKS2_S5_S5_S5_S5_S5_fiiPKfS7_S7_Pfi)
        /*1274*/ 	.word	0x00000000


	//----- nvinfo : EIATTR_MIN_STACK_SIZE
	.align		4
.L_806:
        /*1278*/ 	.byte	0x04, 0x12
        /*127a*/ 	.short	(.L_808 - .L_807)
	.align		4
.L_807:
        /*127c*/ 	.word	index@(_ZN17fastertransformer35generalAddBiasResidualLayerNormOpt2I7__half2Lb0ELb1ELi1ELb1ELi2EEEvPT_S3_PKS2_S5_S5_S5_S5_S5_fiiPKfS7_S7_Pfi)
        /*1280*/ 	.word	0x00000000


	//----- nvinfo : EIATTR_MIN_STACK_SIZE
	.align		4
.L_808:
        /*1284*/ 	.byte	0x04, 0x12
        /*1286*/ 	.short	(.L_810 - .L_809)
	.align		4
.L_809:
        /*1288*/ 	.word	index@(_ZN17fastertransformer34generalAddBiasResidualLayerNormOptI7__half2Lb0ELb1ELi1ELb1ELi2EEEvPT_S3_PKS2_S5_S5_S5_S5_S5_fiiPKfS7_S7_Pfi)
        /*128c*/ 	.word	0x00000000


	//----- nvinfo : EIATTR_MIN_STACK_SIZE
	.align		4
.L_810:
        /*1290*/ 	.byte	0x04, 0x12
        /*1292*/ 	.short	(.L_812 - .L_811)
	.align		4
.L_811:
        /*1294*/ 	.word	index@(_ZN17fastertransformer35generalAddBiasResidualLayerNormOpt2I7__half2Lb1ELb1ELi1ELb1ELi2EEEvPT_S3_PKS2_S5_S5_S5_S5_S5_fiiPKfS7_S7_Pfi)
        /*1298*/ 	.word	0x00000000


	//----- nvinfo : EIATTR_MIN_STACK_SIZE
	.align		4
.L_812:
        /*129c*/ 	.byte	0x04, 0x12
        /*129e*/ 	.short	(.L_814 - .L_813)
	.align		4
.L_813:
        /*12a0*/ 	.word	index@(_ZN17fastertransformer34generalAddBiasResidualLayerNormOptI7__half2Lb1ELb1ELi1ELb1ELi2EEEvPT_S3_PKS2_S5_S5_S5_S5_S5_fiiPKfS7_S7_Pfi)
        /*12a4*/ 	.word	0x00000000


	//----- nvinfo : EIATTR_MIN_STACK_SIZE
	.align		4
.L_814:
        /*12a8*/ 	.byte	0x04, 0x12
        /*12aa*/ 	.short	(.L_816 - .L_815)
	.align		4
.L_815:
        /*12ac*/ 	.word	index@(_ZN17fastertransformer35generalAddBiasResidualLayerNormOpt2I7__half2Lb0ELb0ELi2ELb1ELi1EEEvPT_S3_PKS2_S5_S5_S5_S5_S5_fiiPKfS7_S7_Pfi)
        /*12b0*/ 	.word	0x00000000


	//----- nvinfo : EIATTR_MIN_STACK_SIZE
	.align		4
.L_816:
        /*12b4*/ 	.byte	0x04, 0x12
        /*12b6*/ 	.short	(.L_818 - .L_817)
	.align		4
.L_817:
        /*12b8*/ 	.word	index@(_ZN17fastertransformer34generalAddBiasResidualLayerNormOptI7__half2Lb0ELb0ELi2ELb1ELi1EEEvPT_S3_PKS2_S5_S5_S5_S5_S5_fiiPKfS7_S7_Pfi)
        /*12bc*/ 	.word	0x00000000


	//----- nvinfo : EIATTR_MIN_STACK_SIZE
	.align		4
.L_818:
        /*12c0*/ 	.byte	0x04, 0x12
        /*12c2*/ 	.short	(.L_820 - .L_819)
	.align		4
.L_819:
        /*12c4*/ 	.word	index@(_ZN17fastertransformer35generalAddBiasResidualLayerNormOpt2I7__half2Lb1ELb0ELi2ELb1ELi1EEEvPT_S3_PKS2_S5_S5_S5_S5_S5_fiiPKfS7_S7_Pfi)
        /*12c8*/ 	.word	0x00000000


	//----- nvinfo : EIATTR_MIN_STACK_SIZE
	.align		4
.L_820:
        /*12cc*/ 	.byte	0x04, 0x12
        /*12ce*/ 	.short	(.L_822 - .L_821)
	.align		4
.L_821:
        /*12d0*/ 	.word	index@(_ZN17fastertransformer34generalAddBiasResidualLayerNormOptI7__half2Lb1ELb0ELi2ELb1ELi1EEEvPT_S3_PKS2_S5_S5_S5_S5_S5_fiiPKfS7_S7_Pfi)
        /*12d4*/ 	.word	0x00000000


	//----- nvinfo : EIATTR_MIN_STACK_SIZE
	.align		4
.L_822:
        /*12d8*/ 	.byte	0x04, 0x12
        /*12da*/ 	.short	(.L_824 - .L_823)
	.align		4
.L_823:
        /*12dc*/ 	.word	index@(_ZN17fastertransformer35generalAddBiasResidualLayerNormOpt2I7__half2Lb0ELb1ELi2ELb1ELi1EEEvPT_S3_PKS2_S5_S5_S5_S5_S5_fiiPKfS7_S7_Pfi)
        /*12e0*/ 	.word	0x00000000


	//----- nvinfo : EIATTR_MIN_STACK_SIZE
	.align		4
.L_824:
        /*12e4*/ 	.byte	0x04, 0x12
        /*12e6*/ 	.short	(.L_826 - .L_825)
	.align		4
.L_825:
        /*12e8*/ 	.word	index@(_ZN17fastertransformer34generalAddBiasResidualLayerNormOptI7__half2Lb0ELb1ELi2ELb1ELi1EEEvPT_S3_PKS2_S5_S5_S5_S5_S5_fiiPKfS7_S7_Pfi)
        /*12ec*/ 	.word	0x00000000


	//----- nvinfo : EIATTR_MIN_STACK_SIZE
	.align		4
.L_826:
        /*12f0*/ 	.byte	0x04, 0x12
        /*12f2*/ 	.short	(.L_828 - .L_827)
	.align		4
.L_827:
        /*12f4*/ 	.word	index@(_ZN17fastertransformer35generalAddBiasResidualLayerNormOpt2I7__half2Lb1ELb1ELi2ELb1ELi1EEEvPT_S3_PKS2_S5_S5_S5_S5_S5_fiiPKfS7_S7_Pfi)
        /*12f8*/ 	.word	0x00000000


	//----- nvinfo : EIATTR_MIN_STACK_SIZE
	.align		4
.L_828:
        /*12fc*/ 	.byte	0x04, 0x12
        /*12fe*/ 	.short	(.L_830 - .L_829)
	.align		4
.L_829:
        /*1300*/ 	.word	index@(_ZN17fastertransformer34generalAddBiasResidualLayerNormOptI7__half2Lb1ELb1ELi2ELb1ELi1EEEvPT_S3_PKS2_S5_S5_S5_S5_S5_fiiPKfS7_S7_Pfi)
        /*1304*/ 	.word	0x00000000


	//----- nvinfo : EIATTR_MIN_STACK_SIZE
	.align		4
.L_830:
        /*1308*/ 	.byte	0x04, 0x12
        /*130a*/ 	.short	(.L_832 - .L_831)
	.align		4
.L_831:
        /*130c*/ 	.word	index@(_ZN17fastertransformer35generalAddBiasResidualLayerNormOpt2I7__half2Lb0ELb0ELi1ELb1ELi1EEEvPT_S3_PKS2_S5_S5_S5_S5_S5_fiiPKfS7_S7_Pfi)
        /*1310*/ 	.word	0x00000000


	//----- nvinfo : EIATTR_MIN_STACK_SIZE
	.align		4
.L_832:
        /*1314*/ 	.byte	0x04, 0x12
        /*1316*/ 	.short	(.L_834 - .L_833)
	.align		4
.L_833:
        /*1318*/ 	.word	index@(_ZN17fastertransformer34generalAddBiasResidualLayerNormOptI7__half2Lb0ELb0ELi1ELb1ELi1EEEvPT_S3_PKS2_S5_S5_S5_S5_S5_fiiPKfS7_S7_Pfi)
        /*131c*/ 	.word	0x00000000


	//----- nvinfo : EIATTR_MIN_STACK_SIZE
	.align		4
.L_834:
        /*1320*/ 	.byte	0x04, 0x12
        /*1322*/ 	.short	(.L_836 - .L_835)
	.align		4
.L_835:
        /*1324*/ 	.word	index@(_ZN17fastertransformer35generalAddBiasResidualLayerNormOpt2I7__half2Lb1ELb0ELi1ELb1ELi1EEEvPT_S3_PKS2_S5_S5_S5_S5_S5_fiiPKfS7_S7_Pfi)
        /*1328*/ 	.word	0x00000000


	//----- nvinfo : EIATTR_MIN_STACK_SIZE
	.align		4
.L_836:
        /*132c*/ 	.byte	0x04, 0x12
        /*132e*/ 	.short	(.L_838 - .L_837)
	.align		4
.L_837:
        /*1330*/ 	.word	index@(_ZN17fastertransformer34generalAddBiasResidualLayerNormOptI7__half2Lb1ELb0ELi1ELb1ELi1EEEvPT_S3_PKS2_S5_S5_S5_S5_S5_fiiPKfS7_S7_Pfi)
        /*1334*/ 	.word	0x00000000


	//----- nvinfo : EIATTR_MIN_STACK_SIZE
	.align		4
.L_838:
        /*1338*/ 	.byte	0x04, 0x12
        /*133a*/ 	.short	(.L_840 - .L_839)
	.align		4
.L_839:
        /*133c*/ 	.word	index@(_ZN17fastertransformer35generalAddBiasResidualLayerNormOpt2I7__half2Lb0ELb1ELi1ELb1ELi1EEEvPT_S3_PKS2_S5_S5_S5_S5_S5_fiiPKfS7_S7_Pfi)
        /*1340*/ 	.word	0x00000000


	//----- nvinfo : EIATTR_MIN_STACK_SIZE
	.align		4
.L_840:
        /*1344*/ 	.byte	0x04, 0x12
        /*1346*/ 	.short	(.L_842 - .L_841)
	.align		4
.L_841:
        /*1348*/ 	.word	index@(_ZN17fastertransformer34generalAddBiasResidualLayerNormOptI7__half2Lb0ELb1ELi1ELb1ELi1EEEvPT_S3_PKS2_S5_S5_S5_S5_S5_fiiPKfS7_S7_Pfi)
        /*134c*/ 	.word	0x00000000


	//----- nvinfo : EIATTR_MIN_STACK_SIZE
	.align		4
.L_842:
        /*1350*/ 	.byte	0x04, 0x12
        /*1352*/ 	.short	(.L_844 - .L_843)
	.align		4
.L_843:
        /*1354*/ 	.word	index@(_ZN17fastertransformer35generalAddBiasResidualLayerNormOpt2I7__half2Lb1ELb1ELi1ELb1ELi1EEEvPT_S3_PKS2_S5_S5_S5_S5_S5_fiiPKfS7_S7_Pfi)
        /*1358*/ 	.word	0x00000000


	//----- nvinfo : EIATTR_MIN_STACK_SIZE
	.align		4
.L_844:
        /*135c*/ 	.byte	0x04, 0x12
        /*135e*/ 	.short	(.L_846 - .L_845)
	.align		4
.L_845:
        /*1360*/ 	.word	index@(_ZN17fastertransformer34generalAddBiasResidualLayerNormOptI7__half2Lb1ELb1ELi1ELb1ELi1EEEvPT_S3_PKS2_S5_S5_S5_S5_S5_fiiPKfS7_S7_Pfi)
        /*1364*/ 	.word	0x00000000


	//----- nvinfo : EIATTR_MIN_STACK_SIZE
	.align		4
.L_846:
        /*1368*/ 	.byte	0x04, 0x12
        /*136a*/ 	.short	(.L_848 - .L_847)
	.align		4
.L_847:
        /*136c*/ 	.word	index@(_ZN17fastertransformer35generalAddBiasResidualPostLayerNormI6__halfEEvPT_PKS2_S5_S5_S5_fii)
        /*1370*/ 	.word	0x00000000


	//----- nvinfo : EIATTR_MIN_STACK_SIZE
	.align		4
.L_848:
        /*1374*/ 	.byte	0x04, 0x12
        /*1376*/ 	.short	(.L_850 - .L_849)
	.align		4
.L_849:
        /*1378*/ 	.word	index@(_ZN17fastertransformer28addBiasResidualPostLayerNormI6__halfLi2EEEvPT_PKS2_S5_S5_S5_fii)
        /*137c*/ 	.word	0x00000000


	//----- nvinfo : EIATTR_MIN_STACK_SIZE
	.align		4
.L_850:
        /*1380*/ 	.byte	0x04, 0x12
        /*1382*/ 	.short	(.L_852 - .L_851)
	.align		4
.L_851:
        /*1384*/ 	.word	index@(_ZN17fastertransformer28addBiasResidualPostLayerNormI6__halfLi1EEEvPT_PKS2_S5_S5_S5_fii)
        /*1388*/ 	.word	0x00000000


	//----- nvinfo : EIATTR_MIN_STACK_SIZE
	.align		4
.L_852:
        /*138c*/ 	.byte	0x04, 0x12
        /*138e*/ 	.short	(.L_854 - .L_853)
	.align		4
.L_853:
        /*1390*/ 	.word	index@(_ZN17fastertransformer30addBiasResidualPostLayerNormV2I6__halfEEvPT_PKS2_S5_S5_S5_fi)
        /*1394*/ 	.word	0x00000000


	//----- nvinfo : EIATTR_MIN_STACK_SIZE
	.align		4
.L_854:
        /*1398*/ 	.byte	0x04, 0x12
        /*139a*/ 	.short	(.L_856 - .L_855)
	.align		4
.L_855:
        /*139c*/ 	.word	index@(_ZN17fastertransformer28layernorm_shift_partition_v2IfEEvPT_PKS1_S4_S4_fiiiiii)
        /*13a0*/ 	.word	0x00000000


	//----- nvinfo : EIATTR_MIN_STACK_SIZE
	.align		4
.L_856:
        /*13a4*/ 	.byte	0x04, 0x12
        /*13a6*/ 	.short	(.L_858 - .L_857)
	.align		4
.L_857:
        /*13a8*/ 	.word	index@(_ZN17fastertransformer25layernorm_shift_partitionIfEEvPT_PKS1_S4_S4_fiiiiii)
        /*13ac*/ 	.word	0x00000000


	//----- nvinfo : EIATTR_MIN_STACK_SIZE
	.align		4
.L_858:
        /*13b0*/ 	.byte	0x04, 0x12
        /*13b2*/ 	.short	(.L_860 - .L_859)
	.align		4
.L_859:
        /*13b4*/ 	.word	index@(_ZN17fastertransformer28addBiasResidualPostLayerNormIfLi2EEEvPT_PKS1_S4_S4_S4_fii)
        /*13b8*/ 	.word	0x00000000


	//----- nvinfo : EIATTR_MIN_STACK_SIZE
	.align		4
.L_860:
        /*13bc*/ 	.byte	0x04, 0x12
        /*13be*/ 	.short	(.L_862 - .L_861)
	.align		4
.L_861:
        /*13c0*/ 	.word	index@(_ZN17fastertransformer28addBiasResidualPostLayerNormIfLi1EEEvPT_PKS1_S4_S4_S4_fii)
        /*13c4*/ 	.word	0x00000000


	//----- nvinfo : EIATTR_MIN_STACK_SIZE
	.align		4
.L_862:
        /*13c8*/ 	.byte	0x04, 0x12
        /*13ca*/ 	.short	(.L_864 - .L_863)
	.align		4
.L_863:
        /*13cc*/ 	.word	index@(_ZN17fastertransformer30addBiasResidualPostLayerNormV2IfEEvPT_PKS1_S4_S4_S4_fi)
        /*13d0*/ 	.word	0x00000000


	//----- nvinfo : EIATTR_MIN_STACK_SIZE
	.align		4
.L_864:
        /*13d4*/ 	.byte	0x04, 0x12
        /*13d6*/ 	.short	(.L_866 - .L_865)
	.align		4
.L_865:
        /*13d8*/ 	.word	index@(_ZN17fastertransformer35generalAddBiasResidualPostLayerNormIfEEvPT_PKS1_S4_S4_S4_fii)
        /*13dc*/ 	.word	0x00000000
.L_866:


//--------------------- .nv.info._ZN17fastertransformer26add_bias_layernorm_add_resIfLi32EEEvPT_PKS1_S4_S4_S4_fi --------------------------
	.section	.nv.info._ZN17fastertransformer26add_bias_layernorm_add_resIfLi32EEEvPT_PKS1_S4_S4_S4_fi,"",@"SHT_CUDA_INFO"
	.sectionflags	@""
	.align	4


	//----- nvinfo : EIATTR_CUDA_API_VERSION
	.align		4
        /*0000*/ 	.byte	0x04, 0x37
        /*0002*/ 	.short	(.L_868 - .L_867)
.L_867:
        /*0004*/ 	.word	0x00000082


	//----- nvinfo : EIATTR_SW2861232_WAR
	.align		4
.L_868:
        /*0008*/ 	.byte	0x01, 0x35
	.zero		2


	//----- nvinfo : EIATTR_PARAM_CBANK
	.align		4
        /*000c*/ 	.byte	0x04, 0x0a
        /*000e*/ 	.short	(.L_870 - .L_869)
	.align		4
.L_869:
        /*0010*/ 	.word	index@(.nv.constant0._ZN17fastertransformer26add_bias_layernorm_add_resIfLi32EEEvPT_PKS1_S4_S4_S4_fi)
        /*0014*/ 	.short	0x0160
        /*0016*/ 	.short	0x0030


	//----- nvinfo : EIATTR_CBANK_PARAM_SIZE
	.align		4
.L_870:
        /*0018*/ 	.byte	0x03, 0x19
        /*001a*/ 	.short	0x0030


	//----- nvinfo : EIATTR_KPARAM_INFO
	.align		4
        /*001c*/ 	.byte	0x04, 0x17
        /*001e*/ 	.short	(.L_872 - .L_871)
.L_871:
        /*0020*/ 	.word	0x00000000
        /*0024*/ 	.short	0x0006
        /*0026*/ 	.short	0x002c
        /*0028*/ 	.byte	0x00, 0xf0, 0x11, 0x00


	//----- nvinfo : EIATTR_KPARAM_INFO
	.align		4
.L_872:
        /*002c*/ 	.byte	0x04, 0x17
        /*002e*/ 	.short	(.L_874 - .L_873)
.L_873:
        /*0030*/ 	.word	0x00000000
        /*0034*/ 	.short	0x0005
        /*0036*/ 	.short	0x0028
        /*0038*/ 	.byte	0x00, 0xf0, 0x11, 0x00


	//----- nvinfo : EIATTR_KPARAM_INFO
	.align		4
.L_874:
        /*003c*/ 	.byte	0x04, 0x17
        /*003e*/ 	.short	(.L_876 - .L_875)
.L_875:
        /*0040*/ 	.word	0x00000000
        /*0044*/ 	.short	0x0004
        /*0046*/ 	.short	0x0020
        /*0048*/ 	.byte	0x00, 0xf0, 0x21, 0x00


	//----- nvinfo : EIATTR_KPARAM_INFO
	.align		4
.L_876:
        /*004c*/ 	.byte	0x04, 0x17
        /*004e*/ 	.short	(.L_878 - .L_877)
.L_877:
        /*0050*/ 	.word	0x00000000
        /*0054*/ 	.short	0x0003
        /*0056*/ 	.short	0x0018
        /*0058*/ 	.byte	0x00, 0xf0, 0x21, 0x00


	//----- nvinfo : EIATTR_KPARAM_INFO
	.align		4
.L_878:
        /*005c*/ 	.byte	0x04, 0x17
        /*005e*/ 	.short	(.L_880 - .L_879)
.L_879:
        /*0060*/ 	.word	0x00000000
        /*0064*/ 	.short	0x0002
        /*0066*/ 	.short	0x0010
        /*0068*/ 	.byte	0x00, 0xf0, 0x21, 0x00


	//----- nvinfo : EIATTR_KPARAM_INFO
	.align		4
.L_880:
        /*006c*/ 	.byte	0x04, 0x17
        /*006e*/ 	.short	(.L_882 - .L_881)
.L_881:
        /*0070*/ 	.word	0x00000000
        /*0074*/ 	.short	0x0001
        /*0076*/ 	.short	0x0008
        /*0078*/ 	.byte	0x00, 0xf0, 0x21, 0x00


	//----- nvinfo : EIATTR_KPARAM_INFO
	.align		4
.L_882:
        /*007c*/ 	.byte	0x04, 0x17
        /*007e*/ 	.short	(.L_884 - .L_883)
.L_883:
        /*0080*/ 	.word	0x00000000
        /*0084*/ 	.short	0x0000
        /*0086*/ 	.short	0x0000
        /*0088*/ 	.byte	0x00, 0xf0, 0x21, 0x00


	//----- nvinfo : EIATTR_MAXREG_COUNT
	.align		4
.L_884:
        /*008c*/ 	.byte	0x03, 0x1b
        /*008e*/ 	.short	0x00ff


	//----- nvinfo : EIATTR_NUM_BARRIERS
	.align		4
        /*0090*/ 	.byte	0x02, 0x4c
        /*0092*/ 	.byte	0x01
	.zero		1


	//----- nvinfo : EIATTR_MERCURY_ISA_VERSION
	.align		4
        /*0094*/ 	.byte	0x03, 0x5f
        /*0096*/ 	.short	0x0000


	//----- nvinfo : EIATTR_COOP_GROUP_MASK_REGIDS
	.align		4
        /*0098*/ 	.byte	0x04, 0x29
        /*009a*/ 	.short	(.L_886 - .L_885)


	//   ....[0]....
.L_885:
        /*009c*/ 	.word	0xffffffff


	//   ....[1]....
        /*00a0*/ 	.word	0xffffffff


	//   ....[2]....
        /*00a4*/ 	.word	0xffffffff


	//   ....[3]....
        /*00a8*/ 	.word	0xffffffff


	//   ....[4]....
        /*00ac*/ 	.word	0xffffffff


	//   ....[5]....
        /*00b0*/ 	.word	0xffffffff


	//   ....[6]....
        /*00b4*/ 	.word	0xffffffff


	//   ....[7]....
        /*00b8*/ 	.word	0xffffffff


	//   ....[8]....
        /*00bc*/ 	.word	0xffffffff


	//   ....[9]....
        /*00c0*/ 	.word	0xffffffff


	//   ....[10]....
        /*00c4*/ 	.word	0xffffffff


	//   ....[11]....
        /*00c8*/ 	.word	0xffffffff


	//   ....[12]....
        /*00cc*/ 	.word	0xffffffff


	//   ....[13]....
        /*00d0*/ 	.word	0xffffffff


	//   ....[14]....
        /*00d4*/ 	.word	0xffffffff


	//   ....[15]....
        /*00d8*/ 	.word	0xffffffff


	//   ....[16]....
        /*00dc*/ 	.word	0xffffffff


	//   ....[17]....
        /*00e0*/ 	.word	0xffffffff


	//   ....[18]....
        /*00e4*/ 	.word	0xffffffff


	//   ....[19]....
        /*00e8*/ 	.word	0xffffffff


	//----- nvinfo : EIATTR_COOP_GROUP_INSTR_OFFSETS
	.align		4
.L_886:
        /*00ec*/ 	.byte	0x04, 0x28
        /*00ee*/ 	.short	(.L_888 - .L_887)


	//   ....[0]....
.L_887:
        /*00f0*/ 	.word	0x00001fd0


	//   ....[1]....
        /*00f4*/ 	.word	0x00001ff0


	//   ....[2]....
        /*00f8*/ 	.word	0x00002010


	//   ....[3]....
        /*00fc*/ 	.word	0x00002030


	//   ....[4]....
        /*0100*/ 	.word	0x00002070


	//   ....[5]....
        /*0104*/ 	.word	0x00002140


	//   ....[6]....
        /*0108*/ 	.word	0x00002160


	//   ....[7]....
        /*010c*/ 	.word	0x00002180


	//   ....[8]....
        /*0110*/ 	.word	0x000021b0


	//   ....[9]....
        /*0114*/ 	.word	0x000021e0


	//   ....[10]....
        /*0118*/ 	.word	0x00002860


	//   ....[11]....
        /*011c*/ 	.word	0x00002880


	//   ....[12]....
        /*0120*/ 	.word	0x000028a0


	//   ....[13]....
        /*0124*/ 	.word	0x000028c0


	//   ....[14]....
        /*0128*/ 	.word	0x000028e0


	//   ....[15]....
        /*012c*/ 	.word	0x00002980


	//   ....[16]....
        /*0130*/ 	.word	0x000029a0


	//   ....[17]....
        /*0134*/ 	.word	0x000029c0


	//   ....[18]....
        /*0138*/ 	.word	0x000029e0


	//   ....[19]....
        /*013c*/ 	.word	0x00002a20


	//----- nvinfo : EIATTR_EXIT_INSTR_OFFSETS
	.align		4
.L_888:
        /*0140*/ 	.byte	0x04, 0x1c
        /*0142*/ 	.short	(.L_890 - .L_889)


	//   ....[0]....
.L_889:
        /*0144*/ 	.word	0x000058d0


	//   ....[1]....
        /*0148*/ 	.word	0x00005a20


	//----- nvinfo : EIATTR_CRS_STACK_SIZE
	.align		4
.L_890:
        /*014c*/ 	.byte	0x04, 0x1e
        /*014e*/ 	.short	(.L_892 - .L_891)
.L_891:
        /*0150*/ 	.word	0x00000000
.L_892:


//--------------------- .nv.info._ZN17fastertransformer26add_bias_layernorm_add_resI6__halfLi32EEEvPT_PKS2_S5_S5_S5_fi --------------------------
	.section	.nv.info._ZN17fastertransformer26add_bias_layernorm_add_resI6__halfLi32EEEvPT_PKS2_S5_S5_S5_fi,"",@"SHT_CUDA_INFO"
	.sectionflags	@""
	.align	4


	//----- nvinfo : EIATTR_CUDA_API_VERSION
	.align		4
        /*0000*/ 	.byte	0x04, 0x37
        /*0002*/ 	.short	(.L_894 - .L_893)
.L_893:
        /*0004*/ 	.word	0x00000082


	//----- nvinfo : EIATTR_SW2861232_WAR
	.align		4
.L_894:
        /*0008*/ 	.byte	0x01, 0x35
	.zero		2


	//----- nvinfo : EIATTR_PARAM_CBANK
	.align		4
        /*000c*/ 	.byte	0x04, 0x0a
        /*000e*/ 	.short	(.L_896 - .L_895)
	.align		4
.L_895:
        /*0010*/ 	.word	index@(.nv.constant0._ZN17fastertransformer26add_bias_layernorm_add_resI6__halfLi32EEEvPT_PKS2_S5_S5_S5_fi)
        /*0014*/ 	.short	0x0160
        /*0016*/ 	.short	0x0030


	//----- nvinfo : EIATTR_CBANK_PARAM_SIZE
	.align		4
.L_896:
        /*0018*/ 	.byte	0x03, 0x19
        /*001a*/ 	.short	0x0030


	//----- nvinfo : EIATTR_KPARAM_INFO
	.align		4
        /*001c*/ 	.byte	0x04, 0x17
        /*001e*/ 	.short	(.L_898 - .L_897)
.L_897:
        /*0020*/ 	.word	0x00000000
        /*0024*/ 	.short	0x0006
        /*0026*/ 	.short	0x002c
        /*0028*/ 	.byte	0x00, 0xf0, 0x11, 0x00


	//----- nvinfo : EIATTR_KPARAM_INFO
	.align		4
.L_898:
        /*002c*/ 	.byte	0x04, 0x17
        /*002e*/ 	.short	(.L_900 - .L_899)
.L_899:
        /*0030*/ 	.word	0x00000000
        /*0034*/ 	.short	0x0005
        /*0036*/ 	.short	0x0028
        /*0038*/ 	.byte	0x00, 0xf0, 0x11, 0x00


	//----- nvinfo : EIATTR_KPARAM_INFO
	.align		4
.L_900:
        /*003c*/ 	.byte	0x04, 0x17
        /*003e*/ 	.short	(.L_902 - .L_901)
.L_901:
        /*0040*/ 	.word	0x00000000
        /*0044*/ 	.short	0x0004
        /*0046*/ 	.short	0x0020
        /*0048*/ 	.byte	0x00, 0xf0, 0x21, 0x00


	//----- nvinfo : EIATTR_KPARAM_INFO
	.align		4
.L_902:
        /*004c*/ 	.byte	0x04, 0x17
        /*004e*/ 	.short	(.L_904 - .L_903)
.L_903:
        /*0050*/ 	.word	0x00000000
        /*0054*/ 	.short	0x0003
        /*0056*/ 	.short	0x0018
        /*0058*/ 	.byte	0x00, 0xf0, 0x21, 0x00


	//----- nvinfo : EIATTR_KPARAM_INFO
	.align		4
.L_904:
        /*005c*/ 	.byte	0x04, 0x17
        /*005e*/ 	.short	(.L_906 - .L_905)
.L_905:
        /*0060*/ 	.word	0x00000000
        /*0064*/ 	.short	0x0002
        /*0066*/ 	.short	0x0010
        /*0068*/ 	.byte	0x00, 0xf0, 0x21, 0x00


	//----- nvinfo : EIATTR_KPARAM_INFO
	.align		4
.L_906:
        /*006c*/ 	.byte	0x04, 0x17
        /*006e*/ 	.short	(.L_908 - .L_907)
.L_907:
        /*0070*/ 	.word	0x00000000
        /*0074*/ 	.short	0x0001
        /*0076*/ 	.short	0x0008
        /*0078*/ 	.byte	0x00, 0xf0, 0x21, 0x00


	//----- nvinfo : EIATTR_KPARAM_INFO
	.align		4
.L_908:
        /*007c*/ 	.byte	0x04, 0x17
        /*007e*/ 	.short	(.L_910 - .L_909)
.L_909:
        /*0080*/ 	.word	0x00000000
        /*0084*/ 	.short	0x0000
        /*0086*/ 	.short	0x0000
        /*0088*/ 	.byte	0x00, 0xf0, 0x21, 0x00


	//----- nvinfo : EIATTR_MAXREG_COUNT
	.align		4
.L_910:
        /*008c*/ 	.byte	0x03, 0x1b
        /*008e*/ 	.short	0x00ff


	//----- nvinfo : EIATTR_NUM_BARRIERS
	.align		4
        /*0090*/ 	.byte	0x02, 0x4c
        /*0092*/ 	.byte	0x01
	.zero		1


	//----- nvinfo : EIATTR_MERCURY_ISA_VERSION
	.align		4
        /*0094*/ 	.byte	0x03, 0x5f
        /*0096*/ 	.short	0x0000


	//----- nvinfo : EIATTR_COOP_GROUP_MASK_REGIDS
	.align		4
        /*0098*/ 	.byte	0x04, 0x29
        /*009a*/ 	.short	(.L_912 - .L_911)


	//   ....[0]....
.L_911:
        /*009c*/ 	.word	0xffffffff


	//   ....[1]....
        /*00a0*/ 	.word	0xffffffff


	//   ....[2]....
        /*00a4*/ 	.word	0xffffffff


	//   ....[3]....
        /*00a8*/ 	.word	0xffffffff


	//   ....[4]....
        /*00ac*/ 	.word	0xffffffff


	//   ....[5]....
        /*00b0*/ 	.word	0xffffffff


	//   ....[6]....
        /*00b4*/ 	.word	0xffffffff


	//   ....[7]....
        /*00b8*/ 	.word	0xffffffff


	//   ....[8]....
        /*00bc*/ 	.word	0xffffffff


	//   ....[9]....
        /*00c0*/ 	.word	0xffffffff


	//   ....[10]....
        /*00c4*/ 	.word	0xffffffff


	//   ....[11]....
        /*00c8*/ 	.word	0xffffffff


	//   ....[12]....
        /*00cc*/ 	.word	0xffffffff


	//   ....[13]....
        /*00d0*/ 	.word	0xffffffff


	//   ....[14]....
        /*00d4*/ 	.word	0xffffffff


	//   ....[15]....
        /*00d8*/ 	.word	0xffffffff


	//   ....[16]....
        /*00dc*/ 	.word	0xffffffff


	//   ....[17]....
        /*00e0*/ 	.word	0xffffffff


	//   ....[18]....
        /*00e4*/ 	.word	0xffffffff


	//   ....[19]....
        /*00e8*/ 	.word	0xffffffff


	//----- nvinfo : EIATTR_COOP_GROUP_INSTR_OFFSETS
	.align		4
.L_912:
        /*00ec*/ 	.byte	0x04, 0x28
        /*00ee*/ 	.short	(.L_914 - .L_913)


	//   ....[0]....
.L_913:
        /*00f0*/ 	.word	0x00001fa0


	//   ....[1]....
        /*00f4*/ 	.word	0x00001fc0


	//   ....[2]....
        /*00f8*/ 	.word	0x00001fe0


	//   ....[3]....
        /*00fc*/ 	.word	0x00002000


	//   ....[4]....
        /*0100*/ 	.word	0x00002030


	//   ....[5]....
        /*0104*/ 	.word	0x00002120


	//   ....[6]....
        /*0108*/ 	.word	0x00002140


	//   ....[7]....
        /*010c*/ 	.word	0x00002160


	//   ....[8]....
        /*0110*/ 	.word	0x00002190


	//   ....[9]....
        /*0114*/ 	.word	0x000021c0


	//   ....[10]....
        /*0118*/ 	.word	0x00002c90


	//   ....[11]....
        /*011c*/ 	.word	0x00002cb0


	//   ....[12]....
        /*0120*/ 	.word	0x00002cd0


	//   ....[13]....
        /*0124*/ 	.word	0x00002cf0


	//   ....[14]....
        /*0128*/ 	.word	0x00002d30


	//   ....[15]....
        /*012c*/ 	.word	0x00002dc0


	//   ....[16]....
        /*0130*/ 	.word	0x00002de0


	//   ....[17]....
        /*0134*/ 	.word	0x00002e00


	//   ....[18]....
        /*0138*/ 	.word	0x00002e30


	//   ....[19]....
        /*013c*/ 	.word	0x00002e60


	//----- nvinfo : EIATTR_EXIT_INSTR_OFFSETS
	.align		4
.L_914:
        /*0140*/ 	.byte	0x04, 0x1c
        /*0142*/ 	.short	(.L_916 - .L_915)


	//   ....[0]....
.L_915:
        /*0144*/ 	.word	0x000066b0


	//   ....[1]....
        /*0148*/ 	.word	0x00006850


	//----- nvinfo : EIATTR_CRS_STACK_SIZE
	.align		4
.L_916:
        /*014c*/ 	.byte	0x04, 0x1e
        /*014e*/ 	.short	(.L_918 - .L_917)
.L_917:
        /*0150*/ 	.word	0x00000000
.L_918:


//--------------------- .nv.info._ZN17fastertransformer29add_bias_layernorm_add_res_e2ILi32EEEvP6float2PKS1_S4_S4_S4_fi --------------------------
	.section	.nv.info._ZN17fastertransformer29add_bias_layernorm_add_res_e2ILi32EEEvP6float2PKS1_S4_S4_S4_fi,"",@"SHT_CUDA_INFO"
	.sectionflags	@""
	.align	4


	//----- nvinfo : EIATTR_CUDA_API_VERSION
	.align		4
        /*0000*/ 	.byte	0x04, 0x37
        /*0002*/ 	.short	(.L_920 - .L_919)
.L_919:
        /*0004*/ 	.word	0x00000082


	//----- nvinfo : EIATTR_SW2861232_WAR
	.align		4
.L_920:
        /*0008*/ 	.byte	0x01, 0x35
	.zero		2


	//----- nvinfo : EIATTR_PARAM_CBANK
	.align		4
        /*000c*/ 	.byte	0x04, 0x0a
        /*000e*/ 	.short	(.L_922 - .L_921)
	.align		4
.L_921:
        /*0010*/ 	.word	index@(.nv.constant0._ZN17fastertransformer29add_bias_layernorm_add_res_e2ILi32EEEvP6float2PKS1_S4_S4_S4_fi)
        /*0014*/ 	.short	0x0160
        /*0016*/ 	.short	0x0030


	//----- nvinfo : EIATTR_CBANK_PARAM_SIZE
	.align		4
.L_922:
        /*0018*/ 	.byte	0x03, 0x19
        /*001a*/ 	.short	0x0030


	//----- nvinfo : EIATTR_KPARAM_INFO
	.align		4
        /*001c*/ 	.byte	0x04, 0x17
        /*001e*/ 	.short	(.L_924 - .L_923)
.L_923:
        /*0020*/ 	.word	0x00000000
        /*0024*/ 	.short	0x0006
        /*0026*/ 	.short	0x002c
        /*0028*/ 	.byte	0x00, 0xf0, 0x11, 0x00


	//----- nvinfo : EIATTR_KPARAM_INFO
	.align		4
.L_924:
        /*002c*/ 	.byte	0x04, 0x17
        /*002e*/ 	.short	(.L_926 - .L_925)
.L_925:
        /*0030*/ 	.word	0x00000000
        /*0034*/ 	.short	0x0005
        /*0036*/ 	.short	0x0028
        /*0038*/ 	.byte	0x00, 0xf0, 0x11, 0x00


	//----- nvinfo : EIATTR_KPARAM_INFO
	.align		4
.L_926:
        /*003c*/ 	.byte	0x04, 0x17
        /*003e*/ 	.short	(.L_928 - .L_927)
.L_927:
        /*0040*/ 	.word	0x00000000
        /*0044*/ 	.short	0x0004
        /*0046*/ 	.short	0x0020
        /*0048*/ 	.byte	0x00, 0xf0, 0x21, 0x00


	//----- nvinfo : EIATTR_KPARAM_INFO
	.align		4
.L_928:
        /*004c*/ 	.byte	0x04, 0x17
        /*004e*/ 	.short	(.L_930 - .L_929)
.L_929:
        /*0050*/ 	.word	0x00000000
        /*0054*/ 	.short	0x0003
        /*0056*/ 	.short	0x0018
        /*0058*/ 	.byte	0x00, 0xf0, 0x21, 0x00


	//----- nvinfo : EIATTR_KPARAM_INFO
	.align		4
.L_930:
        /*005c*/ 	.byte	0x04, 0x17
        /*005e*/ 	.short	(.L_932 - .L_931)
.L_931:
        /*0060*/ 	.word	0x00000000
        /*0064*/ 	.short	0x0002
        /*0066*/ 	.short	0x0010
        /*0068*/ 	.byte	0x00, 0xf0, 0x21, 0x00


	//----- nvinfo : EIATTR_KPARAM_INFO
	.align		4
.L_932:
        /*006c*/ 	.byte	0x04, 0x17
        /*006e*/ 	.short	(.L_934 - .L_933)
.L_933:
        /*0070*/ 	.word	0x00000000
        /*0074*/ 	.short	0x0001
        /*0076*/ 	.short	0x0008
        /*0078*/ 	.byte	0x00, 0xf0, 0x21, 0x00


	//----- nvinfo : EIATTR_KPARAM_INFO
	.align		4
.L_934:
        /*007c*/ 	.byte	0x04, 0x17
        /*007e*/ 	.short	(.L_936 - .L_935)
.L_935:
        /*0080*/ 	.word	0x00000000
        /*0084*/ 	.short	0x0000
        /*0086*/ 	.short	0x0000
        /*0088*/ 	.byte	0x00, 0xf0, 0x21, 0x00


	//----- nvinfo : EIATTR_MAXREG_COUNT
	.align		4
.L_936:
        /*008c*/ 	.byte	0x03, 0x1b
        /*008e*/ 	.short	0x00ff


	//----- nvinfo : EIATTR_NUM_BARRIERS
	.align		4
        /*0090*/ 	.byte	0x02, 0x4c
        /*0092*/ 	.byte	0x01
	.zero		1


	//----- nvinfo : EIATTR_MERCURY_ISA_VERSION
	.align		4
        /*0094*/ 	.byte	0x03, 0x5f
        /*0096*/ 	.short	0x0000


	//----- nvinfo : EIATTR_COOP_GROUP_MASK_REGIDS
	.align		4
        /*0098*/ 	.byte	0x04, 0x29
        /*009a*/ 	.short	(.L_938 - .L_937)


	//   ....[0]....
.L_937:
        /*009c*/ 	.word	0xffffffff


	//   ....[1]....
        /*00a0*/ 	.word	0xffffffff


	//   ....[2]....
        /*00a4*/ 	.word	0xffffffff


	//   ....[3]....
        /*00a8*/ 	.word	0xffffffff


	//   ....[4]....
        /*00ac*/ 	.word	0xffffffff


	//   ....[5]....
        /*00b0*/ 	.word	0xffffffff


	//   ....[6]....
        /*00b4*/ 	.word	0xffffffff


	//   ....[7]....
        /*00b8*/ 	.word	0xffffffff


	//   ....[8]....
        /*00bc*/ 	.word	0xffffffff


	//   ....[9]....
        /*00c0*/ 	.word	0xffffffff


	//   ....[10]....
        /*00c4*/ 	.word	0xffffffff


	//   ....[11]....
        /*00c8*/ 	.word	0xffffffff


	//   ....[12]....
        /*00cc*/ 	.word	0xffffffff


	//   ....[13]....
        /*00d0*/ 	.word	0xffffffff


	//   ....[14]....
        /*00d4*/ 	.word	0xffffffff


	//   ....[15]....
        /*00d8*/ 	.word	0xffffffff


	//   ....[16]....
        /*00dc*/ 	.word	0xffffffff


	//   ....[17]....
        /*00e0*/ 	.word	0xffffffff


	//   ....[18]....
        /*00e4*/ 	.word	0xffffffff


	//   ....[19]....
        /*00e8*/ 	.word	0xffffffff


	//----- nvinfo : EIATTR_COOP_GROUP_INSTR_OFFSETS
	.align		4
.L_938:
        /*00ec*/ 	.byte	0x04, 0x28
        /*00ee*/ 	.short	(.L_940 - .L_939)


	//   ....[0]....
.L_939:
        /*00f0*/ 	.word	0x00002510


	//   ....[1]....
        /*00f4*/ 	.word	0x00002530


	//   ....[2]....
        /*00f8*/ 	.word	0x00002550


	//   ....[3]....
        /*00fc*/ 	.word	0x00002580


	//   ....[4]....
        /*0100*/ 	.word	0x00002600


	//   ....[5]....
        /*0104*/ 	.word	0x000026b0


	//   ....[6]....
        /*0108*/ 	.word	0x000026d0


	//   ....[7]....
        /*010c*/ 	.word	0x000026f0


	//   ....[8]....
        /*0110*/ 	.word	0x00002780


	//   ....[9]....
        /*0114*/ 	.word	0x00002830


	//   ....[10]....
        /*0118*/ 	.word	0x00003950


	//   ....[11]....
        /*011c*/ 	.word	0x00003970


	//   ....[12]....
        /*0120*/ 	.word	0x00003990


	//   ....[13]....
        /*0124*/ 	.word	0x000039b0


	//   ....[14]....
        /*0128*/ 	.word	0x000039e0


	//   ....[15]....
        /*012c*/ 	.word	0x00003a90


	//   ....[16]....
        /*0130*/ 	.word	0x00003ab0


	//   ....[17]....
        /*0134*/ 	.word	0x00003ad0


	//   ....[18]....
        /*0138*/ 	.word	0x00003b00


	//   ....[19]....
        /*013c*/ 	.word	0x00003b30


	//----- nvinfo : EIATTR_EXIT_INSTR_OFFSETS
	.align		4
.L_940:
        /*0140*/ 	.byte	0x04, 0x1c
        /*0142*/ 	.short	(.L_942 - .L_941)


	//   ....[0]....
.L_941:
        /*0144*/ 	.word	0x00007190


	//   ....[1]....
        /*0148*/ 	.word	0x000072c0


	//----- nvinfo : EIATTR_CRS_STACK_SIZE
	.align		4
.L_942:
        /*014c*/ 	.byte	0x04, 0x1e
        /*014e*/ 	.short	(.L_944 - .L_943)
.L_943:
        /*0150*/ 	.word	0x00000000
.L_944:


//--------------------- .nv.info._ZN17fastertransformer29add_bias_layernorm_add_res_e2ILi32EEEvP7__half2PKS1_S4_S4_S4_fi --------------------------
	.section	.nv.info._ZN17fastertransformer29add_bias_layernorm_add_res_e2ILi32EEEvP7__half2PKS1_S4_S4_S4_fi,"",@"SHT_CUDA_INFO"
	.sectionflags	@""
	.align	4


	//----- nvinfo : EIATTR_CUDA_API_VERSION
	.align		4
        /*0000*/ 	.byte	0x04, 0x37
        /*0002*/ 	.short	(.L_946 - .L_945)
.L_945:
        /*0004*/ 	.word	0x00000082


	//----- nvinfo : EIATTR_SW2861232_WAR
	.align		4
.L_946:
        /*0008*/ 	.byte	0x01, 0x35
	.zero		2


	//----- nvinfo : EIATTR_PARAM_CBANK
	.align		4
        /*000c*/ 	.byte	0x04, 0x0a
        /*000e*/ 	.short	(.L_948 - .L_947)
	.align		4
.L_947:
        /*0010*/ 	.word	index@(.nv.constant0._ZN17fastertransformer29add_bias_layernorm_add_res_e2ILi32EEEvP7__half2PKS1_S4_S4_S4_fi)
        /*0014*/ 	.short	0x0160
        /*0016*/ 	.short	0x0030


	//----- nvinfo : EIATTR_CBANK_PARAM_SIZE
	.align		4
.L_948:
        /*0018*/ 	.byte	0x03, 0x19
        /*001a*/ 	.short	0x0030


	//----- nvinfo : EIATTR_KPARAM_INFO
	.align		4
        /*001c*/ 	.byte	0x04, 0x17
        /*001e*/ 	.short	(.L_950 - .L_949)
.L_949:
        /*0020*/ 	.word	0x00000000
        /*0024*/ 	.short	0x0006
        /*0026*/ 	.short	0x002c
        /*0028*/ 	.byte	0x00, 0xf0, 0x11, 0x00


	//----- nvinfo : EIATTR_KPARAM_INFO
	.align		4
.L_950:
        /*002c*/ 	.byte	0x04, 0x17
        /*002e*/ 	.short	(.L_952 - .L_951)
.L_951:
        /*0030*/ 	.word	0x00000000
        /*0034*/ 	.short	0x0005
        /*0036*/ 	.short	0x0028
        /*0038*/ 	.byte	0x00, 0xf0, 0x11, 0x00


	//----- nvinfo : EIATTR_KPARAM_INFO
	.align		4
.L_952:
        /*003c*/ 	.byte	0x04, 0x17
        /*003e*/ 	.short	(.L_954 - .L_953)
.L_953:
        /*0040*/ 	.word	0x00000000
        /*0044*/ 	.short	0x0004
        /*0046*/ 	.short	0x0020
        /*0048*/ 	.byte	0x00, 0xf0, 0x21, 0x00


	//----- nvinfo : EIATTR_KPARAM_INFO
	.align		4
.L_954:
        /*004c*/ 	.byte	0x04, 0x17
        /*004e*/ 	.short	(.L_956 - .L_955)
.L_955:
        /*0050*/ 	.word	0x00000000
        /*0054*/ 	.short	0x0003
        /*0056*/ 	.short	0x0018
        /*0058*/ 	.byte	0x00, 0xf0, 0x21, 0x00


	//----- nvinfo : EIATTR_KPARAM_INFO
	.align		4
.L_956:
        /*005c*/ 	.byte	0x04, 0x17
        /*005e*/ 	.short	(.L_958 - .L_957)
.L_957:
        /*0060*/ 	.word	0x00000000
        /*0064*/ 	.short	0x0002
        /*0066*/ 	.short	0x0010
        /*0068*/ 	.byte	0x00, 0xf0, 0x21, 0x00


	//----- nvinfo : EIATTR_KPARAM_INFO
	.align		4
.L_958:
        /*006c*/ 	.byte	0x04, 0x17
        /*006e*/ 	.short	(.L_960 - .L_959)
.L_959:
        /*0070*/ 	.word	0x00000000
        /*0074*/ 	.short	0x0001
        /*0076*/ 	.short	0x0008
        /*0078*/ 	.byte	0x00, 0xf0, 0x21, 0x00


	//----- nvinfo : EIATTR_KPARAM_INFO
	.align		4
.L_960:
        /*007c*/ 	.byte	0x04, 0x17
        /*007e*/ 	.short	(.L_962 - .L_961)
.L_961:
        /*0080*/ 	.word	0x00000000
        /*0084*/ 	.short	0x0000
        /*0086*/ 	.short	0x0000
        /*0088*/ 	.byte	0x00, 0xf0, 0x21, 0x00


	//----- nvinfo : EIATTR_MAXREG_COUNT
	.align		4
.L_962:
        /*008c*/ 	.byte	0x03, 0x1b
        /*008e*/ 	.short	0x00ff


	//----- nvinfo : EIATTR_NUM_BARRIERS
	.align		4
        /*0090*/ 	.byte	0x02, 0x4c
        /*0092*/ 	.byte	0x01
	.zero		1


	//----- nvinfo : EIATTR_MERCURY_ISA_VERSION
	.align		4
        /*0094*/ 	.byte	0x03, 0x5f
        /*0096*/ 	.short	0x0000


	//----- nvinfo : EIATTR_COOP_GROUP_MASK_REGIDS
	.align		4
        /*0098*/ 	.byte	0x04, 0x29
        /*009a*/ 	.short	(.L_964 - .L_963)


	//   ....[0]....
.L_963:
        /*009c*/ 	.word	0xffffffff


	//   ....[1]....
        /*00a0*/ 	.word	0xffffffff


	//   ....[2]....
        /*00a4*/ 	.word	0xffffffff


	//   ....[3]....
        /*00a8*/ 	.word	0xffffffff


	//   ....[4]....
        /*00ac*/ 	.word	0xffffffff


	//   ....[5]....
        /*00b0*/ 	.word	0xffffffff


	//   ....[6]....
        /*00b4*/ 	.word	0xffffffff


	//   ....[7]....
        /*00b8*/ 	.word	0xffffffff


	//   ....[8]....
        /*00bc*/ 	.word	0xffffffff


	//   ....[9]....
        /*00c0*/ 	.word	0xffffffff


	//   ....[10]....
        /*00c4*/ 	.word	0xffffffff


	//   ....[11]....
        /*00c8*/ 	.word	0xffffffff


	//   ....[12]....
        /*00cc*/ 	.word	0xffffffff


	//   ....[13]....
        /*00d0*/ 	.word	0xffffffff


	//   ....[14]....
        /*00d4*/ 	.word	0xffffffff


	//   ....[15]....
        /*00d8*/ 	.word	0xffffffff


	//   ....[16]....
        /*00dc*/ 	.word	0xffffffff


	//   ....[17]....
        /*00e0*/ 	.word	0xffffffff


	//   ....[18]....
        /*00e4*/ 	.word	0xffffffff


	//   ....[19]....
        /*00e8*/ 	.word	0xffffffff


	//----- nvinfo : EIATTR_COOP_GROUP_INSTR_OFFSETS
	.align		4
.L_964:
        /*00ec*/ 	.byte	0x04, 0x28
        /*00ee*/ 	.short	(.L_966 - .L_965)


	//   ....[0]....
.L_965:
        /*00f0*/ 	.word	0x000024d0


	//   ....[1]....
        /*00f4*/ 	.word	0x000024f0


	//   ....[2]....
        /*00f8*/ 	.word	0x00002510


	//   ....[3]....
        /*00fc*/ 	.word	0x00002530


	//   ....[4]....
        /*0100*/ 	.word	0x00002570


	//   ....[5]....
        /*0104*/ 	.word	0x00002660


	//   ....[6]....
        /*0108*/ 	.word	0x00002680


	//   ....[7]....
        /*010c*/ 	.word	0x000026a0


	//   ....[8]....
        /*0110*/ 	.word	0x000026e0


	//   ....[9]....
        /*0114*/ 	.word	0x00002710


	//   ....[10]....
        /*0118*/ 	.word	0x000039d0


	//   ....[11]....
        /*011c*/ 	.word	0x000039f0


	//   ....[12]....
        /*0120*/ 	.word	0x00003a10


	//   ....[13]....
        /*0124*/ 	.word	0x00003a30


	//   ....[14]....
        /*0128*/ 	.word	0x00003a60


	//   ....[15]....
        /*012c*/ 	.word	0x00003af0


	//   ....[16]....
        /*0130*/ 	.word	0x00003b10


	//   ....[17]....
        /*0134*/ 	.word	0x00003b30


	//   ....[18]....
        /*0138*/ 	.word	0x00003b60


	//   ....[19]....
        /*013c*/ 	.word	0x00003b90


	//----- nvinfo : EIATTR_EXIT_INSTR_OFFSETS
	.align		4
.L_966:
        /*0140*/ 	.byte	0x04, 0x1c
        /*0142*/ 	.short	(.L_968 - .L_967)


	//   ....[0]....
.L_967:
        /*0144*/ 	.word	0x00008360


	//   ....[1]....
        /*0148*/ 	.word	0x00008520


	//----- nvinfo : EIATTR_CRS_STACK_SIZE
	.align		4
.L_968:
        /*014c*/ 	.byte	0x04, 0x1e
        /*014e*/ 	.short	(.L_970 - .L_969)
.L_969:
        /*0150*/ 	.word	0x00000000
.L_970:


//--------------------- .nv.info._ZN17fastertransformer26add_bias_layernorm_add_resIfLi16EEEvPT_PKS1_S4_S4_S4_fi --------------------------
	.section	.nv.info._ZN17fastertransformer26add_bias_layernorm_add_resIfLi16EEEvPT_PKS1_S4_S4_S4_fi,"",@"SHT_CUDA_INFO"
	.sectionflags	@""
	.align	4


	//----- nvinfo : EIATTR_CUDA_API_VERSION
	.align		4
        /*0000*/ 	.byte	0x04, 0x37
        /*0002*/ 	.short	(.L_972 - .L_971)
.L_971:
        /*0004*/ 	.word	0x00000082


	//----- nvinfo : EIATTR_SW2861232_WAR
	.align		4
.L_972:
        /*0008*/ 	.byte	0x01, 0x35
	.zero		2


	//----- nvinfo : EIATTR_PARAM_CBANK
	.align		4
        /*000c*/ 	.byte	0x04, 0x0a
        /*000e*/ 	.short	(.L_974 - .L_973)
	.align		4
.L_973:
        /*0010*/ 	.word	index@(.nv.constant0._ZN17fastertransformer26add_bias_layernorm_add_resIfLi16EEEvPT_PKS1_S4_S4_S4_fi)
        /*0014*/ 	.short	0x0160
        /*0016*/ 	.short	0x0030


	//----- nvinfo : EIATTR_CBANK_PARAM_SIZE
	.align		4
.L_974:
        /*0018*/ 	.byte	0x03, 0x19
        /*001a*/ 	.short	0x0030


	//----- nvinfo : EIATTR_KPARAM_INFO
	.align		4
        /*001c*/ 	.byte	0x04, 0x17
        /*001e*/ 	.short	(.L_976 - .L_975)
.L_975:
        /*0020*/ 	.word	0x00000000
        /*0024*/ 	.short	0x0006
        /*0026*/ 	.short	0x002c
        /*0028*/ 	.byte	0x00, 0xf0, 0x11, 0x00


	//----- nvinfo : EIATTR_KPARAM_INFO
	.align		4
.L_976:
        /*002c*/ 	.byte	0x04, 0x17
        /*002e*/ 	.short	(.L_978 - .L_977)
.L_977:
        /*0030*/ 	.word	0x00000000
        /*0034*/ 	.short	0x0005
        /*0036*/ 	.short	0x0028
        /*0038*/ 	.byte	0x00, 0xf0, 0x11, 0x00


	//----- nvinfo : EIATTR_KPARAM_INFO
	.align		4
.L_978:
        /*003c*/ 	.byte	0x04, 0x17
        /*003e*/ 	.short	(.L_980 - .L_979)
.L_979:
        /*0040*/ 	.word	0x00000000
        /*0044*/ 	.short	0x0004
        /*0046*/ 	.short	0x0020
        /*0048*/ 	.byte	0x00, 0xf0, 0x21, 0x00


	//----- nvinfo : EIATTR_KPARAM_INFO
	.align		4
.L_980:
        /*004c*/ 	.byte	0x04, 0x17
        /*004e*/ 	.short	(.L_982 - .L_981)
.L_981:
        /*0050*/ 	.word	0x00000000
        /*0054*/ 	.short	0x0003
        /*0056*/ 	.short	0x0018
        /*0058*/ 	.byte	0x00, 0xf0, 0x21, 0x00


	//----- nvinfo : EIATTR_KPARAM_INFO
	.align		4
.L_982:
        /*005c*/ 	.byte	0x04, 0x17
        /*005e*/ 	.short	(.L_984 - .L_983)
.L_983:
        /*0060*/ 	.word	0x00000000
        /*0064*/ 	.short	0x0002
        /*0066*/ 	.short	0x0010
        /*0068*/ 	.byte	0x00, 0xf0, 0x21, 0x00


	//----- nvinfo : EIATTR_KPARAM_INFO
	.align		4
.L_984:
        /*006c*/ 	.byte	0x04, 0x17
        /*006e*/ 	.short	(.L_986 - .L_985)
.L_985:
        /*0070*/ 	.word	0x00000000
        /*0074*/ 	.short	0x0001
        /*0076*/ 	.short	0x0008
        /*0078*/ 	.byte	0x00, 0xf0, 0x21, 0x00


	//----- nvinfo : EIATTR_KPARAM_INFO
	.align		4
.L_986:
        /*007c*/ 	.byte	0x04, 0x17
        /*007e*/ 	.short	(.L_988 - .L_987)
.L_987:
        /*0080*/ 	.word	0x00000000
        /*0084*/ 	.short	0x0000
        /*0086*/ 	.short	0x0000
        /*0088*/ 	.byte	0x00, 0xf0, 0x21, 0x00


	//----- nvinfo : EIATTR_MAXREG_COUNT
	.align		4
.L_988:
        /*008c*/ 	.byte	0x03, 0x1b
        /*008e*/ 	.short	0x00ff


	//----- nvinfo : EIATTR_NUM_BARRIERS
	.align		4
        /*0090*/ 	.byte	0x02, 0x4c
        /*0092*/ 	.byte	0x01
	.zero		1


	//----- nvinfo : EIATTR_MERCURY_ISA_VERSION
	.align		4
        /*0094*/ 	.byte	0x03, 0x5f
        /*0096*/ 	.short	0x0000


	//----- nvinfo : EIATTR_COOP_GROUP_MASK_REGIDS
	.align		4
        /*0098*/ 	.byte	0x04, 0x29
        /*009a*/ 	.short	(.L_990 - .L_989)


	//   ....[0]....
.L_989:
        /*009c*/ 	.word	0xffffffff


	//   ....[1]....
        /*00a0*/ 	.word	0xffffffff


	//   ....[2]....
        /*00a4*/ 	.word	0xffffffff


	//   ....[3]....
        /*00a8*/ 	.word	0xffffffff


	//   ....[4]....
        /*00ac*/ 	.word	0xffffffff


	//   ....[5]....
        /*00b0*/ 	.word	0xffffffff


	//   ....[6]....
        /*00b4*/ 	.word	0xffffffff


	//   ....[7]....
        /*00b8*/ 	.word	0xffffffff


	//   ....[8]....
        /*00bc*/ 	.word	0xffffffff


	//   ....[9]....
        /*00c0*/ 	.word	0xffffffff


	//   ....[10]....
        /*00c4*/ 	.word	0xffffffff


	//   ....[11]....
        /*00c8*/ 	.word	0xffffffff


	//   ....[12]....
        /*00cc*/ 	.word	0xffffffff


	//   ....[13]....
        /*00d0*/ 	.word	0xffffffff


	//   ....[14]....
        /*00d4*/ 	.word	0xffffffff


	//   ....[15]....
        /*00d8*/ 	.word	0xffffffff


	//   ....[16]....
        /*00dc*/ 	.word	0xffffffff


	//   ....[17]....
        /*00e0*/ 	.word	0xffffffff


	//   ....[18]....
        /*00e4*/ 	.word	0xffffffff


	//   ....[19]....
        /*00e8*/ 	.word	0xffffffff


	//----- nvinfo : EIATTR_COOP_GROUP_INSTR_OFFSETS
	.align		4
.L_990:
        /*00ec*/ 	.byte	0x04, 0x28
        /*00ee*/ 	.short	(.L_992 - .L_991)


	//   ....[0]....
.L_991:
        /*00f0*/ 	.word	0x000010c0


	//   ....[1]....
        /*00f4*/ 	.word	0x000010e0


	//   ....[2]....
        /*00f8*/ 	.word	0x00001100


	//   ....[3]....
        /*00fc*/ 	.word	0x00001120


	//   ....[4]....
        /*0100*/ 	.word	0x00001140


	//   ....[5]....
        /*0104*/ 	.word	0x00001210


	//   ....[6]....
        /*0108*/ 	.word	0x00001230


	//   ....[7]....
        /*010c*/ 	.word	0x00001250


	//   ....[8]....
        /*0110*/ 	.word	0x00001280


	//   ....[9]....
        /*0114*/ 	.word	0x000012b0


	//   ....[10]....
        /*0118*/ 	.word	0x00001640


	//   ....[11]....
        /*011c*/ 	.word	0x00001660


	//   ....[12]....
        /*0120*/ 	.word	0x00001680


	//   ....[13]....
        /*0124*/ 	.word	0x000016a0


	//   ....[14]....
        /*0128*/ 	.word	0x000016d0


	//   ....[15]....
        /*012c*/ 	.word	0x00001770


	//   ....[16]....
        /*0130*/ 	.word	0x00001790


	//   ....[17]....
        /*0134*/ 	.word	0x000017b0


	//   ....[18]....
        /*0138*/ 	.word	0x000017d0


	//   ....[19]....
        /*013c*/ 	.word	0x00001800


	//----- nvinfo : EIATTR_EXIT_INSTR_OFFSETS
	.align		4
.L_992:
        /*0140*/ 	.byte	0x04, 0x1c
        /*0142*/ 	.short	(.L_994 - .L_993)


	//   ....[0]....
.L_993:
        /*0144*/ 	.word	0x000028a0


	//   ....[1]....
        /*0148*/ 	.word	0x000029b0


	//----- nvinfo : EIATTR_CRS_STACK_SIZE
	.align		4
.L_994:
        /*014c*/ 	.byte	0x04, 0x1e
        /*014e*/ 	.short	(.L_996 - .L_995)
.L_995:
        /*0150*/ 	.word	0x00000000
.L_996:


//--------------------- .nv.info._ZN17fastertransformer26add_bias_layernorm_add_resI6__halfLi16EEEvPT_PKS2_S5_S5_S5_fi --------------------------
	.section	.nv.info._ZN17fastertransformer26add_bias_layernorm_add_resI6__halfLi16EEEvPT_PKS2_S5_S5_S5_fi,"",@"SHT_CUDA_INFO"
	.sectionflags	@""
	.align	4


	//----- nvinfo : EIATTR_CUDA_API_VERSION
	.align		4
        /*0000*/ 	.byte	0x04, 0x37
        /*0002*/ 	.short	(.L_998 - .L_997)
.L_997:
        /*0004*/ 	.word	0x00000082


	//----- nvinfo : EIATTR_SW2861232_WAR
	.align		4
.L_998:
        /*0008*/ 	.byte	0x01, 0x35
	.zero		2


	//----- nvinfo : EIATTR_PARAM_CBANK
	.align		4
        /*000c*/ 	.byte	0x04, 0x0a
        /*000e*/ 	.short	(.L_1000 - .L_999)
	.align		4
.L_999:
        /*0010*/ 	.word	index@(.nv.constant0._ZN17fastertransformer26add_bias_layernorm_add_resI6__halfLi16EEEvPT_PKS2_S5_S5_S5_fi)
        /*0014*/ 	.short	0x0160
        /*0016*/ 	.short	0x0030


	//----- nvinfo : EIATTR_CBANK_PARAM_SIZE
	.align		4
.L_1000:
        /*0018*/ 	.byte	0x03, 0x19
        /*001a*/ 	.short	0x0030


	//----- nvinfo : EIATTR_KPARAM_INFO
	.align		4
        /*001c*/ 	.byte	0x04, 0x17
        /*001e*/ 	.short	(.L_1002 - .L_1001)
.L_1001:
        /*0020*/ 	.word	0x00000000
        /*0024*/ 	.short	0x0006
        /*0026*/ 	.short	0x002c
        /*0028*/ 	.byte	0x00, 0xf0, 0x11, 0x00


	//----- nvinfo : EIATTR_KPARAM_INFO
	.align		4
.L_1002:
        /*002c*/ 	.byte	0x04, 0x17
        /*002e*/ 	.short	(.L_1004 - .L_1003)
.L_1003:
        /*0030*/ 	.word	0x00000000
        /*0034*/ 	.short	0x0005
        /*0036*/ 	.short	0x0028
        /*0038*/ 	.byte	0x00, 0xf0, 0x11, 0x00


	//----- nvinfo : EIATTR_KPARAM_INFO
	.align		4
.L_1004:
        /*003c*/ 	.byte	0x04, 0x17
        /*003e*/ 	.short	(.L_1006 - .L_1005)
.L_1005:
        /*0040*/ 	.word	0x00000000
        /*0044*/ 	.short	0x0004
        /*0046*/ 	.short	0x0020
        /*0048*/ 	.byte	0x00, 0xf0, 0x21, 0x00


	//----- nvinfo : EIATTR_KPARAM_INFO
	.align		4
.L_1006:
        /*004c*/ 	.byte	0x04, 0x17
        /*004e*/ 	.short	(.L_1008 - .L_1007)
.L_1007:
        /*0050*/ 	.word	0x00000000
        /*0054*/ 	.short	0x0003
        /*0056*/ 	.short	0x0018
        /*0058*/ 	.byte	0x00, 0xf0, 0x21, 0x00


	//----- nvinfo : EIATTR_KPARAM_INFO
	.align		4
.L_1008:
        /*005c*/ 	.byte	0x04, 0x17
        /*005e*/ 	.short	(.L_1010 - .L_1009)
.L_1009:
        /*0060*/ 	.word	0x00000000
        /*0064*/ 	.short	0x0002
        /*0066*/ 	.short	0x0010
        /*0068*/ 	.byte	0x00, 0xf0, 0x21, 0x00


	//----- nvinfo : EIATTR_KPARAM_INFO
	.align		4
.L_1010:
        /*006c*/ 	.byte	0x04, 0x17
        /*006e*/ 	.short	(.L_1012 - .L_1011)
.L_1011:
        /*0070*/ 	.word	0x00000000
        /*0074*/ 	.short	0x0001
        /*0076*/ 	.short	0x0008
        /*0078*/ 	.byte	0x00, 0xf0, 0x21, 0x00


	//----- nvinfo : EIATTR_KPARAM_INFO
	.align		4
.L_1012:
        /*007c*/ 	.byte	0x04, 0x17
        /*007e*/ 	.short	(.L_1014 - .L_1013)
.L_1013:
        /*0080*/ 	.word	0x00000000
        /*0084*/ 	.short	0x0000
        /*0086*/ 	.short	0x0000
        /*0088*/ 	.byte	0x00, 0xf0, 0x21, 0x00


	//----- nvinfo : EIATTR_MAXREG_COUNT
	.align		4
.L_1014:
        /*008c*/ 	.byte	0x03, 0x1b
        /*008e*/ 	.short	0x00ff


	//----- nvinfo : EIATTR_NUM_BARRIERS
	.align		4
        /*0090*/ 	.byte	0x02, 0x4c
        /*0092*/ 	.byte	0x01
	.zero		1


	//----- nvinfo : EIATTR_MERCURY_ISA_VERSION
	.align		4
        /*0094*/ 	.byte	0x03, 0x5f
        /*0096*/ 	.short	0x0000


	//----- nvinfo : EIATTR_COOP_GROUP_MASK_REGIDS
	.align		4
        /*0098*/ 	.byte	0x04, 0x29
        /*009a*/ 	.short	(.L_1016 - .L_1015)


	//   ....[0]....
.L_1015:
        /*009c*/ 	.word	0xffffffff


	//   ....[1]....
        /*00a0*/ 	.word	0xffffffff


	//   ....[2]....
        /*00a4*/ 	.word	0xffffffff


	//   ....[3]....
        /*00a8*/ 	.word	0xffffffff


	//   ....[4]....
        /*00ac*/ 	.word	0xffffffff


	//   ....[5]....
        /*00b0*/ 	.word	0xffffffff


	//   ....[6]....
        /*00b4*/ 	.word	0xffffffff


	//   ....[7]....
        /*00b8*/ 	.word	0xffffffff


	//   ....[8]....
        /*00bc*/ 	.word	0xffffffff


	//   ....[9]....
        /*00c0*/ 	.word	0xffffffff


	//   ....[10]....
        /*00c4*/ 	.word	0xffffffff


	//   ....[11]....
        /*00c8*/ 	.word	0xffffffff


	//   ....[12]....
        /*00cc*/ 	.word	0xffffffff


	//   ....[13]....
        /*00d0*/ 	.word	0xffffffff


	//   ....[14]....
        /*00d4*/ 	.word	0xffffffff


	//   ....[15]....
        /*00d8*/ 	.word	0xffffffff


	//   ....[16]....
        /*00dc*/ 	.word	0xffffffff


	//   ....[17]....
        /*00e0*/ 	.word	0xffffffff


	//   ....[18]....
        /*00e4*/ 	.word	0xffffffff


	//   ....[19]....
        /*00e8*/ 	.word	0xffffffff


	//----- nvinfo : EIATTR_COOP_GROUP_INSTR_OFFSETS
	.align		4
.L_1016:
        /*00ec*/ 	.byte	0x04, 0x28
        /*00ee*/ 	.short	(.L_1018 - .L_1017)


	//   ....[0]....
.L_1017:
        /*00f0*/ 	.word	0x00000fe0


	//   ....[1]....
        /*00f4*/ 	.word	0x00001000


	//   ....[2]....
        /*00f8*/ 	.word	0x00001020


	//   ....[3]....
        /*00fc*/ 	.word	0x00001040


	//   ....[4]....
        /*0100*/ 	.word	0x00001070


	//   ....[5]....
        /*0104*/ 	.word	0x00001130


	//   ....[6]....
        /*0108*/ 	.word	0x00001150


	//   ....[7]....
        /*010c*/ 	.word	0x00001170


	//   ....[8]....
        /*0110*/ 	.word	0x000011a0


	//   ....[9]....
        /*0114*/ 	.word	0x000011d0


	//   ....[10]....
        /*0118*/ 	.word	0x00001650


	//   ....[11]....
        /*011c*/ 	.word	0x00001670


	//   ....[12]....
        /*0120*/ 	.word	0x00001690


	//   ....[13]....
        /*0124*/ 	.word	0x000016b0


	//   ....[14]....
        /*0128*/ 	.word	0x000016e0


	//   ....[15]....
        /*012c*/ 	.word	0x00001780


	//   ....[16]....
        /*0130*/ 	.word	0x000017a0


	//   ....[17]....
        /*0134*/ 	.word	0x000017c0


	//   ....[18]....
        /*0138*/ 	.word	0x000017f0


	//   ....[19]....
        /*013c*/ 	.word	0x00001820


	//----- nvinfo : EIATTR_EXIT_INSTR_OFFSETS
	.align		4
.L_1018:
        /*0140*/ 	.byte	0x04, 0x1c
        /*0142*/ 	.short	(.L_1020 - .L_1019)


	//   ....[0]....
.L_1019:
        /*0144*/ 	.word	0x00003730


	//   ....[1]....
        /*0148*/ 	.word	0x00003910


	//----- nvinfo : EIATTR_CRS_STACK_SIZE
	.align		4
.L_1020:
        /*014c*/ 	.byte	0x04, 0x1e
        /*014e*/ 	.short	(.L_1022 - .L_1021)
.L_1021:
        /*0150*/ 	.word	0x00000000
.L_1022:


//--------------------- .nv.info._ZN17fastertransformer29add_bias_layernorm_add_res_e2ILi16EEEvP6float2PKS1_S4_S4_S4_fi --------------------------
	.section	.nv.info._ZN17fastertransformer29add_bias_layernorm_add_res_e2ILi16EEEvP6float2PKS1_S4_S4_S4_fi,"",@"SHT_CUDA_INFO"
	.sectionflags	@""
	.align	4


	//----- nvinfo : EIATTR_CUDA_API_VERSION
	.align		4
        /*0000*/ 	.byte	0x04, 0x37
        /*0002*/ 	.short	(.L_1024 - .L_1023)
.L_1023:
        /*0004*/ 	.word	0x00000082


	//----- nvinfo : EIATTR_SW2861232_WAR
	.align		4
.L_1024:
        /*0008*/ 	.byte	0x01, 0x35
	.zero		2


	//----- nvinfo : EIATTR_PARAM_CBANK
	.align		4
        /*000c*/ 	.byte	0x04, 0x0a
        /*000e*/ 	.short	(.L_1026 - .L_1025)
	.align		4
.L_1025:
        /*0010*/ 	.word	index@(.nv.constant0._ZN17fastertransformer29add_bias_layernorm_add_res_e2ILi16EEEvP6float2PKS1_S4_S4_S4_fi)
        /*0014*/ 	.short	0x0160
        /*0016*/ 	.short	0x0030


	//----- nvinfo : EIATTR_CBANK_PARAM_SIZE
	.align		4
.L_1026:
        /*0018*/ 	.byte	0x03, 0x19
        /*001a*/ 	.short	0x0030


	//----- nvinfo : EIATTR_KPARAM_INFO
	.align		4
        /*001c*/ 	.byte	0x04, 0x17
        /*001e*/ 	.short	(.L_1028 - .L_1027)
.L_1027:
        /*0020*/ 	.word	0x00000000
        /*0024*/ 	.short	0x0006
        /*0026*/ 	.short	0x002c
        /*0028*/ 	.byte	0x00, 0xf0, 0x11, 0x00


	//----- nvinfo : EIATTR_KPARAM_INFO
	.align		4
.L_1028:
        /*002c*/ 	.byte	0x04, 0x17
        /*002e*/ 	.short	(.L_1030 - .L_1029)
.L_1029:
        /*0030*/ 	.word	0x00000000
        /*0034*/ 	.short	0x0005
        /*0036*/ 	.short	0x0028
        /*0038*/ 	.byte	0x00, 0xf0, 0x11, 0x00


	//----- nvinfo : EIATTR_KPARAM_INFO
	.align		4
.L_1030:
        /*003c*/ 	.byte	0x04, 0x17
        /*003e*/ 	.short	(.L_1032 - .L_1031)
.L_1031:
        /*0040*/ 	.word	0x00000000
        /*0044*/ 	.short	0x0004
        /*0046*/ 	.short	0x0020
        /*0048*/ 	.byte	0x00, 0xf0, 0x21, 0x00


	//----- nvinfo : EIATTR_KPARAM_INFO
	.align		4
.L_1032:
        /*004c*/ 	.byte	0x04, 0x17
        /*004e*/ 	.short	(.L_1034 - .L_1033)
.L_1033:
        /*0050*/ 	.word	0x00000000
        /*0054*/ 	.short	0x0003
        /*0056*/ 	.short	0x0018
        /*0058*/ 	.byte	0x00, 0xf0, 0x21, 0x00


	//----- nvinfo : EIATTR_KPARAM_INFO
	.align		4
.L_1034:
        /*005c*/ 	.byte	0x04, 0x17
        /*005e*/ 	.short	(.L_1036 - .L_1035)
.L_1035:
        /*0060*/ 	.word	0x00000000
        /*0064*/ 	.short	0x0002
        /*0066*/ 	.short	0x0010
        /*0068*/ 	.byte	0x00, 0xf0, 0x21, 0x00


	//----- nvinfo : EIATTR_KPARAM_INFO
	.align		4
.L_1036:
        /*006c*/ 	.byte	0x04, 0x17
        /*006e*/ 	.short	(.L_1038 - .L_1037)
.L_1037:
        /*0070*/ 	.word	0x00000000
        /*0074*/ 	.short	0x0001
        /*0076*/ 	.short	0x0008
        /*0078*/ 	.byte	0x00, 0xf0, 0x21, 0x00


	//----- nvinfo : EIATTR_KPARAM_INFO
	.align		4
.L_1038:
        /*007c*/ 	.byte	0x04, 0x17
        /*007e*/ 	.short	(.L_1040 - .L_1039)
.L_1039:
        /*0080*/ 	.word	0x00000000
        /*0084*/ 	.short	0x0000
        /*0086*/ 	.short	0x0000
        /*0088*/ 	.byte	0x00, 0xf0, 0x21, 0x00


	//----- nvinfo : EIATTR_MAXREG_COUNT
	.align		4
.L_1040:
        /*008c*/ 	.byte	0x03, 0x1b
        /*008e*/ 	.short	0x00ff


	//----- nvinfo : EIATTR_NUM_BARRIERS
	.align		4
        /*0090*/ 	.byte	0x02, 0x4c
        /*0092*/ 	.byte	0x01
	.zero		1


	//----- nvinfo : EIATTR_MERCURY_ISA_VERSION
	.align		4
        /*0094*/ 	.byte	0x03, 0x5f
        /*0096*/ 	.short	0x0000


	//----- nvinfo : EIATTR_COOP_GROUP_MASK_REGIDS
	.align		4
        /*0098*/ 	.byte	0x04, 0x29
        /*009a*/ 	.short	(.L_1042 - .L_1041)


	//   ....[0]....
.L_1041:
        /*009c*/ 	.word	0xffffffff


	//   ....[1]....
        /*00a0*/ 	.word	0xffffffff


	//   ....[2]....
        /*00a4*/ 	.word	0xffffffff


	//   ....[3]....
        /*00a8*/ 	.word	0xffffffff


	//   ....[4]....
        /*00ac*/ 	.word	0xffffffff


	//   ....[5]....
        /*00b0*/ 	.word	0xffffffff


	//   ....[6]....
        /*00b4*/ 	.word	0xffffffff


	//   ....[7]....
        /*00b8*/ 	.word	0xffffffff


	//   ....[8]....
        /*00bc*/ 	.word	0xffffffff


	//   ....[9]....
        /*00c0*/ 	.word	0xffffffff


	//   ....[10]....
        /*00c4*/ 	.word	0xffffffff


	//   ....[11]....
        /*00c8*/ 	.word	0xffffffff


	//   ....[12]....
        /*00cc*/ 	.word	0xffffffff


	//   ....[13]....
        /*00d0*/ 	.word	0xffffffff


	//   ....[14]....
        /*00d4*/ 	.word	0xffffffff


	//   ....[15]....
        /*00d8*/ 	.word	0xffffffff


	//   ....[16]....
        /*00dc*/ 	.word	0xffffffff


	//   ....[17]....
        /*00e0*/ 	.word	0xffffffff


	//   ....[18]....
        /*00e4*/ 	.word	0xffffffff


	//   ....[19]....
        /*00e8*/ 	.word	0xffffffff


	//----- nvinfo : EIATTR_COOP_GROUP_INSTR_OFFSETS
	.align		4
.L_1042:
        /*00ec*/ 	.byte	0x04, 0x28
        /*00ee*/ 	.short	(.L_1044 - .L_1043)


	//   ....[0]....
.L_1043:
        /*00f0*/ 	.word	0x000013f0


	//   ....[1]....
        /*00f4*/ 	.word	0x00001410


	//   ....[2]....
        /*00f8*/ 	.word	0x00001430


	//   ....[3]....
        /*00fc*/ 	.word	0x00001450


	//   ....[4]....
        /*0100*/ 	.word	0x00001490


	//   ....[5]....
        /*0104*/ 	.word	0x00001550


	//   ....[6]....
        /*0108*/ 	.word	0x00001570


	//   ....[7]....
        /*010c*/ 	.word	0x00001590


	//   ....[8]....
        /*0110*/ 	.word	0x000015d0


	//   ....[9]....
        /*0114*/ 	.word	0x00001600


	//   ....[10]....
        /*0118*/ 	.word	0x00001d10


	//   ....[11]....
        /*011c*/ 	.word	0x00001d30


	//   ....[12]....
        /*0120*/ 	.word	0x00001d50


	//   ....[13]....
        /*0124*/ 	.word	0x00001d70


	//   ....[14]....
        /*0128*/ 	.word	0x00001da0


	//   ....[15]....
        /*012c*/ 	.word	0x00001e50


	//   ....[16]....
        /*0130*/ 	.word	0x00001e70


	//   ....[17]....
        /*0134*/ 	.word	0x00001e90


	//   ....[18]....
        /*0138*/ 	.word	0x00001ec0


	//   ....[19]....
        /*013c*/ 	.word	0x00001ef0


	//----- nvinfo : EIATTR_EXIT_INSTR_OFFSETS
	.align		4
.L_1044:
        /*0140*/ 	.byte	0x04, 0x1c
        /*0142*/ 	.short	(.L_1046 - .L_1045)


	//   ....[0]....
.L_1045:
        /*0144*/ 	.word	0x00003cb0


	//   ....[1]....
        /*0148*/ 	.word	0x00003e80


	//----- nvinfo : EIATTR_CRS_STACK_SIZE
	.align		4
.L_1046:
        /*014c*/ 	.byte	0x04, 0x1e
        /*014e*/ 	.short	(.L_1048 - .L_1047)
.L_1047:
        /*0150*/ 	.word	0x00000000
.L_1048:


//--------------------- .nv.info._ZN17fastertransformer29add_bias_layernorm_add_res_e2ILi16EEEvP7__half2PKS1_S4_S4_S4_fi --------------------------
	.section	.nv.info._ZN17fastertransformer29add_bias_layernorm_add_res_e2ILi16EEEvP7__half2PKS1_S4_S4_S4_fi,"",@"SHT_CUDA_INFO"
	.sectionflags	@""
	.align	4


	//----- nvinfo : EIATTR_CUDA_API_VERSION
	.align		4
        /*0000*/ 	.byte	0x04, 0x37
        /*0002*/ 	.short	(.L_1050 - .L_1049)
.L_1049:
        /*0004*/ 	.word	0x00000082


	//----- nvinfo : EIATTR_SW2861232_WAR
	.align		4
.L_1050:
        /*0008*/ 	.byte	0x01, 0x35
	.zero		2


	//----- nvinfo : EIATTR_PARAM_CBANK
	.align		4
        /*000c*/ 	.byte	0x04, 0x0a
        /*000e*/ 	.short	(.L_1052 - .L_1051)
	.align		4
.L_1051:
        /*0010*/ 	.word	index@(.nv.constant0._ZN17fastertransformer29add_bias_layernorm_add_res_e2ILi16EEEvP7__half2PKS1_S4_S4_S4_fi)
        /*0014*/ 	.short	0x0160
        /*0016*/ 	.short	0x0030


	//----- nvinfo : EIATTR_CBANK_PARAM_SIZE
	.align		4
.L_1052:
        /*0018*/ 	.byte	0x03, 0x19
        /*001a*/ 	.short	0x0030


	//----- nvinfo : EIATTR_KPARAM_INFO
	.align		4
        /*001c*/ 	.byte	0x04, 0x17
        /*001e*/ 	.short	(.L_1054 - .L_1053)
.L_1053:
        /*0020*/ 	.word	0x00000000
        /*0024*/ 	.short	0x0006
        /*0026*/ 	.short	0x002c
        /*0028*/ 	.byte	0x00, 0xf0, 0x11, 0x00


	//----- nvinfo : EIATTR_KPARAM_INFO
	.align		4
.L_1054:
        /*002c*/ 	.byte	0x04, 0x17
        /*002e*/ 	.short	(.L_1056 - .L_1055)
.L_1055:
        /*0030*/ 	.word	0x00000000
        /*0034*/ 	.short	0x0005
        /*0036*/ 	.short	0x0028
        /*0038*/ 	.byte	0x00, 0xf0, 0x11, 0x00


	//----- nvinfo : EIATTR_KPARAM_INFO
	.align		4
.L_1056:
        /*003c*/ 	.byte	0x04, 0x17
        /*003e*/ 	.short	(.L_1058 - .L_1057)
.L_1057:
        /*0040*/ 	.word	0x00000000
        /*0044*/ 	.short	0x0004
        /*0046*/ 	.short	0x0020
        /*0048*/ 	.byte	0x00, 0xf0, 0x21, 0x00


	//----- nvinfo : EIATTR_KPARAM_INFO
	.align		4
.L_1058:
        /*004c*/ 	.byte	0x04, 0x17
        /*004e*/ 	.short	(.L_1060 - .L_1059)
.L_1059:
        /*0050*/ 	.word	0x00000000
        /*0054*/ 	.short	0x0003
        /*0056*/ 	.short	0x0018
        /*0058*/ 	.byte	0x00, 0xf0, 0x21, 0x00


	//----- nvinfo : EIATTR_KPARAM_INFO
	.align		4
.L_1060:
        /*005c*/ 	.byte	0x04, 0x17
        /*005e*/ 	.short	(.L_1062 - .L_1061)
.L_1061:
        /*0060*/ 	.word	0x00000000
        /*0064*/ 	.short	0x0002
        /*0066*/ 	.short	0x0010
        /*0068*/ 	.byte	0x00, 0xf0, 0x21, 0x00


	//----- nvinfo : EIATTR_KPARAM_INFO
	.align		4
.L_1062:
        /*006c*/ 	.byte	0x04, 0x17
        /*006e*/ 	.short	(.L_1064 - .L_1063)
.L_1063:
        /*0070*/ 	.word	0x00000000
        /*0074*/ 	.short	0x0001
        /*0076*/ 	.short	0x0008
        /*0078*/ 	.byte	0x00, 0xf0, 0x21, 0x00


	//----- nvinfo : EIATTR_KPARAM_INFO
	.align		4
.L_1064:
        /*007c*/ 	.byte	0x04, 0x17
        /*007e*/ 	.short	(.L_1066 - .L_1065)
.L_1065:
        /*0080*/ 	.word	0x00000000
        /*0084*/ 	.short	0x0000
        /*0086*/ 	.short	0x0000
        /*0088*/ 	.byte	0x00, 0xf0, 0x21, 0x00


	//----- nvinfo : EIATTR_MAXREG_COUNT
	.align		4
.L_1066:
        /*008c*/ 	.byte	0x03, 0x1b
        /*008e*/ 	.short	0x00ff


	//----- nvinfo : EIATTR_NUM_BARRIERS
	.align		4
        /*0090*/ 	.byte	0x02, 0x4c
        /*0092*/ 	.byte	0x01
	.zero		1


	//----- nvinfo : EIATTR_MERCURY_ISA_VERSION
	.align		4
        /*0094*/ 	.byte	0x03, 0x5f
        /*0096*/ 	.short	0x0000


	//----- nvinfo : EIATTR_COOP_GROUP_MASK_REGIDS
	.align		4
        /*0098*/ 	.byte	0x04, 0x29
        /*009a*/ 	.short	(.L_1068 - .L_1067)


	//   ....[0]....
.L_1067:
        /*009c*/ 	.word	0xffffffff


	//   ....[1]....
        /*00a0*/ 	.word	0xffffffff


	//   ....[2]....
        /*00a4*/ 	.word	0xffffffff


	//   ....[3]....
        /*00a8*/ 	.word	0xffffffff


	//   ....[4]....
        /*00ac*/ 	.word	0xffffffff


	//   ....[5]....
        /*00b0*/ 	.word	0xffffffff


	//   ....[6]....
        /*00b4*/ 	.word	0xffffffff


	//   ....[7]....
        /*00b8*/ 	.word	0xffffffff


	//   ....[8]....
        /*00bc*/ 	.word	0xffffffff


	//   ....[9]....
        /*00c0*/ 	.word	0xffffffff


	//   ....[10]....
        /*00c4*/ 	.word	0xffffffff


	//   ....[11]....
        /*00c8*/ 	.word	0xffffffff


	//   ....[12]....
        /*00cc*/ 	.word	0xffffffff


	//   ....[13]....
        /*00d0*/ 	.word	0xffffffff


	//   ....[14]....
        /*00d4*/ 	.word	0xffffffff


	//   ....[15]....
        /*00d8*/ 	.word	0xffffffff


	//   ....[16]....
        /*00dc*/ 	.word	0xffffffff


	//   ....[17]....
        /*00e0*/ 	.word	0xffffffff


	//   ....[18]....
        /*00e4*/ 	.word	0xffffffff


	//   ....[19]....
        /*00e8*/ 	.word	0xffffffff


	//----- nvinfo : EIATTR_COOP_GROUP_INSTR_OFFSETS
	.align		4
.L_1068:
        /*00ec*/ 	.byte	0x04, 0x28
        /*00ee*/ 	.short	(.L_1070 - .L_1069)


	//   ....[0]....
.L_1069:
        /*00f0*/ 	.word	0x00001400


	//   ....[1]....
        /*00f4*/ 	.word	0x00001520


	//   ....[2]....
        /*00f8*/ 	.word	0x00001560


	//   ....[3]....
        /*00fc*/ 	.word	0x000015a0


	//   ....[4]....
        /*0100*/ 	.word	0x000015d0


	//   ....[5]....
        /*0104*/ 	.word	0x00001670


	//   ....[6]....
        /*0108*/ 	.word	0x00001690


	//   ....[7]....
        /*010c*/ 	.word	0x000016b0


	//   ....[8]....
        /*0110*/ 	.word	0x000016d0


	//   ....[9]....
        /*0114*/ 	.word	0x00001700


	//   ....[10]....
        /*0118*/ 	.word	0x00001f40


	//   ....[11]....
        /*011c*/ 	.word	0x00001fb0


	//   ....[12]....
        /*0120*/ 	.word	0x00001fd0


	//   ....[13]....
        /*0124*/ 	.word	0x00001ff0


	//   ....[14]....
        /*0128*/ 	.word	0x00002010


	//   ....[15]....
        /*012c*/ 	.word	0x000020a0


	//   ....[16]....
        /*0130*/ 	.word	0x000020c0


	//   ....[17]....
        /*0134*/ 	.word	0x000020e0


	//   ....[18]....
        /*0138*/ 	.word	0x00002100


	//   ....[19]....
        /*013c*/ 	.word	0x00002120


	//----- nvinfo : EIATTR_EXIT_INSTR_OFFSETS
	.align		4
.L_1070:
        /*0140*/ 	.byte	0x04, 0x1c
        /*0142*/ 	.short	(.L_1072 - .L_1071)


	//   ....[0]....
.L_1071:
        /*0144*/ 	.word	0x000047d0


	//   ....[1]....
        /*0148*/ 	.word	0x00004a30


	//----- nvinfo : EIATTR_CRS_STACK_SIZE
	.align		4
.L_1072:
        /*014c*/ 	.byte	0x04, 0x1e
        /*014e*/ 	.short	(.L_1074 - .L_1073)
.L_1073:
        /*0150*/ 	.word	0x00000000
.L_1074:


//--------------------- .nv.info._ZN17fastertransformer26add_bias_layernorm_add_resIfLi8EEEvPT_PKS1_S4_S4_S4_fi --------------------------
	.section	.nv.info._ZN17fastertransformer26add_bias_layernorm_add_resIfLi8EEEvPT_PKS1_S4_S4_S4_fi,"",@"SHT_CUDA_INFO"
	.sectionflags	@""
	.align	4


	//----- nvinfo : EIATTR_CUDA_API_VERSION
	.align		4
        /*0000*/ 	.byte	0x04, 0x37
        /*0002*/ 	.short	(.L_1076 - .L_1075)
.L_1075:
        /*0004*/ 	.word	0x00000082


	//----- nvinfo : EIATTR_SW2861232_WAR
	.align		4
.L_1076:
        /*0008*/ 	.byte	0x01, 0x35
	.zero		2


	//----- nvinfo : EIATTR_PARAM_CBANK
	.align		4
        /*000c*/ 	.byte	0x04, 0x0a
        /*000e*/ 	.short	(.L_1078 - .L_1077)
	.align		4
.L_1077:
        /*0010*/ 	.word	index@(.nv.constant0._ZN17fastertransformer26add_bias_layernorm_add_resIfLi8EEEvPT_PKS1_S4_S4_S4_fi)
        /*0014*/ 	.short	0x0160
        /*0016*/ 	.short	0x0030


	//----- nvinfo : EIATTR_CBANK_PARAM_SIZE
	.align		4
.L_1078:
        /*0018*/ 	.byte	0x03, 0x19
        /*001a*/ 	.short	0x0030


	//----- nvinfo : EIATTR_KPARAM_INFO
	.align		4
        /*001c*/ 	.byte	0x04, 0x17
        /*001e*/ 	.short	(.L_1080 - .L_1079)
.L_1079:
        /*0020*/ 	.word	0x00000000
        /*0024*/ 	.short	0x0006
        /*0026*/ 	.short	0x002c
        /*0028*/ 	.byte	0x00, 0xf0, 0x11, 0x00


	//----- nvinfo : EIATTR_KPARAM_INFO
	.align		4
.L_1080:
        /*002c*/ 	.byte	0x04, 0x17
        /*002e*/ 	.short	(.L_1082 - .L_1081)
.L_1081:
        /*0030*/ 	.word	0x00000000
        /*0034*/ 	.short	0x0005
        /*0036*/ 	.short	0x0028
        /*0038*/ 	.byte	0x00, 0xf0, 0x11, 0x00


	//----- nvinfo : EIATTR_KPARAM_INFO
	.align		4
.L_1082:
        /*003c*/ 	.byte	0x04, 0x17
        /*003e*/ 	.short	(.L_1084 - .L_1083)
.L_1083:
        /*0040*/ 	.word	0x00000000
        /*0044*/ 	.short	0x0004
        /*0046*/ 	.short	0x0020
        /*0048*/ 	.byte	0x00, 0xf0, 0x21, 0x00


	//----- nvinfo : EIATTR_KPARAM_INFO
	.align		4
.L_1084:
        /*004c*/ 	.byte	0x04, 0x17
        /*004e*/ 	.short	(.L_1086 - .L_1085)
.L_1085:
        /*0050*/ 	.word	0x00000000
        /*0054*/ 	.short	0x0003
        /*0056*/ 	.short	0x0018
        /*0058*/ 	.byte	0x00, 0xf0, 0x21, 0x00


	//----- nvinfo : EIATTR_KPARAM_INFO
	.align		4
.L_1086:
        /*005c*/ 	.byte	0x04, 0x17
        /*005e*/ 	.short	(.L_1088 - .L_1087)
.L_1087:
        /*0060*/ 	.word	0x00000000
        /*0064*/ 	.short	0x0002
        /*0066*/ 	.short	0x0010
        /*0068*/ 	.byte	0x00, 0xf0, 0x21, 0x00


	//----- nvinfo : EIATTR_KPARAM_INFO
	.align		4
.L_1088:
        /*006c*/ 	.byte	0x04, 0x17
        /*006e*/ 	.short	(.L_1090 - .L_1089)
.L_1089:
        /*0070*/ 	.word	0x00000000
        /*0074*/ 	.short	0x0001
        /*0076*/ 	.short	0x0008
        /*0078*/ 	.byte	0x00, 0xf0, 0x21, 0x00


	//----- nvinfo : EIATTR_KPARAM_INFO
	.align		4
.L_1090:
        /*007c*/ 	.byte	0x04, 0x17
        /*007e*/ 	.short	(.L_1092 - .L_1091)
.L_1091:
        /*0080*/ 	.word	0x00000000
        /*0084*/ 	.short	0x0000
        /*0086*/ 	.short	0x0000
        /*0088*/ 	.byte	0x00, 0xf0, 0x21, 0x00


	//----- nvinfo : EIATTR_MAXREG_COUNT
	.align		4
.L_1092:
        /*008c*/ 	.byte	0x03, 0x1b
        /*008e*/ 	.short	0x00ff


	//----- nvinfo : EIATTR_NUM_BARRIERS
	.align		4
        /*0090*/ 	.byte	0x02, 0x4c
        /*0092*/ 	.byte	0x01
	.zero		1


	//----- nvinfo : EIATTR_MERCURY_ISA_VERSION
	.align		4
        /*0094*/ 	.byte	0x03, 0x5f
        /*0096*/ 	.short	0x0000


	//----- nvinfo : EIATTR_COOP_GROUP_MASK_REGIDS
	.align		4
        /*0098*/ 	.byte	0x04, 0x29
        /*009a*/ 	.short	(.L_1094 - .L_1093)


	//   ....[0]....
.L_1093:
        /*009c*/ 	.word	0xffffffff


	//   ....[1]....
        /*00a0*/ 	.word	0xffffffff


	//   ....[2]....
        /*00a4*/ 	.word	0xffffffff


	//   ....[3]....
        /*00a8*/ 	.word	0xffffffff


	//   ....[4]....
        /*00ac*/ 	.word	0xffffffff


	//   ....[5]....
        /*00b0*/ 	.word	0xffffffff


	//   ....[6]....
        /*00b4*/ 	.word	0xffffffff


	//   ....[7]....
        /*00b8*/ 	.word	0xffffffff


	//   ....[8]....
        /*00bc*/ 	.word	0xffffffff


	//   ....[9]....
        /*00c0*/ 	.word	0xffffffff


	//   ....[10]....
        /*00c4*/ 	.word	0xffffffff


	//   ....[11]....
        /*00c8*/ 	.word	0xffffffff


	//   ....[12]....
        /*00cc*/ 	.word	0xffffffff


	//   ....[13]....
        /*00d0*/ 	.word	0xffffffff


	//   ....[14]....
        /*00d4*/ 	.word	0xffffffff


	//   ....[15]....
        /*00d8*/ 	.word	0xffffffff


	//   ....[16]....
        /*00dc*/ 	.word	0xffffffff


	//   ....[17]....
        /*00e0*/ 	.word	0xffffffff


	//   ....[18]....
        /*00e4*/ 	.word	0xffffffff


	//   ....[19]....
        /*00e8*/ 	.word	0xffffffff


	//----- nvinfo : EIATTR_COOP_GROUP_INSTR_OFFSETS
	.align		4
.L_1094:
        /*00ec*/ 	.byte	0x04, 0x28
        /*00ee*/ 	.short	(.L_1096 - .L_1095)


	//   ....[0]....
.L_1095:
        /*00f0*/ 	.word	0x00000820


	//   ....[1]....
        /*00f4*/ 	.word	0x00000840


	//   ....[2]....
        /*00f8*/ 	.word	0x00000860


	//   ....[3]....
        /*00fc*/ 	.word	0x00000880


	//   ....[4]....
        /*0100*/ 	.word	0x000008c0


	//   ....[5]....
        /*0104*/ 	.word	0x00000980


	//   ....[6]....
        /*0108*/ 	.word	0x000009a0


	//   ....[7]....
        /*010c*/ 	.word	0x000009c0


	//   ....[8]....
        /*0110*/ 	.word	0x00000a00


	//   ....[9]....
        /*0114*/ 	.word	0x00000a30


	//   ....[10]....
        /*0118*/ 	.word	0x00000c40


	//   ....[11]....
        /*011c*/ 	.word	0x00000c60


	//   ....[12]....
        /*0120*/ 	.word	0x00000c80


	//   ....[13]....
        /*0124*/ 	.word	0x00000ca0


	//   ....[14]....
        /*0128*/ 	.word	0x00000cd0


	//   ....[15]....
        /*012c*/ 	.word	0x00000d80


	//   ....[16]....
        /*0130*/ 	.word	0x00000db0


	//   ....[17]....
        /*0134*/ 	.word	0x00000e30


	//   ....[18]....
        /*0138*/ 	.word	0x00000e50


	//   ....[19]....
        /*013c*/ 	.word	0x00000e80


	//----- nvinfo : EIATTR_EXIT_INSTR_OFFSETS
	.align		4
.L_1096:
        /*0140*/ 	.byte	0x04, 0x1c
        /*0142*/ 	.short	(.L_1098 - .L_1097)


	//   ....[0]....
.L_1097:
        /*0144*/ 	.word	0x000015f0


	//   ....[1]....
        /*0148*/ 	.word	0x00001700


	//----- nvinfo : EIATTR_CRS_STACK_SIZE
	.align		4
.L_1098:
        /*014c*/ 	.byte	0x04, 0x1e
        /*014e*/ 	.short	(.L_1100 - .L_1099)
.L_1099:
        /*0150*/ 	.word	0x00000000
.L_1100:


//--------------------- .nv.info._ZN17fastertransformer26add_bias_layernorm_add_resI6__halfLi8EEEvPT_PKS2_S5_S5_S5_fi --------------------------
	.section	.nv.info._ZN17fastertransformer26add_bias_layernorm_add_resI6__halfLi8EEEvPT_PKS2_S5_S5_S5_fi,"",@"SHT_CUDA_INFO"
	.sectionflags	@""
	.align	4


	//----- nvinfo : EIATTR_CUDA_API_VERSION
	.align		4
        /*0000*/ 	.byte	0x04, 0x37
        /*0002*/ 	.short	(.L_1102 - .L_1101)
.L_1101:
        /*0004*/ 	.word	0x00000082


	//----- nvinfo : EIATTR_SW2861232_WAR
	.align		4
.L_1102:
        /*0008*/ 	.byte	0x01, 0x35
	.zero		2


	//----- nvinfo : EIATTR_PARAM_CBANK
	.align		4
        /*000c*/ 	.byte	0x04, 0x0a
        /*000e*/ 	.short	(.L_1104 - .L_1103)
	.align		4
.L_1103:
        /*0010*/ 	.word	index@(.nv.constant0._ZN17fastertransformer26add_bias_layernorm_add_resI6__halfLi8EEEvPT_PKS2_S5_S5_S5_fi)
        /*0014*/ 	.short	0x0160
        /*0016*/ 	.short	0x0030


	//----- nvinfo : EIATTR_CBANK_PARAM_SIZE
	.align		4
.L_1104:
        /*0018*/ 	.byte	0x03, 0x19
        /*001a*/ 	.short	0x0030


	//----- nvinfo : EIATTR_KPARAM_INFO
	.align		4
        /*001c*/ 	.byte	0x04, 0x17
        /*001e*/ 	.short	(.L_1106 - .L_1105)
.L_1105:
        /*0020*/ 	.word	0x00000000
        /*0024*/ 	.short	0x0006
        /*0026*/ 	.short	0x002c
        /*0028*/ 	.byte	0x00, 0xf0, 0x11, 0x00


	//----- nvinfo : EIATTR_KPARAM_INFO
	.align		4
.L_1106:
        /*002c*/ 	.byte	0x04, 0x17
        /*002e*/ 	.short	(.L_1108 - .L_1107)
.L_1107:
        /*0030*/ 	.word	0x00000000
        /*0034*/ 	.short	0x0005
        /*0036*/ 	.short	0x0028
        /*0038*/ 	.byte	0x00, 0xf0, 0x11, 0x00


	//----- nvinfo : EIATTR_KPARAM_INFO
	.align		4
.L_1108:
        /*003c*/ 	.byte	0x04, 0x17
        /*003e*/ 	.short	(.L_1110 - .L_1109)
.L_1109:
        /*0040*/ 	.word	0x00000000
        /*0044*/ 	.short	0x0004
        /*0046*/ 	.short	0x0020
        /*0048*/ 	.byte	0x00, 0xf0, 0x21, 0x00


	//----- nvinfo : EIATTR_KPARAM_INFO
	.align		4
.L_1110:
        /*004c*/ 	.byte	0x04, 0x17
        /*004e*/ 	.short	(.L_1112 - .L_1111)
.L_1111:
        /*0050*/ 	.word	0x00000000
        /*0054*/ 	.short	0x0003
        /*0056*/ 	.short	0x0018
        /*0058*/ 	.byte	0x00, 0xf0, 0x21, 0x00


	//----- nvinfo : EIATTR_KPARAM_INFO
	.align		4
.L_1112:
        /*005c*/ 	.byte	0x04, 0x17
        /*005e*/ 	.short	(.L_1114 - .L_1113)
.L_1113:
        /*0060*/ 	.word	0x00000000
        /*0064*/ 	.short	0x0002
        /*0066*/ 	.short	0x0010
        /*0068*/ 	.byte	0x00, 0xf0, 0x21, 0x00


	//----- nvinfo : EIATTR_KPARAM_INFO
	.align		4
.L_1114:
        /*006c*/ 	.byte	0x04, 0x17
        /*006e*/ 	.short	(.L_1116 - .L_1115)
.L_1115:
        /*0070*/ 	.word	0x00000000
        /*0074*/ 	.short	0x0001
        /*0076*/ 	.short	0x0008
        /*0078*/ 	.byte	0x00, 0xf0, 0x21, 0x00


	//----- nvinfo : EIATTR_KPARAM_INFO
	.align		4
.L_1116:
        /*007c*/ 	.byte	0x04, 0x17
        /*007e*/ 	.short	(.L_1118 - .L_1117)
.L_1117:
        /*0080*/ 	.word	0x00000000
        /*0084*/ 	.short	0x0000
        /*0086*/ 	.short	0x0000
        /*0088*/ 	.byte	0x00, 0xf0, 0x21, 0x00


	//----- nvinfo : EIATTR_MAXREG_COUNT
	.align		4
.L_1118:
        /*008c*/ 	.byte	0x03, 0x1b
        /*008e*/ 	.short	0x00ff


	//----- nvinfo : EIATTR_NUM_BARRIERS
	.align		4
        /*0090*/ 	.byte	0x02, 0x4c
        /*0092*/ 	.byte	0x01
	.zero		1


	//----- nvinfo : EIATTR_MERCURY_ISA_VERSION
	.align		4
        /*0094*/ 	.byte	0x03, 0x5f
        /*0096*/ 	.short	0x0000


	//----- nvinfo : EIATTR_COOP_GROUP_MASK_REGIDS
	.align		4
        /*0098*/ 	.byte	0x04, 0x29
        /*009a*/ 	.short	(.L_1120 - .L_1119)


	//   ....[0]....
.L_1119:
        /*009c*/ 	.word	0xffffffff


	//   ....[1]....
        /*00a0*/ 	.word	0xffffffff


	//   ....[2]....
        /*00a4*/ 	.word	0xffffffff


	//   ....[3]....
        /*00a8*/ 	.word	0xffffffff


	//   ....[4]....
        /*00ac*/ 	.word	0xffffffff


	//   ....[5]....
        /*00b0*/ 	.word	0xffffffff


	//   ....[6]....
        /*00b4*/ 	.word	0xffffffff


	//   ....[7]....
        /*00b8*/ 	.word	0xffffffff


	//   ....[8]....
        /*00bc*/ 	.word	0xffffffff


	//   ....[9]....
        /*00c0*/ 	.word	0xffffffff


	//   ....[10]....
        /*00c4*/ 	.word	0xffffffff


	//   ....[11]....
        /*00c8*/ 	.word	0xffffffff


	//   ....[12]....
        /*00cc*/ 	.word	0xffffffff


	//   ....[13]....
        /*00d0*/ 	.word	0xffffffff


	//   ....[14]....
        /*00d4*/ 	.word	0xffffffff


	//   ....[15]....
        /*00d8*/ 	.word	0xffffffff


	//   ....[16]....
        /*00dc*/ 	.word	0xffffffff


	//   ....[17]....
        /*00e0*/ 	.word	0xffffffff


	//   ....[18]....
        /*00e4*/ 	.word	0xffffffff


	//   ....[19]....
        /*00e8*/ 	.word	0xffffffff


	//----- nvinfo : EIATTR_COOP_GROUP_INSTR_OFFSETS
	.align		4
.L_1120:
        /*00ec*/ 	.byte	0x04, 0x28
        /*00ee*/ 	.short	(.L_1122 - .L_1121)


	//   ....[0]....
.L_1121:
        /*00f0*/ 	.word	0x00000740


	//   ....[1]....
        /*00f4*/ 	.word	0x00000760


	//   ....[2]....
        /*00f8*/ 	.word	0x00000780


	//   ....[3]....
        /*00fc*/ 	.word	0x000007a0


	//   ....[4]....
        /*0100*/ 	.word	0x000007c0


	//   ....[5]....
        /*0104*/ 	.word	0x00000890


	//   ....[6]....
        /*0108*/ 	.word	0x000008b0


	//   ....[7]....
        /*010c*/ 	.word	0x000008d0


	//   ....[8]....
        /*0110*/ 	.word	0x000008f0


	//   ....[9]....
        /*0114*/ 	.word	0x00000930


	//   ....[10]....
        /*0118*/ 	.word	0x00000b80


	//   ....[11]....
        /*011c*/ 	.word	0x00000ba0


	//   ....[12]....
        /*0120*/ 	.word	0x00000bc0


	//   ....[13]....
        /*0124*/ 	.word	0x00000be0


	//   ....[14]....
        /*0128*/ 	.word	0x00000c10


	//   ....[15]....
        /*012c*/ 	.word	0x00000ca0


	//   ....[16]....
        /*0130*/ 	.word	0x00000cc0


	//   ....[17]....
        /*0134*/ 	.word	0x00000ce0


	//   ....[18]....
        /*0138*/ 	.word	0x00000d10


	//   ....[19]....
        /*013c*/ 	.word	0x00000d40


	//----- nvinfo : EIATTR_EXIT_INSTR_OFFSETS
	.align		4
.L_1122:
        /*0140*/ 	.byte	0x04, 0x1c
        /*0142*/ 	.short	(.L_1124 - .L_1123)


	//   ....[0]....
.L_1123:
        /*0144*/ 	.word	0x00001ab0


	//   ....[1]....
        /*0148*/ 	.word	0x00001c80


	//----- nvinfo : EIATTR_CRS_STACK_SIZE
	.align		4
.L_1124:
        /*014c*/ 	.byte	0x04, 0x1e
        /*014e*/ 	.short	(.L_1126 - .L_1125)
.L_1125:
        /*0150*/ 	.word	0x00000000
.L_1126:


//--------------------- .nv.info._ZN17fastertransformer29add_bias_layernorm_add_res_e2ILi8EEEvP6float2PKS1_S4_S4_S4_fi --------------------------
	.section	.nv.info._ZN17fastertransformer29add_bias_layernorm_add_res_e2ILi8EEEvP6float2PKS1_S4_S4_S4_fi,"",@"SHT_CUDA_INFO"
	.sectionflags	@""
	.align	4


	//----- nvinfo : EIATTR_CUDA_API_VERSION
	.align		4
        /*0000*/ 	.byte	0x04, 0x37
        /*0002*/ 	.short	(.L_1128 - .L_1127)
.L_1127:
        /*0004*/ 	.word	0x00000082


	//----- nvinfo : EIATTR_SW2861232_WAR
	.align		4
.L_1128:
        /*0008*/ 	.byte	0x01, 0x35
	.zero		2


	//----- nvinfo : EIATTR_PARAM_CBANK
	.align		4
        /*000c*/ 	.byte	0x04, 0x0a
        /*000e*/ 	.short	(.L_1130 - .L_1129)
	.align		4
.L_1129:
        /*0010*/ 	.word	index@(.nv.constant0._ZN17fastertransformer29add_bias_layernorm_add_res_e2ILi8EEEvP6float2PKS1_S4_S4_S4_fi)
        /*0014*/ 	.short	0x0160
        /*0016*/ 	.short	0x0030


	//----- nvinfo : EIATTR_CBANK_PARAM_SIZE
	.align		4
.L_1130:
        /*0018*/ 	.byte	0x03, 0x19
        /*001a*/ 	.short	0x0030


	//----- nvinfo : EIATTR_KPARAM_INFO
	.align		4
        /*001c*/ 	.byte	0x04, 0x17
        /*001e*/ 	.short	(.L_1132 - .L_1131)
.L_1131:
        /*0020*/ 	.word	0x00000000
        /*0024*/ 	.short	0x0006
        /*0026*/ 	.short	0x002c
        /*0028*/ 	.byte	0x00, 0xf0, 0x11, 0x00


	//----- nvinfo : EIATTR_KPARAM_INFO
	.align		4
.L_1132:
        /*002c*/ 	.byte	0x04, 0x17
        /*002e*/ 	.short	(.L_1134 - .L_1133)
.L_1133:
        /*0030*/ 	.word	0x00000000
        /*0034*/ 	.short	0x0005
        /*0036*/ 	.short	0x0028
        /*0038*/ 	.byte	0x00, 0xf0, 0x11, 0x00


	//----- nvinfo : EIATTR_KPARAM_INFO
	.align		4
.L_1134:
        /*003c*/ 	.byte	0x04, 0x17
        /*003e*/ 	.short	(.L_1136 - .L_1135)
.L_1135:
        /*0040*/ 	.word	0x00000000
        /*0044*/ 	.short	0x0004
        /*0046*/ 	.short	0x0020
        /*0048*/ 	.byte	0x00, 0xf0, 0x21, 0x00


	//----- nvinfo : EIATTR_KPARAM_INFO
	.align		4
.L_1136:
        /*004c*/ 	.byte	0x04, 0x17
        /*004e*/ 	.short	(.L_1138 - .L_1137)
.L_1137:
        /*0050*/ 	.word	0x00000000
        /*0054*/ 	.short	0x0003
        /*0056*/ 	.short	0x0018
        /*0058*/ 	.byte	0x00, 0xf0, 0x21, 0x00


	//----- nvinfo : EIATTR_KPARAM_INFO
	.align		4
.L_1138:
        /*005c*/ 	.byte	0x04, 0x17
        /*005e*/ 	.short	(.L_1140 - .L_1139)
.L_1139:
        /*0060*/ 	.word	0x00000000
        /*0064*/ 	.short	0x0002
        /*0066*/ 	.short	0x0010
        /*0068*/ 	.byte	0x00, 0xf0, 0x21, 0x00


	//----- nvinfo : EIATTR_KPARAM_INFO
	.align		4
.L_1140:
        /*006c*/ 	.byte	0x04, 0x17
        /*006e*/ 	.short	(.L_1142 - .L_1141)
.L_1141:
        /*0070*/ 	.word	0x00000000
        /*0074*/ 	.short	0x0001
        /*0076*/ 	.short	0x0008
        /*0078*/ 	.byte	0x00, 0xf0, 0x21, 0x00


	//----- nvinfo : EIATTR_KPARAM_INFO
	.align		4
.L_1142:
        /*007c*/ 	.byte	0x04, 0x17
        /*007e*/ 	.short	(.L_1144 - .L_1143)
.L_1143:
        /*0080*/ 	.word	0x00000000
        /*0084*/ 	.short	0x0000
        /*0086*/ 	.short	0x0000
        /*0088*/ 	.byte	0x00, 0xf0, 0x21, 0x00


	//----- nvinfo : EIATTR_MAXREG_COUNT
	.align		4
.L_1144:
        /*008c*/ 	.byte	0x03, 0x1b
        /*008e*/ 	.short	0x00ff


	//----- nvinfo : EIATTR_NUM_BARRIERS
	.align		4
        /*0090*/ 	.byte	0x02, 0x4c
        /*0092*/ 	.byte	0x01
	.zero		1


	//----- nvinfo : EIATTR_MERCURY_ISA_VERSION
	.align		4
        /*0094*/ 	.byte	0x03, 0x5f
        /*0096*/ 	.short	0x0000


	//----- nvinfo : EIATTR_COOP_GROUP_MASK_REGIDS
	.align		4
        /*0098*/ 	.byte	0x04, 0x29
        /*009a*/ 	.short	(.L_1146 - .L_1145)


	//   ....[0]....
.L_1145:
        /*009c*/ 	.word	0xffffffff


	//   ....[1]....
        /*00a0*/ 	.word	0xffffffff


	//   ....[2]....
        /*00a4*/ 	.word	0xffffffff


	//   ....[3]....
        /*00a8*/ 	.word	0xffffffff


	//   ....[4]....
        /*00ac*/ 	.word	0xffffffff


	//   ....[5]....
        /*00b0*/ 	.word	0xffffffff


	//   ....[6]....
        /*00b4*/ 	.word	0xffffffff


	//   ....[7]....
        /*00b8*/ 	.word	0xffffffff


	//   ....[8]....
        /*00bc*/ 	.word	0xffffffff


	//   ....[9]....
        /*00c0*/ 	.word	0xffffffff


	//   ....[10]....
        /*00c4*/ 	.word	0xffffffff


	//   ....[11]....
        /*00c8*/ 	.word	0xffffffff


	//   ....[12]....
        /*00cc*/ 	.word	0xffffffff


	//   ....[13]....
        /*00d0*/ 	.word	0xffffffff


	//   ....[14]....
        /*00d4*/ 	.word	0xffffffff


	//   ....[15]....
        /*00d8*/ 	.word	0xffffffff


	//   ....[16]....
        /*00dc*/ 	.word	0xffffffff


	//   ....[17]....
        /*00e0*/ 	.word	0xffffffff


	//   ....[18]....
        /*00e4*/ 	.word	0xffffffff


	//   ....[19]....
        /*00e8*/ 	.word	0xffffffff


	//----- nvinfo : EIATTR_COOP_GROUP_INSTR_OFFSETS
	.align		4
.L_1146:
        /*00ec*/ 	.byte	0x04, 0x28
        /*00ee*/ 	.short	(.L_1148 - .L_1147)


	//   ....[0]....
.L_1147:
        /*00f0*/ 	.word	0x000007f0


	//   ....[1]....
        /*00f4*/ 	.word	0x00000810


	//   ....[2]....
        /*00f8*/ 	.word	0x00000830


	//   ....[3]....
        /*00fc*/ 	.word	0x00000850


	//   ....[4]....
        /*0100*/ 	.word	0x00000870


	//   ....[5]....
        /*0104*/ 	.word	0x00000940


	//   ....[6]....
        /*0108*/ 	.word	0x00000960


	//   ....[7]....
        /*010c*/ 	.word	0x00000980


	//   ....[8]....
        /*0110*/ 	.word	0x000009c0


	//   ....[9]....
        /*0114*/ 	.word	0x000009f0


	//   ....[10]....
        /*0118*/ 	.word	0x00000d30


	//   ....[11]....
        /*011c*/ 	.word	0x00000d50


	//   ....[12]....
        /*0120*/ 	.word	0x00000d70


	//   ....[13]....
        /*0124*/ 	.word	0x00000d90


	//   ....[14]....
        /*0128*/ 	.word	0x00000dd0


	//   ....[15]....
        /*012c*/ 	.word	0x00000e60


	//   ....[16]....
        /*0130*/ 	.word	0x00000e80


	//   ....[17]....
        /*0134*/ 	.word	0x00000ea0


	//   ....[18]....
        /*0138*/ 	.word	0x00000ed0


	//   ....[19]....
        /*013c*/ 	.word	0x00000f00


	//----- nvinfo : EIATTR_EXIT_INSTR_OFFSETS
	.align		4
.L_1148:
        /*0140*/ 	.byte	0x04, 0x1c
        /*0142*/ 	.short	(.L_1150 - .L_1149)


	//   ....[0]....
.L_1149:
        /*0144*/ 	.word	0x00001c00


	//   ....[1]....
        /*0148*/ 	.word	0x00001dc0


	//----- nvinfo : EIATTR_CRS_STACK_SIZE
	.align		4
.L_1150:
        /*014c*/ 	.byte	0x04, 0x1e
        /*014e*/ 	.short	(.L_1152 - .L_1151)
.L_1151:
        /*0150*/ 	.word	0x00000000
.L_1152:


//--------------------- .nv.info._ZN17fastertransformer29add_bias_layernorm_add_res_e2ILi8EEEvP7__half2PKS1_S4_S4_S4_fi --------------------------
	.section	.nv.info._ZN17fastertransformer29add_bias_layernorm_add_res_e2ILi8EEEvP7__half2PKS1_S4_S4_S4_fi,"",@"SHT_CUDA_INFO"
	.sectionflags	@""
	.align	4


	//----- nvinfo : EIATTR_CUDA_API_VERSION
	.align		4
        /*0000*/ 	.byte	0x04, 0x37
        /*0002*/ 	.short	(.L_1154 - .L_1153)
.L_1153:
        /*0004*/ 	.word	0x00000082


	//----- nvinfo : EIATTR_SW2861232_WAR
	.align		4
.L_1154:
        /*0008*/ 	.byte	0x01, 0x35
	.zero		2


	//----- nvinfo : EIATTR_PARAM_CBANK
	.align		4
        /*000c*/ 	.byte	0x04, 0x0a
        /*000e*/ 	.short	(.L_1156 - .L_1155)
	.align		4
.L_1155:
        /*0010*/ 	.word	index@(.nv.constant0._ZN17fastertransformer29add_bias_layernorm_add_res_e2ILi8EEEvP7__half2PKS1_S4_S4_S4_fi)
        /*0014*/ 	.short	0x0160
        /*0016*/ 	.short	0x0030


	//----- nvinfo : EIATTR_CBANK_PARAM_SIZE
	.align		4
.L_1156:
        /*0018*/ 	.byte	0x03, 0x19
        /*001a*/ 	.short	0x0030


	//----- nvinfo : EIATTR_KPARAM_INFO
	.align		4
        /*001c*/ 	.byte	0x04, 0x17
        /*001e*/ 	.short	(.L_1158 - .L_1157)
.L_1157:
        /*0020*/ 	.word	0x00000000
        /*0024*/ 	.short	0x0006
        /*0026*/ 	.short	0x002c
        /*0028*/ 	.byte	0x00, 0xf0, 0x11, 0x00


	//----- nvinfo : EIATTR_KPARAM_INFO
	.align		4
.L_1158:
        /*002c*/ 	.byte	0x04, 0x17
        /*002e*/ 	.short	(.L_1160 - .L_1159)
.L_1159:
        /*0030*/ 	.word	0x00000000
        /*0034*/ 	.short	0x0005
        /*0036*/ 	.short	0x0028
        /*0038*/ 	.byte	0x00, 0xf0, 0x11, 0x00


	//----- nvinfo : EIATTR_KPARAM_INFO
	.align		4
.L_1160:
        /*003c*/ 	.byte	0x04, 0x17
        /*003e*/ 	.short	(.L_1162 - .L_1161)
.L_1161:
        /*0040*/ 	.word	0x00000000
        /*0044*/ 	.short	0x0004
        /*0046*/ 	.short	0x0020
        /*0048*/ 	.byte	0x00, 0xf0, 0x21, 0x00


	//----- nvinfo : EIATTR_KPARAM_INFO
	.align		4
.L_1162:
        /*004c*/ 	.byte	0x04, 0x17
        /*004e*/ 	.short	(.L_1164 - .L_1163)
.L_1163:
        /*0050*/ 	.word	0x00000000
        /*0054*/ 	.short	0x0003
        /*0056*/ 	.short	0x0018
        /*0058*/ 	.byte	0x00, 0xf0, 0x21, 0x00


	//----- nvinfo : EIATTR_KPARAM_INFO
	.align		4
.L_1164:
        /*005c*/ 	.byte	0x04, 0x17
        /*005e*/ 	.short	(.L_1166 - .L_1165)
.L_1165:
        /*0060*/ 	.word	0x00000000
        /*0064*/ 	.short	0x0002
        /*0066*/ 	.short	0x0010
        /*0068*/ 	.byte	0x00, 0xf0, 0x21, 0x00


	//----- nvinfo : EIATTR_KPARAM_INFO
	.align		4
.L_1166:
        /*006c*/ 	.byte	0x04, 0x17
        /*006e*/ 	.short	(.L_1168 - .L_1167)
.L_1167:
        /*0070*/ 	.word	0x00000000
        /*0074*/ 	.short	0x0001
        /*0076*/ 	.short	0x0008
        /*0078*/ 	.byte	0x00, 0xf0, 0x21, 0x00


	//----- nvinfo : EIATTR_KPARAM_INFO
	.align		4
.L_1168:
        /*007c*/ 	.byte	0x04, 0x17
        /*007e*/ 	.short	(.L_1170 - .L_1169)
.L_1169:
        /*0080*/ 	.word	0x00000000
        /*0084*/ 	.short	0x0000
        /*0086*/ 	.short	0x0000
        /*0088*/ 	.byte	0x00, 0xf0, 0x21, 0x00


	//----- nvinfo : EIATTR_MAXREG_COUNT
	.align		4
.L_1170:
        /*008c*/ 	.byte	0x03, 0x1b
        /*008e*/ 	.short	0x00ff


	//----- nvinfo : EIATTR_NUM_BARRIERS
	.align		4
        /*0090*/ 	.byte	0x02, 0x4c
        /*0092*/ 	.byte	0x01
	.zero		1


	//----- nvinfo : EIATTR_MERCURY_ISA_VERSION
	.align		4
        /*0094*/ 	.byte	0x03, 0x5f
        /*0096*/ 	.short	0x0000


	//----- nvinfo : EIATTR_COOP_GROUP_MASK_REGIDS
	.align		4
        /*0098*/ 	.byte	0x04, 0x29
        /*009a*/ 	.short	(.L_1172 - .L_1171)


	//   ....[0]....
.L_1171:
        /*009c*/ 	.word	0xffffffff


	//   ....[1]....
        /*00a0*/ 	.word	0xffffffff


	//   ....[2]....
        /*00a4*/ 	.word	0xffffffff


	//   ....[3]....
        /*00a8*/ 	.word	0xffffffff


	//   ....[4]....
        /*00ac*/ 	.word	0xffffffff


	//   ....[5]....
        /*00b0*/ 	.word	0xffffffff


	//   ....[6]....
        /*00b4*/ 	.word	0xffffffff


	//   ....[7]....
        /*00b8*/ 	.word	0xffffffff


	//   ....[8]....
        /*00bc*/ 	.word	0xffffffff


	//   ....[9]....
        /*00c0*/ 	.word	0xffffffff


	//   ....[10]....
        /*00c4*/ 	.word	0xffffffff


	//   ....[11]....
        /*00c8*/ 	.word	0xffffffff


	//   ....[12]....
        /*00cc*/ 	.word	0xffffffff


	//   ....[13]....
        /*00d0*/ 	.word	0xffffffff


	//   ....[14]....
        /*00d4*/ 	.word	0xffffffff


	//   ....[15]....
        /*00d8*/ 	.word	0xffffffff


	//   ....[16]....
        /*00dc*/ 	.word	0xffffffff


	//   ....[17]....
        /*00e0*/ 	.word	0xffffffff


	//   ....[18]....
        /*00e4*/ 	.word	0xffffffff


	//   ....[19]....
        /*00e8*/ 	.word	0xffffffff


	//----- nvinfo : EIATTR_COOP_GROUP_INSTR_OFFSETS
	.align		4
.L_1172:
        /*00ec*/ 	.byte	0x04, 0x28
        /*00ee*/ 	.short	(.L_1174 - .L_1173)


	//   ....[0]....
.L_1173:
        /*00f0*/ 	.word	0x000008a0


	//   ....[1]....
        /*00f4*/ 	.word	0x000008c0


	//   ....[2]....
        /*00f8*/ 	.word	0x000008e0


	//   ....[3]....
        /*00fc*/ 	.word	0x00000900


	//   ....[4]....
        /*0100*/ 	.word	0x00000930


	//   ....[5]....
        /*0104*/ 	.word	0x000009f0


	//   ....[6]....
        /*0108*/ 	.word	0x00000a10


	//   ....[7]....
        /*010c*/ 	.word	0x00000a30


	//   ....[8]....
        /*0110*/ 	.word	0x00000a70


	//   ....[9]....
        /*0114*/ 	.word	0x00000aa0


	//   ....[10]....
        /*0118*/ 	.word	0x00000ee0


	//   ....[11]....
        /*011c*/ 	.word	0x00000f00


	//   ....[12]....
        /*0120*/ 	.word	0x00000f20


	//   ....[13]....
        /*0124*/ 	.word	0x00000f40


	//   ....[14]....
        /*0128*/ 	.word	0x00000f80


	//   ....[15]....
        /*012c*/ 	.word	0x00001030


	//   ....[16]....
        /*0130*/ 	.word	0x00001050


	//   ....[17]....
        /*0134*/ 	.word	0x00001070


	//   ....[18]....
        /*0138*/ 	.word	0x000010a0


	//   ....[19]....
        /*013c*/ 	.word	0x000010d0


	//----- nvinfo : EIATTR_EXIT_INSTR_OFFSETS
	.align		4
.L_1174:
        /*0140*/ 	.byte	0x04, 0x1c
        /*0142*/ 	.short	(.L_1176 - .L_1175)


	//   ....[0]....
.L_1175:
        /*0144*/ 	.word	0x000021c0


	//   ....[1]....
        /*0148*/ 	.word	0x00002410


	//----- nvinfo : EIATTR_CRS_STACK_SIZE
	.align		4
.L_1176:
        /*014c*/ 	.byte	0x04, 0x1e
        /*014e*/ 	.short	(.L_1178 - .L_1177)
.L_1177:
        /*0150*/ 	.word	0x00000000
.L_1178:


//--------------------- .nv.info._ZN17fastertransformer26add_bias_layernorm_add_resIfLi4EEEvPT_PKS1_S4_S4_S4_fi --------------------------
	.section	.nv.info._ZN17fastertransformer26add_bias_layernorm_add_resIfLi4EEEvPT_PKS1_S4_S4_S4_fi,"",@"SHT_CUDA_INFO"
	.sectionflags	@""
	.align	4


	//----- nvinfo : EIATTR_CUDA_API_VERSION
	.align		4
        /*0000*/ 	.byte	0x04, 0x37
        /*0002*/ 	.short	(.L_1180 - .L_1179)
.L_1179:
        /*0004*/ 	.word	0x00000082


	//----- nvinfo : EIATTR_SW2861232_WAR
	.align		4
.L_1180:
        /*0008*/ 	.byte	0x01, 0x35
	.zero		2


	//----- nvinfo : EIATTR_PARAM_CBANK
	.align		4
        /*000c*/ 	.byte	0x04, 0x0a
        /*000e*/ 	.short	(.L_1182 - .L_1181)
	.align		4
.L_1181:
        /*0010*/ 	.word	index@(.nv.constant0._ZN17fastertransformer26add_bias_layernorm_add_resIfLi4EEEvPT_PKS1_S4_S4_S4_fi)
        /*0014*/ 	.short	0x0160
        /*0016*/ 	.short	0x0030


	//----- nvinfo : EIATTR_CBANK_PARAM_SIZE
	.align		4
.L_1182:
        /*0018*/ 	.byte	0x03, 0x19
        /*001a*/ 	.short	0x0030


	//----- nvinfo : EIATTR_KPARAM_INFO
	.align		4
        /*001c*/ 	.byte	0x04, 0x17
        /*001e*/ 	.short	(.L_1184 - .L_1183)
.L_1183:
        /*0020*/ 	.word	0x00000000
        /*0024*/ 	.short	0x0006
        /*0026*/ 	.short	0x002c
        /*0028*/ 	.byte	0x00, 0xf0, 0x11, 0x00


	//----- nvinfo : EIATTR_KPARAM_INFO
	.align		4
.L_1184:
        /*002c*/ 	.byte	0x04, 0x17
        /*002e*/ 	.short	(.L_1186 - .L_1185)
.L_1185:
        /*0030*/ 	.word	0x00000000
        /*0034*/ 	.short	0x0005
        /*0036*/ 	.short	0x0028
        /*0038*/ 	.byte	0x00, 0xf0, 0x11, 0x00


	//----- nvinfo : EIATTR_KPARAM_INFO
	.align		4
.L_1186:
        /*003c*/ 	.byte	0x04, 0x17
        /*003e*/ 	.short	(.L_1188 - .L_1187)
.L_1187:
        /*0040*/ 	.word	0x00000000
        /*0044*/ 	.short	0x0004
        /*0046*/ 	.short	0x0020
        /*0048*/ 	.byte	0x00, 0xf0, 0x21, 0x00


	//----- nvinfo : EIATTR_KPARAM_INFO
	.align		4
.L_1188:
        /*004c*/ 	.byte	0x04, 0x17
        /*004e*/ 	.short	(.L_1190 - .L_1189)
.L_1189:
        /*0050*/ 	.word	0x00000000
        /*0054*/ 	.short	0x0003
        /*0056*/ 	.short	0x0018
        /*0058*/ 	.byte	0x00, 0xf0, 0x21, 0x00


	//----- nvinfo : EIATTR_KPARAM_INFO
	.align		4
.L_1190:
        /*005c*/ 	.byte	0x04, 0x17
        /*005e*/ 	.short	(.L_1192 - .L_1191)
.L_1191:
        /*0060*/ 	.word	0x00000000
        /*0064*/ 	.short	0x0002
        /*0066*/ 	.short	0x0010
        /*0068*/ 	.byte	0x00, 0xf0, 0x21, 0x00


	//----- nvinfo : EIATTR_KPARAM_INFO
	.align		4
.L_1192:
        /*006c*/ 	.byte	0x04, 0x17
        /*006e*/ 	.short	(.L_1194 - .L_1193)
.L_1193:
        /*0070*/ 	.word	0x00000000
        /*0074*/ 	.short	0x0001
        /*0076*/ 	.short	0x0008
        /*0078*/ 	.byte	0x00, 0xf0, 0x21, 0x00


	//----- nvinfo : EIATTR_KPARAM_INFO
	.align		4
.L_1194:
        /*007c*/ 	.byte	0x04, 0x17
        /*007e*/ 	.short	(.L_1196 - .L_1195)
.L_1195:
        /*0080*/ 	.word	0x00000000
        /*0084*/ 	.short	0x0000
        /*0086*/ 	.short	0x0000
        /*0088*/ 	.byte	0x00, 0xf0, 0x21, 0x00


	//----- nvinfo : EIATTR_MAXREG_COUNT
	.align		4
.L_1196:
        /*008c*/ 	.byte	0x03, 0x1b
        /*008e*/ 	.short	0x00ff


	//----- nvinfo : EIATTR_NUM_BARRIERS
	.align		4
        /*0090*/ 	.byte	0x02, 0x4c
        /*0092*/ 	.byte	0x01
	.zero		1


	//----- nvinfo : EIATTR_MERCURY_ISA_VERSION
	.align		4
        /*0094*/ 	.byte	0x03, 0x5f
        /*0096*/ 	.short	0x0000


	//----- nvinfo : EIATTR_COOP_GROUP_MASK_REGIDS
	.align		4
        /*0098*/ 	.byte	0x04, 0x29
        /*009a*/ 	.short	(.L_1198 - .L_1197)


	//   ....[0]....
.L_1197:
        /*009c*/ 	.word	0xffffffff


	//   ....[1]....
        /*00a0*/ 	.word	0xffffffff


	//   ....[2]....
        /*00a4*/ 	.word	0xffffffff


	//   ....[3]....
        /*00a8*/ 	.word	0xffffffff


	//   ....[4]....
        /*00ac*/ 	.word	0xffffffff


	//   ....[5]....
        /*00b0*/ 	.word	0xffffffff


	//   ....[6]....
        /*00b4*/ 	.word	0xffffffff


	//   ....[7]....
        /*00b8*/ 	.word	0xffffffff


	//   ....[8]....
        /*00bc*/ 	.word	0xffffffff


	//   ....[9]....
        /*00c0*/ 	.word	0xffffffff


	//   ....[10]....
        /*00c4*/ 	.word	0xffffffff


	//   ....[11]....
        /*00c8*/ 	.word	0xffffffff


	//   ....[12]....
        /*00cc*/ 	.word	0xffffffff


	//   ....[13]....
        /*00d0*/ 	.word	0xffffffff


	//   ....[14]....
        /*00d4*/ 	.word	0xffffffff


	//   ....[15]....
        /*00d8*/ 	.word	0xffffffff


	//   ....[16]....
        /*00dc*/ 	.word	0xffffffff


	//   ....[17]....
        /*00e0*/ 	.word	0xffffffff


	//   ....[18]....
        /*00e4*/ 	.word	0xffffffff


	//   ....[19]....
        /*00e8*/ 	.word	0xffffffff


	//----- nvinfo : EIATTR_COOP_GROUP_INSTR_OFFSETS
	.align		4
.L_1198:
        /*00ec*/ 	.byte	0x04, 0x28
        /*00ee*/ 	.short	(.L_1200 - .L_1199)


	//   ....[0]....
.L_1199:
        /*00f0*/ 	.word	0x000003c0


	//   ....[1]....
        /*00f4*/ 	.word	0x000003e0


	//   ....[2]....
        /*00f8*/ 	.word	0x00000400


	//   ....[3]....
        /*00fc*/ 	.word	0x00000420


	//   ....[4]....
        /*0100*/ 	.word	0x00000460


	//   ....[5]....
        /*0104*/ 	.word	0x00000500


	//   ....[6]....
        /*0108*/ 	.word	0x00000520


	//   ....[7]....
        /*010c*/ 	.word	0x00000540


	//   ....[8]....
        /*0110*/ 	.word	0x00000570


	//   ....[9]....
        /*0114*/ 	.word	0x000005a0


	//   ....[10]....
        /*0118*/ 	.word	0x000006e0


	//   ....[11]....
        /*011c*/ 	.word	0x00000700


	//   ....[12]....
        /*0120*/ 	.word	0x00000720


	//   ....[13]....
        /*0124*/ 	.word	0x00000740


	//   ....[14]....
        /*0128*/ 	.word	0x00000760


	//   ....[15]....
        /*012c*/ 	.word	0x000007e0


	//   ....[16]....
        /*0130*/ 	.word	0x00000800


	//   ....[17]....
        /*0134*/ 	.word	0x00000820


	//   ....[18]....
        /*0138*/ 	.word	0x00000840


	//   ....[19]....
        /*013c*/ 	.word	0x00000870


	//----- nvinfo : EIATTR_EXIT_INSTR_OFFSETS
	.align		4
.L_1200:
        /*0140*/ 	.byte	0x04, 0x1c
        /*0142*/ 	.short	(.L_1202 - .L_1201)


	//   ....[0]....
.L_1201:
        /*0144*/ 	.word	0x00000d50


	//   ....[1]....
        /*0148*/ 	.word	0x00000ea0


	//----- nvinfo : EIATTR_CRS_STACK_SIZE
	.align		4
.L_1202:
        /*014c*/ 	.byte	0x04, 0x1e
        /*014e*/ 	.short	(.L_1204 - .L_1203)
.L_1203:
        /*0150*/ 	.word	0x00000000
.L_1204:


//--------------------- .nv.info._ZN17fastertransformer26add_bias_layernorm_add_resI6__halfLi4EEEvPT_PKS2_S5_S5_S5_fi --------------------------
	.section	.nv.info._ZN17fastertransformer26add_bias_layernorm_add_resI6__halfLi4EEEvPT_PKS2_S5_S5_S5_fi,"",@"SHT_CUDA_INFO"
	.sectionflags	@""
	.align	4


	//----- nvinfo : EIATTR_CUDA_API_VERSION
	.align		4
        /*0000*/ 	.byte	0x04, 0x37
        /*0002*/ 	.short	(.L_1206 - .L_1205)
.L_1205:
        /*0004*/ 	.word	0x00000082


	//----- nvinfo : EIATTR_SW2861232_WAR
	.align		4
.L_1206:
        /*0008*/ 	.byte	0x01, 0x35
	.zero		2


	//----- nvinfo : EIATTR_PARAM_CBANK
	.align		4
        /*000c*/ 	.byte	0x04, 0x0a
        /*000e*/ 	.short	(.L_1208 - .L_1207)
	.align		4
.L_1207:
        /*0010*/ 	.word	index@(.nv.constant0._ZN17fastertransformer26add_bias_layernorm_add_resI6__halfLi4EEEvPT_PKS2_S5_S5_S5_fi)
        /*0014*/ 	.short	0x0160
        /*0016*/ 	.short	0x0030


	//----- nvinfo : EIATTR_CBANK_PARAM_SIZE
	.align		4
.L_1208:
        /*0018*/ 	.byte	0x03, 0x19
        /*001a*/ 	.short	0x0030


	//----- nvinfo : EIATTR_KPARAM_INFO
	.align		4
        /*001c*/ 	.byte	0x04, 0x17
        /*001e*/ 	.short	(.L_1210 - .L_1209)
.L_1209:
        /*0020*/ 	.word	0x00000000
        /*0024*/ 	.short	0x0006
        /*0026*/ 	.short	0x002c
        /*0028*/ 	.byte	0x00, 0xf0, 0x11, 0x00


	//----- nvinfo : EIATTR_KPARAM_INFO
	.align		4
.L_1210:
        /*002c*/ 	.byte	0x04, 0x17
        /*002e*/ 	.short	(.L_1212 - .L_1211)
.L_1211:
        /*0030*/ 	.word	0x00000000
        /*0034*/ 	.short	0x0005
        /*0036*/ 	.short	0x0028
        /*0038*/ 	.byte	0x00, 0xf0, 0x11, 0x00


	//----- nvinfo : EIATTR_KPARAM_INFO
	.align		4
.L_1212:
        /*003c*/ 	.byte	0x04, 0x17
        /*003e*/ 	.short	(.L_1214 - .L_1213)
.L_1213:
        /*0040*/ 	.word	0x00000000
        /*0044*/ 	.short	0x0004
        /*0046*/ 	.short	0x0020
        /*0048*/ 	.byte	0x00, 0xf0, 0x21, 0x00


	//----- nvinfo : EIATTR_KPARAM_INFO
	.align		4
.L_1214:
        /*004c*/ 	.byte	0x04, 0x17
        /*004e*/ 	.short	(.L_1216 - .L_1215)
.L_1215:
        /*0050*/ 	.word	0x00000000
        /*0054*/ 	.short	0x0003
        /*0056*/ 	.short	0x0018
        /*0058*/ 	.byte	0x00, 0xf0, 0x21, 0x00


	//----- nvinfo : EIATTR_KPARAM_INFO
	.align		4
.L_1216:
        /*005c*/ 	.byte	0x04, 0x17
        /*005e*/ 	.short	(.L_1218 - .L_1217)
.L_1217:
        /*0060*/ 	.word	0x00000000
        /*0064*/ 	.short	0x0002
        /*0066*/ 	.short	0x0010
        /*0068*/ 	.byte	0x00, 0xf0, 0x21, 0x00


	//----- nvinfo : EIATTR_KPARAM_INFO
	.align		4
.L_1218:
        /*006c*/ 	.byte	0x04, 0x17
        /*006e*/ 	.short	(.L_1220 - .L_1219)
.L_1219:
        /*0070*/ 	.word	0x00000000
        /*0074*/ 	.short	0x0001
        /*0076*/ 	.short	0x0008
        /*0078*/ 	.byte	0x00, 0xf0, 0x21, 0x00


	//----- nvinfo : EIATTR_KPARAM_INFO
	.align		4
.L_1220:
        /*007c*/ 	.byte	0x04, 0x17
        /*007e*/ 	.short	(.L_1222 - .L_1221)
.L_1221:
        /*0080*/ 	.word	0x00000000
        /*0084*/ 	.short	0x0000
        /*0086*/ 	.short	0x0000
        /*0088*/ 	.byte	0x00, 0xf0, 0x21, 0x00


	//----- nvinfo : EIATTR_MAXREG_COUNT
	.align		4
.L_1222:
        /*008c*/ 	.byte	0x03, 0x1b
        /*008e*/ 	.short	0x00ff


	//----- nvinfo : EIATTR_NUM_BARRIERS
	.align		4
        /*0090*/ 	.byte	0x02, 0x4c
        /*0092*/ 	.byte	0x01
	.zero		1


	//----- nvinfo : EIATTR_MERCURY_ISA_VERSION
	.align		4
        /*0094*/ 	.byte	0x03, 0x5f
        /*0096*/ 	.short	0x0000


	//----- nvinfo : EIATTR_COOP_GROUP_MASK_REGIDS
	.align		4
        /*0098*/ 	.byte	0x04, 0x29
        /*009a*/ 	.short	(.L_1224 - .L_1223)


	//   ....[0]....
.L_1223:
        /*009c*/ 	.word	0xffffffff


	//   ....[1]....
        /*00a0*/ 	.word	0xffffffff


	//   ....[2]....
        /*00a4*/ 	.word	0xffffffff


	//   ....[3]....
        /*00a8*/ 	.word	0xffffffff


	//   ....[4]....
        /*00ac*/ 	.word	0xffffffff


	//   ....[5]....
        /*00b0*/ 	.word	0xffffffff


	//   ....[6]....
        /*00b4*/ 	.word	0xffffffff


	//   ....[7]....
        /*00b8*/ 	.word	0xffffffff


	//   ....[8]....
        /*00bc*/ 	.word	0xffffffff


	//   ....[9]....
        /*00c0*/ 	.word	0xffffffff


	//   ....[10]....
        /*00c4*/ 	.word	0xffffffff


	//   ....[11]....
        /*00c8*/ 	.word	0xffffffff


	//   ....[12]....
        /*00cc*/ 	.word	0xffffffff


	//   ....[13]....
        /*00d0*/ 	.word	0xffffffff


	//   ....[14]....
        /*00d4*/ 	.word	0xffffffff


	//   ....[15]....
        /*00d8*/ 	.word	0xffffffff


	//   ....[16]....
        /*00dc*/ 	.word	0xffffffff


	//   ....[17]....
        /*00e0*/ 	.word	0xffffffff


	//   ....[18]....
        /*00e4*/ 	.word	0xffffffff


	//   ....[19]....
        /*00e8*/ 	.word	0xffffffff


	//----- nvinfo : EIATTR_COOP_GROUP_INSTR_OFFSETS
	.align		4
.L_1224:
        /*00ec*/ 	.byte	0x04, 0x28
        /*00ee*/ 	.short	(.L_1226 - .L_1225)


	//   ....[0]....
.L_1225:
        /*00f0*/ 	.word	0x00000470


	//   ....[1]....
        /*00f4*/ 	.word	0x00000490


	//   ....[2]....
        /*00f8*/ 	.word	0x000004b0


	//   ....[3]....
        /*00fc*/ 	.word	0x000004d0


	//   ....[4]....
        /*0100*/ 	.word	0x000004f0


	//   ....[5]....
        /*0104*/ 	.word	0x000005c0


	//   ....[6]....
        /*0108*/ 	.word	0x000005e0


	//   ....[7]....
        /*010c*/ 	.word	0x00000600


	//   ....[8]....
        /*0110*/ 	.word	0x00000630


	//   ....[9]....
        /*0114*/ 	.word	0x00000660


	//   ....[10]....
        /*0118*/ 	.word	0x000007a0


	//   ....[11]....
        /*011c*/ 	.word	0x000007c0


	//   ....[12]....
        /*0120*/ 	.word	0x000007e0


	//   ....[13]....
        /*0124*/ 	.word	0x00000800


	//   ....[14]....
        /*0128*/ 	.word	0x00000820


	//   ....[15]....
        /*012c*/ 	.word	0x00000880


	//   ....[16]....
        /*0130*/ 	.word	0x000008a0


	//   ....[17]....
        /*0134*/ 	.word	0x000008c0


	//   ....[18]....
        /*0138*/ 	.word	0x000008e0


	//   ....[19]....
        /*013c*/ 	.word	0x00000910


	//----- nvinfo : EIATTR_EXIT_INSTR_OFFSETS
	.align		4
.L_1226:
        /*0140*/ 	.byte	0x04, 0x1c
        /*0142*/ 	.short	(.L_1228 - .L_1227)


	//   ....[0]....
.L_1227:
        /*0144*/ 	.word	0x00000e10


	//   ....[1]....
        /*0148*/ 	.word	0x00000f70


	//----- nvinfo : EIATTR_CRS_STACK_SIZE
	.align		4
.L_1228:
        /*014c*/ 	.byte	0x04, 0x1e
        /*014e*/ 	.short	(.L_1230 - .L_1229)
.L_1229:
        /*0150*/ 	.word	0x00000000
.L_1230:


//--------------------- .nv.info._ZN17fastertransformer29add_bias_layernorm_add_res_e2ILi4EEEvP6float2PKS1_S4_S4_S4_fi --------------------------
	.section	.nv.info._ZN17fastertransformer29add_bias_layernorm_add_res_e2ILi4EEEvP6float2PKS1_S4_S4_S4_fi,"",@"SHT_CUDA_INFO"
	.sectionflags	@""
	.align	4


	//----- nvinfo : EIATTR_CUDA_API_VERSION
	.align		4
        /*0000*/ 	.byte	0x04, 0x37
        /*0002*/ 	.short	(.L_1232 - .L_1231)
.L_1231:
        /*0004*/ 	.word	0x00000082


	//----- nvinfo : EIATTR_SW2861232_WAR
	.align		4
.L_1232:
        /*0008*/ 	.byte	0x01, 0x35
	.zero		2


	//----- nvinfo : EIATTR_PARAM_CBANK
	.align		4
        /*000c*/ 	.byte	0x04, 0x0a
        /*000e*/ 	.short	(.L_1234 - .L_1233)
	.align		4
.L_1233:
        /*0010*/ 	.word	index@(.nv.constant0._ZN17fastertransformer29add_bias_layernorm_add_res_e2ILi4EEEvP6float2PKS1_S4_S4_S4_fi)
        /*0014*/ 	.short	0x0160
        /*0016*/ 	.short	0x0030


	//----- nvinfo : EIATTR_CBANK_PARAM_SIZE
	.align		4
.L_1234:
        /*0018*/ 	.byte	0x03, 0x19
        /*001a*/ 	.short	0x0030


	//----- nvinfo : EIATTR_KPARAM_INFO
	.align		4
        /*001c*/ 	.byte	0x04, 0x17
        /*001e*/ 	.short	(.L_1236 - .L_1235)
.L_1235:
        /*0020*/ 	.word	0x00000000
        /*0024*/ 	.short	0x0006
        /*0026*/ 	.short	0x002c
        /*0028*/ 	.byte	0x00, 0xf0, 0x11, 0x00


	//----- nvinfo : EIATTR_KPARAM_INFO
	.align		4
.L_1236:
        /*002c*/ 	.byte	0x04, 0x17
        /*002e*/ 	.short	(.L_1238 - .L_1237)
.L_1237:
        /*0030*/ 	.word	0x00000000
        /*0034*/ 	.short	0x0005
        /*0036*/ 	.short	0x0028
        /*0038*/ 	.byte	0x00, 0xf0, 0x11, 0x00


	//----- nvinfo : EIATTR_KPARAM_INFO
	.align		4
.L_1238:
        /*003c*/ 	.byte	0x04, 0x17
        /*003e*/ 	.short	(.L_1240 - .L_1239)
.L_1239:
        /*0040*/ 	.word	0x00000000
        /*0044*/ 	.short	0x0004
        /*0046*/ 	.short	0x0020
        /*0048*/ 	.byte	0x00, 0xf0, 0x21, 0x00


	//----- nvinfo : EIATTR_KPARAM_INFO
	.align		4
.L_1240:
        /*004c*/ 	.byte	0x04, 0x17
        /*004e*/ 	.short	(.L_1242 - .L_1241)
.L_1241:
        /*0050*/ 	.word	0x00000000
        /*0054*/ 	.short	0x0003
        /*0056*/ 	.short	0x0018
        /*0058*/ 	.byte	0x00, 0xf0, 0x21, 0x00


	//----- nvinfo : EIATTR_KPARAM_INFO
	.align		4
.L_1242:
        /*005c*/ 	.byte	0x04, 0x17
        /*005e*/ 	.short	(.L_1244 - .L_1243)
.L_1243:
        /*0060*/ 	.word	0x00000000
        /*0064*/ 	.short	0x0002
        /*0066*/ 	.short	0x0010
        /*0068*/ 	.byte	0x00, 0xf0, 0x21, 0x00


	//----- nvinfo : EIATTR_KPARAM_INFO
	.align		4
.L_1244:
        /*006c*/ 	.byte	0x04, 0x17
        /*006e*/ 	.short	(.L_1246 - .L_1245)
.L_1245:
        /*0070*/ 	.word	0x00000000
        /*0074*/ 	.short	0x0001
        /*0076*/ 	.short	0x0008
        /*0078*/ 	.byte	0x00, 0xf0, 0x21, 0x00


	//----- nvinfo : EIATTR_KPARAM_INFO
	.align		4
.L_1246:
        /*007c*/ 	.byte	0x04, 0x17
        /*007e*/ 	.short	(.L_1248 - .L_1247)
.L_1247:
        /*0080*/ 	.word	0x00000000
        /*0084*/ 	.short	0x0000
        /*0086*/ 	.short	0x0000
        /*0088*/ 	.byte	0x00, 0xf0, 0x21, 0x00


	//----- nvinfo : EIATTR_MAXREG_COUNT
	.align		4
.L_1248:
        /*008c*/ 	.byte	0x03, 0x1b
        /*008e*/ 	.short	0x00ff


	//----- nvinfo : EIATTR_NUM_BARRIERS
	.align		4
        /*0090*/ 	.byte	0x02, 0x4c
        /*0092*/ 	.byte	0x01
	.zero		1


	//----- nvinfo : EIATTR_MERCURY_ISA_VERSION
	.align		4
        /*0094*/ 	.byte	0x03, 0x5f
        /*0096*/ 	.short	0x0000


	//----- nvinfo : EIATTR_COOP_GROUP_MASK_REGIDS
	.align		4
        /*0098*/ 	.byte	0x04, 0x29
        /*009a*/ 	.short	(.L_1250 - .L_1249)


	//   ....[0]....
.L_1249:
        /*009c*/ 	.word	0xffffffff


	//   ....[1]....
        /*00a0*/ 	.word	0xffffffff


	//   ....[2]....
        /*00a4*/ 	.word	0xffffffff


	//   ....[3]....
        /*00a8*/ 	.word	0xffffffff


	//   ....[4]....
        /*00ac*/ 	.word	0xffffffff


	//   ....[5]....
        /*00b0*/ 	.word	0xffffffff


	//   ....[6]....
        /*00b4*/ 	.word	0xffffffff


	//   ....[7]....
        /*00b8*/ 	.word	0xffffffff


	//   ....[8]....
        /*00bc*/ 	.word	0xffffffff


	//   ....[9]....
        /*00c0*/ 	.word	0xffffffff


	//   ....[10]....
        /*00c4*/ 	.word	0xffffffff


	//   ....[11]....
        /*00c8*/ 	.word	0xffffffff


	//   ....[12]....
        /*00cc*/ 	.word	0xffffffff


	//   ....[13]....
        /*00d0*/ 	.word	0xffffffff


	//   ....[14]....
        /*00d4*/ 	.word	0xffffffff


	//   ....[15]....
        /*00d8*/ 	.word	0xffffffff


	//   ....[16]....
        /*00dc*/ 	.word	0xffffffff


	//   ....[17]....
        /*00e0*/ 	.word	0xffffffff


	//   ....[18]....
        /*00e4*/ 	.word	0xffffffff


	//   ....[19]....
        /*00e8*/ 	.word	0xffffffff


	//----- nvinfo : EIATTR_COOP_GROUP_INSTR_OFFSETS
	.align		4
.L_1250:
        /*00ec*/ 	.byte	0x04, 0x28
        /*00ee*/ 	.short	(.L_1252 - .L_1251)


	//   ....[0]....
.L_1251:
        /*00f0*/ 	.word	0x00000470


	//   ....[1]....
        /*00f4*/ 	.word	0x00000490


	//   ....[2]....
        /*00f8*/ 	.word	0x000004b0


	//   ....[3]....
        /*00fc*/ 	.word	0x000004d0


	//   ....[4]....
        /*0100*/ 	.word	0x00000500


	//   ....[5]....
        /*0104*/ 	.word	0x000005b0


	//   ....[6]....
        /*0108*/ 	.word	0x000005d0


	//   ....[7]....
        /*010c*/ 	.word	0x000005f0


	//   ....[8]....
        /*0110*/ 	.word	0x00000620


	//   ....[9]....
        /*0114*/ 	.word	0x00000650


	//   ....[10]....
        /*0118*/ 	.word	0x00000810


	//   ....[11]....
        /*011c*/ 	.word	0x00000830


	//   ....[12]....
        /*0120*/ 	.word	0x00000850


	//   ....[13]....
        /*0124*/ 	.word	0x00000870


	//   ....[14]....
        /*0128*/ 	.word	0x00000890


	//   ....[15]....
        /*012c*/ 	.word	0x000008f0


	//   ....[16]....
        /*0130*/ 	.word	0x00000910


	//   ....[17]....
        /*0134*/ 	.word	0x00000930


	//   ....[18]....
        /*0138*/ 	.word	0x00000950


	//   ....[19]....
        /*013c*/ 	.word	0x00000980


	//----- nvinfo : EIATTR_EXIT_INSTR_OFFSETS
	.align		4
.L_1252:
        /*0140*/ 	.byte	0x04, 0x1c
        /*0142*/ 	.short	(.L_1254 - .L_1253)


	//   ....[0]....
.L_1253:
        /*0144*/ 	.word	0x00000f10


	//   ....[1]....
        /*0148*/ 	.word	0x00001060


	//----- nvinfo : EIATTR_CRS_STACK_SIZE
	.align		4
.L_1254:
        /*014c*/ 	.byte	0x04, 0x1e
        /*014e*/ 	.short	(.L_1256 - .L_1255)
.L_1255:
        /*0150*/ 	.word	0x00000000
.L_1256:


//--------------------- .nv.info._ZN17fastertransformer29add_bias_layernorm_add_res_e2ILi4EEEvP7__half2PKS1_S4_S4_S4_fi --------------------------
	.section	.nv.info._ZN17fastertransformer29add_bias_layernorm_add_res_e2ILi4EEEvP7__half2PKS1_S4_S4_S4_fi,"",@"SHT_CUDA_INFO"
	.sectionflags	@""
	.align	4


	//----- nvinfo : EIATTR_CUDA_API_VERSION
	.align		4
        /*0000*/ 	.byte	0x04, 0x37
        /*0002*/ 	.short	(.L_1258 - .L_1257)
.L_1257:
        /*0004*/ 	.word	0x00000082


	//----- nvinfo : EIATTR_SW2861232_WAR
	.align		4
.L_1258:
        /*0008*/ 	.byte	0x01, 0x35
	.zero		2


	//----- nvinfo : EIATTR_PARAM_CBANK
	.align		4
        /*000c*/ 	.byte	0x04, 0x0a
        /*000e*/ 	.short	(.L_1260 - .L_1259)
	.align		4
.L_1259:
        /*0010*/ 	.word	index@(.nv.constant0._ZN17fastertransformer29add_bias_layernorm_add_res_e2ILi4EEEvP7__half2PKS1_S4_S4_S4_fi)
        /*0014*/ 	.short	0x0160
        /*0016*/ 	.short	0x0030


	//----- nvinfo : EIATTR_CBANK_PARAM_SIZE
	.align		4
.L_1260:
        /*0018*/ 	.byte	0x03, 0x19
        /*001a*/ 	.short	0x0030


	//----- nvinfo : EIATTR_KPARAM_INFO
	.align		4
        /*001c*/ 	.byte	0x04, 0x17
        /*001e*/ 	.short	(.L_1262 - .L_1261)
.L_1261:
        /*0020*/ 	.word	0x00000000
        /*0024*/ 	.short	0x0006
        /*0026*/ 	.short	0x002c
        /*0028*/ 	.byte	0x00, 0xf0, 0x11, 0x00


	//----- nvinfo : EIATTR_KPARAM_INFO
	.align		4
.L_1262:
        /*002c*/ 	.byte	0x04, 0x17
        /*002e*/ 	.short	(.L_1264 - .L_1263)
.L_1263:
        /*0030*/ 	.word	0x00000000
        /*0034*/ 	.short	0x0005
        /*0036*/ 	.short	0x0028
        /*0038*/ 	.byte	0x00, 0xf0, 0x11, 0x00


	//----- nvinfo : EIATTR_KPARAM_INFO
	.align		4
.L_1264:
        /*003c*/ 	.byte	0x04, 0x17
        /*003e*/ 	.short	(.L_1266 - .L_1265)
.L_1265:
        /*0040*/ 	.word	0x00000000
        /*0044*/ 	.short	0x0004
        /*0046*/ 	.short	0x0020
        /*0048*/ 	.byte	0x00, 0xf0, 0x21, 0x00


	//----- nvinfo : EIATTR_KPARAM_INFO
	.align		4
.L_1266:
        /*004c*/ 	.byte	0x04, 0x17
        /*004e*/ 	.short	(.L_1268 - .L_1267)
.L_1267:
        /*0050*/ 	.word	0x00000000
        /*0054*/ 	.short	0x0003
        /*0056*/ 	.short	0x0018
        /*0058*/ 	.byte	0x00, 0xf0, 0x21, 0x00


	//----- nvinfo : EIATTR_KPARAM_INFO
	.align		4
.L_1268:
        /*005c*/ 	.byte	0x04, 0x17
        /*005e*/ 	.short	(.L_1270 - .L_1269)
.L_1269:
        /*0060*/ 	.word	0x00000000
        /*0064*/ 	.short	0x0002
        /*0066*/ 	.short	0x0010
        /*0068*/ 	.byte	0x00, 0xf0, 0x21, 0x00


	//----- nvinfo : EIATTR_KPARAM_INFO
	.align		4
.L_1270:
        /*006c*/ 	.byte	0x04, 0x17
        /*006e*/ 	.short	(.L_1272 - .L_1271)
.L_1271:
        /*0070*/ 	.word	0x00000000
        /*0074*/ 	.short	0x0001
        /*0076*/ 	.short	0x0008
        /*0078*/ 	.byte	0x00, 0xf0, 0x21, 0x00


	//----- nvinfo : EIATTR_KPARAM_INFO
	.align		4
.L_1272:
        /*007c*/ 	.byte	0x04, 0x17
        /*007e*/ 	.short	(.L_1274 - .L_1273)
.L_1273:
        /*0080*/ 	.word	0x00000000
        /*0084*/ 	.short	0x0000
        /*0086*/ 	.short	0x0000
        /*0088*/ 	.byte	0x00, 0xf0, 0x21, 0x00


	//----- nvinfo : EIATTR_MAXREG_COUNT
	.align		4
.L_1274:
        /*008c*/ 	.byte	0x03, 0x1b
        /*008e*/ 	.short	0x00ff


	//----- nvinfo : EIATTR_NUM_BARRIERS
	.align		4
        /*0090*/ 	.byte	0x02, 0x4c
        /*0092*/ 	.byte	0x01
	.zero		1


	//----- nvinfo : EIATTR_MERCURY_ISA_VERSION
	.align		4
        /*0094*/ 	.byte	0x03, 0x5f
        /*0096*/ 	.short	0x0000


	//----- nvinfo : EIATTR_COOP_GROUP_MASK_REGIDS
	.align		4
        /*0098*/ 	.byte	0x04, 0x29
        /*009a*/ 	.short	(.L_1276 - .L_1275)


	//   ....[0]....
.L_1275:
        /*009c*/ 	.word	0xffffffff


	//   ....[1]....
        /*00a0*/ 	.word	0xffffffff


	//   ....[2]....
        /*00a4*/ 	.word	0xffffffff


	//   ....[3]....
        /*00a8*/ 	.word	0xffffffff


	//   ....[4]....
        /*00ac*/ 	.word	0xffffffff


	//   ....[5]....
        /*00b0*/ 	.word	0xffffffff


	//   ....[6]....
        /*00b4*/ 	.word	0xffffffff


	//   ....[7]....
        /*00b8*/ 	.word	0xffffffff


	//   ....[8]....
        /*00bc*/ 	.word	0xffffffff


	//   ....[9]....
        /*00c0*/ 	.word	0xffffffff


	//   ....[10]....
        /*00c4*/ 	.word	0xffffffff


	//   ....[11]....
        /*00c8*/ 	.word	0xffffffff


	//   ....[12]....
        /*00cc*/ 	.word	0xffffffff


	//   ....[13]....
        /*00d0*/ 	.word	0xffffffff


	//   ....[14]....
        /*00d4*/ 	.word	0xffffffff


	//   ....[15]....
        /*00d8*/ 	.word	0xffffffff


	//   ....[16]....
        /*00dc*/ 	.word	0xffffffff


	//   ....[17]....
        /*00e0*/ 	.word	0xffffffff


	//   ....[18]....
        /*00e4*/ 	.word	0xffffffff


	//   ....[19]....
        /*00e8*/ 	.word	0xffffffff


	//----- nvinfo : EIATTR_COOP_GROUP_INSTR_OFFSETS
	.align		4
.L_1276:
        /*00ec*/ 	.byte	0x04, 0x28
        /*00ee*/ 	.short	(.L_1278 - .L_1277)


	//   ....[0]....
.L_1277:
        /*00f0*/ 	.word	0x00000540


	//   ....[1]....
        /*00f4*/ 	.word	0x00000560


	//   ....[2]....
        /*00f8*/ 	.word	0x00000580


	//   ....[3]....
        /*00fc*/ 	.word	0x000005a0


	//   ....[4]....
        /*0100*/ 	.word	0x000005c0


	//   ....[5]....
        /*0104*/ 	.word	0x00000650


	//   ....[6]....
        /*0108*/ 	.word	0x00000670


	//   ....[7]....
        /*010c*/ 	.word	0x00000690


	//   ....[8]....
        /*0110*/ 	.word	0x000006c0


	//   ....[9]....
        /*0114*/ 	.word	0x000006f0


	//   ....[10]....
        /*0118*/ 	.word	0x00000930


	//   ....[11]....
        /*011c*/ 	.word	0x00000950


	//   ....[12]....
        /*0120*/ 	.word	0x00000970


	//   ....[13]....
        /*0124*/ 	.word	0x00000990


	//   ....[14]....
        /*0128*/ 	.word	0x000009b0


	//   ....[15]....
        /*012c*/ 	.word	0x00000a10


	//   ....[16]....
        /*0130*/ 	.word	0x00000a30


	//   ....[17]....
        /*0134*/ 	.word	0x00000a50


	//   ....[18]....
        /*0138*/ 	.word	0x00000a70


	//   ....[19]....
        /*013c*/ 	.word	0x00000aa0


	//----- nvinfo : EIATTR_EXIT_INSTR_OFFSETS
	.align		4
.L_1278:
        /*0140*/ 	.byte	0x04, 0x1c
        /*0142*/ 	.short	(.L_1280 - .L_1279)


	//   ....[0]....
.L_1279:
        /*0144*/ 	.word	0x00001120


	//   ....[1]....
        /*0148*/ 	.word	0x00001300


	//----- nvinfo : EIATTR_CRS_STACK_SIZE
	.align		4
.L_1280:
        /*014c*/ 	.byte	0x04, 0x1e
        /*014e*/ 	.short	(.L_1282 - .L_1281)
.L_1281:
        /*0150*/ 	.word	0x00000000
.L_1282:


//--------------------- .nv.info._ZN17fastertransformer26add_bias_layernorm_add_resIfLi2EEEvPT_PKS1_S4_S4_S4_fi --------------------------
	.section	.nv.info._ZN17fastertransformer26add_bias_layernorm_add_resIfLi2EEEvPT_PKS1_S4_S4_S4_fi,"",@"SHT_CUDA_INFO"
	.sectionflags	@""
	.align	4


	//----- nvinfo : EIATTR_CUDA_API_VERSION
	.align		4
        /*0000*/ 	.byte	0x04, 0x37
        /*0002*/ 	.short	(.L_1284 - .L_1283)
.L_1283:
        /*0004*/ 	.word	0x00000082


	//----- nvinfo : EIATTR_SW2861232_WAR
	.align		4
.L_1284:
        /*0008*/ 	.byte	0x01, 0x35
	.zero		2


	//----- nvinfo : EIATTR_PARAM_CBANK
	.align		4
        /*000c*/ 	.byte	0x04, 0x0a
        /*000e*/ 	.short	(.L_1286 - .L_1285)
	.align		4
.L_1285:
        /*0010*/ 	.word	index@(.nv.constant0._ZN17fastertransformer26add_bias_layernorm_add_resIfLi2EEEvPT_PKS1_S4_S4_S4_fi)
        /*0014*/ 	.short	0x0160
        /*0016*/ 	.short	0x0030


	//----- nvinfo : EIATTR_CBANK_PARAM_SIZE
	.align		4
.L_1286:
        /*0018*/ 	.byte	0x03, 0x19
        /*001a*/ 	.short	0x0030


	//----- nvinfo : EIATTR_KPARAM_INFO
	.align		4
        /*001c*/ 	.byte	0x04, 0x17
        /*001e*/ 	.short	(.L_1288 - .L_1287)
.L_1287:
        /*0020*/ 	.word	0x00000000
        /*0024*/ 	.short	0x0006
        /*0026*/ 	.short	0x002c
        /*0028*/ 	.byte	0x00, 0xf0, 0x11, 0x00


	//----- nvinfo : EIATTR_KPARAM_INFO
	.align		4
.L_1288:
        /*002c*/ 	.byte	0x04, 0x17
        /*002e*/ 	.short	(.L_1290 - .L_1289)
.L_1289:
        /*0030*/ 	.word	0x00000000
        /*0034*/ 	.short	0x0005
        /*0036*/ 	.short	0x0028
        /*0038*/ 	.byte	0x00, 0xf0, 0x11, 0x00


	//----- nvinfo : EIATTR_KPARAM_INFO
	.align		4
.L_1290:
        /*003c*/ 	.byte	0x04, 0x17
        /*003e*/ 	.short	(.L_1292 - .L_1291)
.L_1291:
        /*0040*/ 	.word	0x00000000
        /*0044*/ 	.short	0x0004
        /*0046*/ 	.short	0x0020
        /*0048*/ 	.byte	0x00, 0xf0, 0x21, 0x00


	//----- nvinfo : EIATTR_KPARAM_INFO
	.align		4
.L_1292:
        /*004c*/ 	.byte	0x04, 0x17
        /*004e*/ 	.short	(.L_1294 - .L_1293)
.L_1293:
        /*0050*/ 	.word	0x00000000
        /*0054*/ 	.short	0x0003
        /*0056*/ 	.short	0x0018
        /*0058*/ 	.byte	0x00, 0xf0, 0x21, 0x00


	//----- nvinfo : EIATTR_KPARAM_INFO
	.align		4
.L_1294:
        /*005c*/ 	.byte	0x04, 0x17
        /*005e*/ 	.short	(.L_1296 - .L_1295)
.L_1295:
        /*0060*/ 	.word	0x00000000
        /*0064*/ 	.short	0x0002
        /*0066*/ 	.short	0x0010
        /*0068*/ 	.byte	0x00, 0xf0, 0x21, 0x00


	//----- nvinfo : EIATTR_KPARAM_INFO
	.align		4
.L_1296:
        /*006c*/ 	.byte	0x04, 0x17
        /*006e*/ 	.short	(.L_1298 - .L_1297)
.L_1297:
        /*0070*/ 	.word	0x00000000
        /*0074*/ 	.short	0x0001
        /*0076*/ 	.short	0x0008
        /*0078*/ 	.byte	0x00, 0xf0, 0x21, 0x00


	//----- nvinfo : EIATTR_KPARAM_INFO
	.align		4
.L_1298:
        /*007c*/ 	.byte	0x04, 0x17
        /*007e*/ 	.short	(.L_1300 - .L_1299)
.L_1299:
        /*0080*/ 	.word	0x00000000
        /*0084*/ 	.short	0x0000
        /*0086*/ 	.short	0x0000
        /*0088*/ 	.byte	0x00, 0xf0, 0x21, 0x00


	//----- nvinfo : EIATTR_MAXREG_COUNT
	.align		4
.L_1300:
        /*008c*/ 	.byte	0x03, 0x1b
        /*008e*/ 	.short	0x00ff


	//----- nvinfo : EIATTR_NUM_BARRIERS
	.align		4
        /*0090*/ 	.byte	0x02, 0x4c
        /*0092*/ 	.byte	0x01
	.zero		1


	//----- nvinfo : EIATTR_MERCURY_ISA_VERSION
	.align		4
        /*0094*/ 	.byte	0x03, 0x5f
        /*0096*/ 	.short	0x0000


	//----- nvinfo : EIATTR_COOP_GROUP_MASK_REGIDS
	.align		4
        /*0098*/ 	.byte	0x04, 0x29
        /*009a*/ 	.short	(.L_1302 - .L_1301)


	//   ....[0]....
.L_1301:
        /*009c*/ 	.word	0xffffffff


	//   ....[1]....
        /*00a0*/ 	.word	0xffffffff


	//   ....[2]....
        /*00a4*/ 	.word	0xffffffff


	//   ....[3]....
        /*00a8*/ 	.word	0xffffffff


	//   ....[4]....
        /*00ac*/ 	.word	0xffffffff


	//   ....[5]....
        /*00b0*/ 	.word	0xffffffff


	//   ....[6]....
        /*00b4*/ 	.word	0xffffffff


	//   ....[7]....
        /*00b8*/ 	.word	0xffffffff


	//   ....[8]....
        /*00bc*/ 	.word	0xffffffff


	//   ....[9]....
        /*00c0*/ 	.word	0xffffffff


	//   ....[10]....
        /*00c4*/ 	.word	0xffffffff


	//   ....[11]....
        /*00c8*/ 	.word	0xffffffff


	//   ....[12]....
        /*00cc*/ 	.word	0xffffffff


	//   ....[13]....
        /*00d0*/ 	.word	0xffffffff


	//   ....[14]....
        /*00d4*/ 	.word	0xffffffff


	//   ....[15]....
        /*00d8*/ 	.word	0xffffffff


	//   ....[16]....
        /*00dc*/ 	.word	0xffffffff


	//   ....[17]....
        /*00e0*/ 	.word	0xffffffff


	//   ....[18]....
        /*00e4*/ 	.word	0xffffffff


	//   ....[19]....
        /*00e8*/ 	.word	0xffffffff


	//----- nvinfo : EIATTR_COOP_GROUP_INSTR_OFFSETS
	.align		4
.L_1302:
        /*00ec*/ 	.byte	0x04, 0x28
        /*00ee*/ 	.short	(.L_1304 - .L_1303)


	//   ....[0]....
.L_1303:
        /*00f0*/ 	.word	0x00000260


	//   ....[1]....
        /*00f4*/ 	.word	0x00000280


	//   ....[2]....
        /*00f8*/ 	.word	0x000002a0


	//   ....[3]....
        /*00fc*/ 	.word	0x000002c0


	//   ....[4]....
        /*0100*/ 	.word	0x000002f0


	//   ....[5]....
        /*0104*/ 	.word	0x000003a0


	//   ....[6]....
        /*0108*/ 	.word	0x000003c0


	//   ....[7]....
        /*010c*/ 	.word	0x000003e0


	//   ....[8]....
        /*0110*/ 	.word	0x00000410


	//   ....[9]....
        /*0114*/ 	.word	0x00000440


	//   ....[10]....
        /*0118*/ 	.word	0x00000520


	//   ....[11]....
        /*011c*/ 	.word	0x00000540


	//   ....[12]....
        /*0120*/ 	.word	0x00000560


	//   ....[13]....
        /*0124*/ 	.word	0x00000580


	//   ....[14]....
        /*0128*/ 	.word	0x000005a0


	//   ....[15]....
        /*012c*/ 	.word	0x00000600


	//   ....[16]....
        /*0130*/ 	.word	0x00000620


	//   ....[17]....
        /*0134*/ 	.word	0x00000640


	//   ....[18]....
        /*0138*/ 	.word	0x00000660


	//   ....[19]....
        /*013c*/ 	.word	0x00000690


	//----- nvinfo : EIATTR_EXIT_INSTR_OFFSETS
	.align		4
.L_1304:
        /*0140*/ 	.byte	0x04, 0x1c
        /*0142*/ 	.short	(.L_1306 - .L_1305)


	//   ....[0]....
.L_1305:
        /*0144*/ 	.word	0x00000840


	//   ....[1]....
        /*0148*/ 	.word	0x00000950


	//----- nvinfo : EIATTR_CRS_STACK_SIZE
	.align		4
.L_1306:
        /*014c*/ 	.byte	0x04, 0x1e
        /*014e*/ 	.short	(.L_1308 - .L_1307)
.L_1307:
        /*0150*/ 	.word	0x00000000
.L_1308:


//--------------------- .nv.info._ZN17fastertransformer26add_bias_layernorm_add_resI6__halfLi2EEEvPT_PKS2_S5_S5_S5_fi --------------------------
	.section	.nv.info._ZN17fastertransformer26add_bias_layernorm_add_resI6__halfLi2EEEvPT_PKS2_S5_S5_S5_fi,"",@"SHT_CUDA_INFO"
	.sectionflags	@""
	.align	4


	//----- nvinfo : EIATTR_CUDA_API_VERSION
	.align		4
        /*0000*/ 	.byte	0x04, 0x37
        /*0002*/ 	.short	(.L_1310 - .L_1309)
.L_1309:
        /*0004*/ 	.word	0x00000082


	//----- nvinfo : EIATTR_SW2861232_WAR
	.align		4
.L_1310:
        /*0008*/ 	.byte	0x01, 0x35
	.zero		2


	//----- nvinfo : EIATTR_PARAM_CBANK
	.align		4
        /*000c*/ 	.byte	0x04, 0x0a
        /*000e*/ 	.short	(.L_1312 - .L_1311)
	.align		4
.L_1311:
        /*0010*/ 	.word	index@(.nv.constant0._ZN17fastertransformer26add_bias_layernorm_add_resI6__halfLi2EEEvPT_PKS2_S5_S5_S5_fi)
        /*0014*/ 	.short	0x0160
        /*0016*/ 	.short	0x0030


	//----- nvinfo : EIATTR_CBANK_PARAM_SIZE
	.align		4
.L_1312:
        /*0018*/ 	.byte	0x03, 0x19
        /*001a*/ 	.short	0x0030


	//----- nvinfo : EIATTR_KPARAM_INFO
	.align		4
        /*001c*/ 	.byte	0x04, 0x17
        /*001e*/ 	.short	(.L_1314 - .L_1313)
.L_1313:
        /*0020*/ 	.word	0x00000000
        /*0024*/ 	.short	0x0006
        /*0026*/ 	.short	0x002c
        /*0028*/ 	.byte	0x00, 0xf0, 0x11, 0x00


	//----- nvinfo : EIATTR_KPARAM_INFO
	.align		4
.L_1314:
        /*002c*/ 	.byte	0x04, 0x17
        /*002e*/ 	.short	(.L_1316 - .L_1315)
.L_1315:
        /*0030*/ 	.word	0x00000000
        /*0034*/ 	.short	0x0005
        /*0036*/ 	.short	0x0028
        /*0038*/ 	.byte	0x00, 0xf0, 0x11, 0x00


	//----- nvinfo : EIATTR_KPARAM_INFO
	.align		4
.L_1316:
        /*003c*/ 	.byte	0x04, 0x17
        /*003e*/ 	.short	(.L_1318 - .L_1317)
.L_1317:
        /*0040*/ 	.word	0x00000000
        /*0044*/ 	.short	0x0004
        /*0046*/ 	.short	0x0020
        /*0048*/ 	.byte	0x00, 0xf0, 0x21, 0x00


	//----- nvinfo : EIATTR_KPARAM_INFO
	.align		4
.L_1318:
        /*004c*/ 	.byte	0x04, 0x17
        /*004e*/ 	.short	(.L_1320 - .L_1319)
.L_1319:
        /*0050*/ 	.word	0x00000000
        /*0054*/ 	.short	0x0003
        /*0056*/ 	.short	0x0018
        /*0058*/ 	.byte	0x00, 0xf0, 0x21, 0x00


	//----- nvinfo : EIATTR_KPARAM_INFO
	.align		4
.L_1320:
        /*005c*/ 	.byte	0x04, 0x17
        /*005e*/ 	.short	(.L_1322 - .L_1321)
.L_1321:
        /*0060*/ 	.word	0x00000000
        /*0064*/ 	.short	0x0002
        /*0066*/ 	.short	0x0010
        /*0068*/ 	.byte	0x00, 0xf0, 0x21, 0x00


	//----- nvinfo : EIATTR_KPARAM_INFO
	.align		4
.L_1322:
        /*006c*/ 	.byte	0x04, 0x17
        /*006e*/ 	.short	(.L_1324 - .L_1323)
.L_1323:
        /*0070*/ 	.word	0x00000000
        /*0074*/ 	.short	0x0001
        /*0076*/ 	.short	0x0008
        /*0078*/ 	.byte	0x00, 0xf0, 0x21, 0x00


	//----- nvinfo : EIATTR_KPARAM_INFO
	.align		4
.L_1324:
        /*007c*/ 	.byte	0x04, 0x17
        /*007e*/ 	.short	(.L_1326 - .L_1325)
.L_1325:
        /*0080*/ 	.word	0x00000000
        /*0084*/ 	.short	0x0000
        /*0086*/ 	.short	0x0000
        /*0088*/ 	.byte	0x00, 0xf0, 0x21, 0x00


	//----- nvinfo : EIATTR_MAXREG_COUNT
	.align		4
.L_1326:
        /*008c*/ 	.byte	0x03, 0x1b
        /*008e*/ 	.short	0x00ff


	//----- nvinfo : EIATTR_NUM_BARRIERS
	.align		4
        /*0090*/ 	.byte	0x02, 0x4c
        /*0092*/ 	.byte	0x01
	.zero		1


	//----- nvinfo : EIATTR_MERCURY_ISA_VERSION
	.align		4
        /*0094*/ 	.byte	0x03, 0x5f
        /*0096*/ 	.short	0x0000


	//----- nvinfo : EIATTR_COOP_GROUP_MASK_REGIDS
	.align		4
        /*0098*/ 	.byte	0x04, 0x29
        /*009a*/ 	.short	(.L_1328 - .L_1327)


	//   ....[0]....
.L_1327:
        /*009c*/ 	.word	0xffffffff


	//   ....[1]....
        /*00a0*/ 	.word	0xffffffff


	//   ....[2]....
        /*00a4*/ 	.word	0xffffffff


	//   ....[3]....
        /*00a8*/ 	.word	0xffffffff


	//   ....[4]....
        /*00ac*/ 	.word	0xffffffff


	//   ....[5]....
        /*00b0*/ 	.word	0xffffffff


	//   ....[6]....
        /*00b4*/ 	.word	0xffffffff


	//   ....[7]....
        /*00b8*/ 	.word	0xffffffff


	//   ....[8]....
        /*00bc*/ 	.word	0xffffffff


	//   ....[9]....
        /*00c0*/ 	.word	0xffffffff


	//   ....[10]....
        /*00c4*/ 	.word	0xffffffff


	//   ....[11]....
        /*00c8*/ 	.word	0xffffffff


	//   ....[12]....
        /*00cc*/ 	.word	0xffffffff


	//   ....[13]....
        /*00d0*/ 	.word	0xffffffff


	//   ....[14]....
        /*00d4*/ 	.word	0xffffffff


	//   ....[15]....
        /*00d8*/ 	.word	0xffffffff


	//   ....[16]....
        /*00dc*/ 	.word	0xffffffff


	//   ....[17]....
        /*00e0*/ 	.word	0xffffffff


	//   ....[18]....
        /*00e4*/ 	.word	0xffffffff


	//   ....[19]....
        /*00e8*/ 	.word	0xffffffff


	//----- nvinfo : EIATTR_COOP_GROUP_INSTR_OFFSETS
	.align		4
.L_1328:
        /*00ec*/ 	.byte	0x04, 0x28
        /*00ee*/ 	.short	(.L_1330 - .L_1329)


	//   ....[0]....
.L_1329:
        /*00f0*/ 	.word	0x00000280


	//   ....[1]....
        /*00f4*/ 	.word	0x000002a0


	//   ....[2]....
        /*00f8*/ 	.word	0x000002c0


	//   ....[3]....
        /*00fc*/ 	.word	0x000002e0


	//   ....[4]....
        /*0100*/ 	.word	0x00000310


	//   ....[5]....
        /*0104*/ 	.word	0x000003c0


	//   ....[6]....
        /*0108*/ 	.word	0x000003e0


	//   ....[7]....
        /*010c*/ 	.word	0x00000400


	//   ....[8]....
        /*0110*/ 	.word	0x00000430


	//   ....[9]....
        /*0114*/ 	.word	0x00000460


	//   ....[10]....
        /*0118*/ 	.word	0x00000540


	//   ....[11]....
        /*011c*/ 	.word	0x00000560


	//   ....[12]....
        /*0120*/ 	.word	0x00000580


	//   ....[13]....
        /*0124*/ 	.word	0x000005a0


	//   ....[14]....
        /*0128*/ 	.word	0x000005c0


	//   ....[15]....
        /*012c*/ 	.word	0x00000620


	//   ....[16]....
        /*0130*/ 	.word	0x00000640


	//   ....[17]....
        /*0134*/ 	.word	0x00000660


	//   ....[18]....
        /*0138*/ 	.word	0x00000680


	//   ....[19]....
        /*013c*/ 	.word	0x000006b0


	//----- nvinfo : EIATTR_EXIT_INSTR_OFFSETS
	.align		4
.L_1330:
        /*0140*/ 	.byte	0x04, 0x1c
        /*0142*/ 	.short	(.L_1332 - .L_1331)


	//   ....[0]....
.L_1331:
        /*0144*/ 	.word	0x000008a0


	//   ....[1]....
        /*0148*/ 	.word	0x00000a00


	//----- nvinfo : EIATTR_CRS_STACK_SIZE
	.align		4
.L_1332:
        /*014c*/ 	.byte	0x04, 0x1e
        /*014e*/ 	.short	(.L_1334 - .L_1333)
.L_1333:
        /*0150*/ 	.word	0x00000000
.L_1334:


//--------------------- .nv.info._ZN17fastertransformer29add_bias_layernorm_add_res_e2ILi2EEEvP6float2PKS1_S4_S4_S4_fi --------------------------
	.section	.nv.info._ZN17fastertransformer29add_bias_layernorm_add_res_e2ILi2EEEvP6float2PKS1_S4_S4_S4_fi,"",@"SHT_CUDA_INFO"
	.sectionflags	@""
	.align	4


	//----- nvinfo : EIATTR_CUDA_API_VERSION
	.align		4
        /*0000*/ 	.byte	0x04, 0x37
        /*0002*/ 	.short	(.L_1336 - .L_1335)
.L_1335:
        /*0004*/ 	.word	0x00000082


	//----- nvinfo : EIATTR_SW2861232_WAR
	.align		4
.L_1336:
        /*0008*/ 	.byte	0x01, 0x35
	.zero		2


	//----- nvinfo : EIATTR_PARAM_CBANK
	.align		4
        /*000c*/ 	.byte	0x04, 0x0a
        /*000e*/ 	.short	(.L_1338 - .L_1337)
	.align		4
.L_1337:
        /*0010*/ 	.word	index@(.nv.constant0._ZN17fastertransformer29add_bias_layernorm_add_res_e2ILi2EEEvP6float2PKS1_S4_S4_S4_fi)
        /*0014*/ 	.short	0x0160
        /*0016*/ 	.short	0x0030


	//----- nvinfo : EIATTR_CBANK_PARAM_SIZE
	.align		4
.L_1338:
        /*0018*/ 	.byte	0x03, 0x19
        /*001a*/ 	.short	0x0030


	//----- nvinfo : EIATTR_KPARAM_INFO
	.align		4
        /*001c*/ 	.byte	0x04, 0x17
        /*001e*/ 	.short	(.L_1340 - .L_1339)
.L_1339:
        /*0020*/ 	.word	0x00000000
        /*0024*/ 	.short	0x0006
        /*0026*/ 	.short	0x002c
        /*0028*/ 	.byte	0x00, 0xf0, 0x11, 0x00


	//----- nvinfo : EIATTR_KPARAM_INFO
	.align		4
.L_1340:
        /*002c*/ 	.byte	0x04, 0x17
        /*002e*/ 	.short	(.L_1342 - .L_1341)
.L_1341:
        /*0030*/ 	.word	0x00000000
        /*0034*/ 	.short	0x0005
        /*0036*/ 	.short	0x0028
        /*0038*/ 	.byte	0x00, 0xf0, 0x11, 0x00


	//----- nvinfo : EIATTR_KPARAM_INFO
	.align		4
.L_1342:
        /*003c*/ 	.byte	0x04, 0x17
        /*003e*/ 	.short	(.L_1344 - .L_1343)
.L_1343:
        /*0040*/ 	.word	0x00000000
        /*0044*/ 	.short	0x0004
        /*0046*/ 	.short	0x0020
        /*0048*/ 	.byte	0x00, 0xf0, 0x21, 0x00


	//----- nvinfo : EIATTR_KPARAM_INFO
	.align		4
.L_1344:
        /*004c*/ 	.byte	0x04, 0x17
        /*004e*/ 	.short	(.L_1346 - .L_1345)
.L_1345:
        /*0050*/ 	.word	0x00000000
        /*0054*/ 	.short	0x0003
        /*0056*/ 	.short	0x0018
        /*0058*/ 	.byte	0x00, 0xf0, 0x21, 0x00


	//----- nvinfo : EIATTR_KPARAM_INFO
	.align		4
.L_1346:
        /*005c*/ 	.byte	0x04, 0x17
        /*005e*/ 	.short	(.L_1348 - .L_1347)
.L_1347:
        /*0060*/ 	.word	0x00000000
        /*0064*/ 	.short	0x0002
        /*0066*/ 	.short	0x0010
        /*0068*/ 	.byte	0x00, 0xf0, 0x21, 0x00


	//----- nvinfo : EIATTR_KPARAM_INFO
	.align		4
.L_1348:
        /*006c*/ 	.byte	0x04, 0x17
        /*006e*/ 	.short	(.L_1350 - .L_1349)
.L_1349:
        /*0070*/ 	.word	0x00000000
        /*0074*/ 	.short	0x0001
        /*0076*/ 	.short	0x0008
        /*0078*/ 	.byte	0x00, 0xf0, 0x21, 0x00


	//----- nvinfo : EIATTR_KPARAM_INFO
	.align		4
.L_1350:
        /*007c*/ 	.byte	0x04, 0x17
        /*007e*/ 	.short	(.L_1352 - .L_1351)
.L_1351:
        /*0080*/ 	.word	0x00000000
        /*0084*/ 	.short	0x0000
        /*0086*/ 	.short	0x0000
        /*0088*/ 	.byte	0x00, 0xf0, 0x21, 0x00


	//----- nvinfo : EIATTR_MAXREG_COUNT
	.align		4
.L_1352:
        /*008c*/ 	.byte	0x03, 0x1b
        /*008e*/ 	.short	0x00ff


	//----- nvinfo : EIATTR_NUM_BARRIERS
	.align		4
        /*0090*/ 	.byte	0x02, 0x4c
        /*0092*/ 	.byte	0x01
	.zero		1


	//----- nvinfo : EIATTR_MERCURY_ISA_VERSION
	.align		4
        /*0094*/ 	.byte	0x03, 0x5f
        /*0096*/ 	.short	0x0000


	//----- nvinfo : EIATTR_COOP_GROUP_MASK_REGIDS
	.align		4
        /*0098*/ 	.byte	0x04, 0x29
        /*009a*/ 	.short	(.L_1354 - .L_1353)


	//   ....[0]....
.L_1353:
        /*009c*/ 	.word	0xffffffff


	//   ....[1]....
        /*00a0*/ 	.word	0xffffffff


	//   ....[2]....
        /*00a4*/ 	.word	0xffffffff


	//   ....[3]....
        /*00a8*/ 	.word	0xffffffff


	//   ....[4]....
        /*00ac*/ 	.word	0xffffffff


	//   ....[5]....
        /*00b0*/ 	.word	0xffffffff


	//   ....[6]....
        /*00b4*/ 	.word	0xffffffff


	//   ....[7]....
        /*00b8*/ 	.word	0xffffffff


	//   ....[8]....
        /*00bc*/ 	.word	0xffffffff


	//   ....[9]....
        /*00c0*/ 	.word	0xffffffff


	//   ....[10]....
        /*00c4*/ 	.word	0xffffffff


	//   ....[11]....
        /*00c8*/ 	.word	0xffffffff


	//   ....[12]....
        /*00cc*/ 	.word	0xffffffff


	//   ....[13]....
        /*00d0*/ 	.word	0xffffffff


	//   ....[14]....
        /*00d4*/ 	.word	0xffffffff


	//   ....[15]....
        /*00d8*/ 	.word	0xffffffff


	//   ....[16]....
        /*00dc*/ 	.word	0xffffffff


	//   ....[17]....
        /*00e0*/ 	.word	0xffffffff


	//   ....[18]....
        /*00e4*/ 	.word	0xffffffff


	//   ....[19]....
        /*00e8*/ 	.word	0xffffffff


	//----- nvinfo : EIATTR_COOP_GROUP_INSTR_OFFSETS
	.align		4
.L_1354:
        /*00ec*/ 	.byte	0x04, 0x28
        /*00ee*/ 	.short	(.L_1356 - .L_1355)


	//   ....[0]....
.L_1355:
        /*00f0*/ 	.word	0x000002b0


	//   ....[1]....
        /*00f4*/ 	.word	0x000002d0


	//   ....[2]....
        /*00f8*/ 	.word	0x000002f0


	//   ....[3]....
        /*00fc*/ 	.word	0x00000310


	//   ....[4]....
        /*0100*/ 	.word	0x00000340


	//   ....[5]....
        /*0104*/ 	.word	0x000003f0


	//   ....[6]....
        /*0108*/ 	.word	0x00000410


	//   ....[7]....
        /*010c*/ 	.word	0x00000430


	//   ....[8]....
        /*0110*/ 	.word	0x00000460


	//   ....[9]....
        /*0114*/ 	.word	0x00000490


	//   ....[10]....
        /*0118*/ 	.word	0x000005b0


	//   ....[11]....
        /*011c*/ 	.word	0x000005d0


	//   ....[12]....
        /*0120*/ 	.word	0x000005f0


	//   ....[13]....
        /*0124*/ 	.word	0x00000610


	//   ....[14]....
        /*0128*/ 	.word	0x00000630


	//   ....[15]....
        /*012c*/ 	.word	0x00000690


	//   ....[16]....
        /*0130*/ 	.word	0x000006b0


	//   ....[17]....
        /*0134*/ 	.word	0x000006d0


	//   ....[18]....
        /*0138*/ 	.word	0x000006f0


	//   ....[19]....
        /*013c*/ 	.word	0x00000720


	//----- nvinfo : EIATTR_EXIT_INSTR_OFFSETS
	.align		4
.L_1356:
        /*0140*/ 	.byte	0x04, 0x1c
        /*0142*/ 	.short	(.L_1358 - .L_1357)


	//   ....[0]....
.L_1357:
        /*0144*/ 	.word	0x00000900


	//   ....[1]....
        /*0148*/ 	.word	0x00000a50


	//----- nvinfo : EIATTR_CRS_STACK_SIZE
	.align		4
.L_1358:
        /*014c*/ 	.byte	0x04, 0x1e
        /*014e*/ 	.short	(.L_1360 - .L_1359)
.L_1359:
        /*0150*/ 	.word	0x00000000
.L_1360:


//--------------------- .nv.info._ZN17fastertransformer29add_bias_layernorm_add_res_e2ILi2EEEvP7__half2PKS1_S4_S4_S4_fi --------------------------
	.section	.nv.info._ZN17fastertransformer29add_bias_layernorm_add_res_e2ILi2EEEvP7__half2PKS1_S4_S4_S4_fi,"",@"SHT_CUDA_INFO"
	.sectionflags	@""
	.align	4


	//----- nvinfo : EIATTR_CUDA_API_VERSION
	.align		4
        /*0000*/ 	.byte	0x04, 0x37
        /*0002*/ 	.short	(.L_1362 - .L_1361)
.L_1361:
        /*0004*/ 	.word	0x00000082


	//----- nvinfo : EIATTR_SW2861232_WAR
	.align		4
.L_1362:
        /*0008*/ 	.byte	0x01, 0x35
	.zero		2


	//----- nvinfo : EIATTR_PARAM_CBANK
	.align		4
        /*000c*/ 	.byte	0x04, 0x0a
        /*000e*/ 	.short	(.L_1364 - .L_1363)
	.align		4
.L_1363:
        /*0010*/ 	.word	index@(.nv.constant0._ZN17fastertransformer29add_bias_layernorm_add_res_e2ILi2EEEvP7__half2PKS1_S4_S4_S4_fi)
        /*0014*/ 	.short	0x0160
        /*0016*/ 	.short	0x0030


	//----- nvinfo : EIATTR_CBANK_PARAM_SIZE
	.align		4
.L_1364:
        /*0018*/ 	.byte	0x03, 0x19
        /*001a*/ 	.short	0x0030


	//----- nvinfo : EIATTR_KPARAM_INFO
	.align		4
        /*001c*/ 	.byte	0x04, 0x17
        /*001e*/ 	.short	(.L_1366 - .L_1365)
.L_1365:
        /*0020*/ 	.word	0x00000000
        /*0024*/ 	.short	0x0006
        /*0026*/ 	.short	0x002c
        /*0028*/ 	.byte	0x00, 0xf0, 0x11, 0x00


	//----- nvinfo : EIATTR_KPARAM_INFO
	.align		4
.L_1366:
        /*002c*/ 	.byte	0x04, 0x17
        /*002e*/ 	.short	(.L_1368 - .L_1367)
.L_1367:
        /*0030*/ 	.word	0x00000000
        /*0034*/ 	.short	0x0005
        /*0036*/ 	.short	0x0028
        /*0038*/ 	.byte	0x00, 0xf0, 0x11, 0x00


	//----- nvinfo : EIATTR_KPARAM_INFO
	.align		4
.L_1368:
        /*003c*/ 	.byte	0x04, 0x17
        /*003e*/ 	.short	(.L_1370 - .L_1369)
.L_1369:
        /*0040*/ 	.word	0x00000000
        /*0044*/ 	.short	0x0004
        /*0046*/ 	.short	0x0020
        /*0048*/ 	.byte	0x00, 0xf0, 0x21, 0x00


	//----- nvinfo : EIATTR_KPARAM_INFO
	.align		4
.L_1370:
        /*004c*/ 	.byte	0x04, 0x17
        /*004e*/ 	.short	(.L_1372 - .L_1371)
.L_1371:
        /*0050*/ 	.word	0x00000000
        /*0054*/ 	.short	0x0003
        /*0056*/ 	.short	0x0018
        /*0058*/ 	.byte	0x00, 0xf0, 0x21, 0x00


	//----- nvinfo : EIATTR_KPARAM_INFO
	.align		4
.L_1372:
        /*005c*/ 	.byte	0x04, 0x17
        /*005e*/ 	.short	(.L_1374 - .L_1373)
.L_1373:
        /*0060*/ 	.word	0x00000000
        /*0064*/ 	.short	0x0002
        /*0066*/ 	.short	0x0010
        /*0068*/ 	.byte	0x00, 0xf0, 0x21, 0x00


	//----- nvinfo : EIATTR_KPARAM_INFO
	.align		4
.L_1374:
        /*006c*/ 	.byte	0x04, 0x17
        /*006e*/ 	.short	(.L_1376 - .L_1375)
.L_1375:
        /*0070*/ 	.word	0x00000000
        /*0074*/ 	.short	0x0001
        /*0076*/ 	.short	0x0008
        /*0078*/ 	.byte	0x00, 0xf0, 0x21, 0x00


	//----- nvinfo : EIATTR_KPARAM_INFO
	.align		4
.L_1376:
        /*007c*/ 	.byte	0x04, 0x17
        /*007e*/ 	.short	(.L_1378 - .L_1377)
.L_1377:
        /*0080*/ 	.word	0x00000000
        /*0084*/ 	.short	0x0000
        /*0086*/ 	.short	0x0000
        /*0088*/ 	.byte	0x00, 0xf0, 0x21, 0x00


	//----- nvinfo : EIATTR_MAXREG_COUNT
	.align		4
.L_1378:
        /*008c*/ 	.byte	0x03, 0x1b
        /*008e*/ 	.short	0x00ff


	//----- nvinfo : EIATTR_NUM_BARRIERS
	.align		4
        /*0090*/ 	.byte	0x02, 0x4c
        /*0092*/ 	.byte	0x01
	.zero		1


	//----- nvinfo : EIATTR_MERCURY_ISA_VERSION
	.align		4
        /*0094*/ 	.byte	0x03, 0x5f
        /*0096*/ 	.short	0x0000


	//----- nvinfo : EIATTR_COOP_GROUP_MASK_REGIDS
	.align		4
        /*0098*/ 	.byte	0x04, 0x29
        /*009a*/ 	.short	(.L_1380 - .L_1379)


	//   ....[0]....
.L_1379:
        /*009c*/ 	.word	0xffffffff


	//   ....[1]....
        /*00a0*/ 	.word	0xffffffff


	//   ....[2]....
        /*00a4*/ 	.word	0xffffffff


	//   ....[3]....
        /*00a8*/ 	.word	0xffffffff


	//   ....[4]....
        /*00ac*/ 	.word	0xffffffff


	//   ....[5]....
        /*00b0*/ 	.word	0xffffffff


	//   ....[6]....
        /*00b4*/ 	.word	0xffffffff


	//   ....[7]....
        /*00b8*/ 	.word	0xffffffff


	//   ....[8]....
        /*00bc*/ 	.word	0xffffffff


	//   ....[9]....
        /*00c0*/ 	.word	0xffffffff


	//   ....[10]....
        /*00c4*/ 	.word	0xffffffff


	//   ....[11]....
        /*00c8*/ 	.word	0xffffffff


	//   ....[12]....
        /*00cc*/ 	.word	0xffffffff


	//   ....[13]....
        /*00d0*/ 	.word	0xffffffff


	//   ....[14]....
        /*00d4*/ 	.word	0xffffffff


	//   ....[15]....
        /*00d8*/ 	.word	0xffffffff


	//   ....[16]....
        /*00dc*/ 	.word	0xffffffff


	//   ....[17]....
        /*00e0*/ 	.word	0xffffffff


	//   ....[18]....
        /*00e4*/ 	.word	0xffffffff


	//   ....[19]....
        /*00e8*/ 	.word	0xffffffff


	//----- nvinfo : EIATTR_COOP_GROUP_INSTR_OFFSETS
	.align		4
.L_1380:
        /*00ec*/ 	.byte	0x04, 0x28
        /*00ee*/ 	.short	(.L_1382 - .L_1381)


	//   ....[0]....
.L_1381:
        /*00f0*/ 	.word	0x000002c0


	//   ....[1]....
        /*00f4*/ 	.word	0x000002e0


	//   ....[2]....
        /*00f8*/ 	.word	0x00000300


	//   ....[3]....
        /*00fc*/ 	.word	0x00000320


	//   ....[4]....
        /*0100*/ 	.word	0x00000360


	//   ....[5]....
        /*0104*/ 	.word	0x00000410


	//   ....[6]....
        /*0108*/ 	.word	0x00000430


	//   ....[7]....
        /*010c*/ 	.word	0x00000450


	//   ....[8]....
        /*0110*/ 	.word	0x00000480


	//   ....[9]....
        /*0114*/ 	.word	0x000004b0


	//   ....[10]....
        /*0118*/ 	.word	0x00000610


	//   ....[11]....
        /*011c*/ 	.word	0x00000630


	//   ....[12]....
        /*0120*/ 	.word	0x00000650


	//   ....[13]....
        /*0124*/ 	.word	0x00000670


	//   ....[14]....
        /*0128*/ 	.word	0x00000690


	//   ....[15]....
        /*012c*/ 	.word	0x000006f0


	//   ....[16]....
        /*0130*/ 	.word	0x00000710


	//   ....[17]....
        /*0134*/ 	.word	0x00000730


	//   ....[18]....
        /*0138*/ 	.word	0x00000750


	//   ....[19]....
        /*013c*/ 	.word	0x00000780


	//----- nvinfo : EIATTR_EXIT_INSTR_OFFSETS
	.align		4
.L_1382:
        /*0140*/ 	.byte	0x04, 0x1c
        /*0142*/ 	.short	(.L_1384 - .L_1383)


	//   ....[0]....
.L_1383:
        /*0144*/ 	.word	0x000009f0


	//   ....[1]....
        /*0148*/ 	.word	0x00000bd0


	//----- nvinfo : EIATTR_CRS_STACK_SIZE
	.align		4
.L_1384:
        /*014c*/ 	.byte	0x04, 0x1e
        /*014e*/ 	.short	(.L_1386 - .L_1385)
.L_1385:
        /*0150*/ 	.word	0x00000000
.L_1386:


//--------------------- .nv.info._ZN17fastertransformer26add_bias_layernorm_add_resIfLi1EEEvPT_PKS1_S4_S4_S4_fi --------------------------
	.section	.nv.info._ZN17fastertransformer26add_bias_layernorm_add_resIfLi1EEEvPT_PKS1_S4_S4_S4_fi,"",@"SHT_CUDA_INFO"
	.sectionflags	@""
	.align	4


	//----- nvinfo : EIATTR_CUDA_API_VERSION
	.align		4
        /*0000*/ 	.byte	0x04, 0x37
        /*0002*/ 	.short	(.L_1388 - .L_1387)
.L_1387:
        /*0004*/ 	.word	0x00000082


	//----- nvinfo : EIATTR_SW2861232_WAR
	.align		4
.L_1388:
        /*0008*/ 	.byte	0x01, 0x35
	.zero		2


	//----- nvinfo : EIATTR_PARAM_CBANK
	.align		4
        /*000c*/ 	.byte	0x04, 0x0a
        /*000e*/ 	.short	(.L_1390 - .L_1389)
	.align		4
.L_1389:
        /*0010*/ 	.word	index@(.nv.constant0._ZN17fastertransformer26add_bias_layernorm_add_resIfLi1EEEvPT_PKS1_S4_S4_S4_fi)
        /*0014*/ 	.short	0x0160
        /*0016*/ 	.short	0x0030


	//----- nvinfo : EIATTR_CBANK_PARAM_SIZE
	.align		4
.L_1390:
        /*0018*/ 	.byte	0x03, 0x19
        /*001a*/ 	.short	0x0030


	//----- nvinfo : EIATTR_KPARAM_INFO
	.align		4
        /*001c*/ 	.byte	0x04, 0x17
        /*001e*/ 	.short	(.L_1392 - .L_1391)
.L_1391:
        /*0020*/ 	.word	0x00000000
        /*0024*/ 	.short	0x0006
        /*0026*/ 	.short	0x002c
        /*0028*/ 	.byte	0x00, 0xf0, 0x11, 0x00


	//----- nvinfo : EIATTR_KPARAM_INFO
	.align		4
.L_1392:
        /*002c*/ 	.byte	0x04, 0x17
        /*002e*/ 	.short	(.L_1394 - .L_1393)
.L_1393:
        /*0030*/ 	.word	0x00000000
        /*0034*/ 	.short	0x0005
        /*0036*/ 	.short	0x0028
        /*0038*/ 	.byte	0x00, 0xf0, 0x11, 0x00


	//----- nvinfo : EIATTR_KPARAM_INFO
	.align		4
.L_1394:
        /*003c*/ 	.byte	0x04, 0x17
        /*003e*/ 	.short	(.L_1396 - .L_1395)
.L_1395:
        /*0040*/ 	.word	0x00000000
        /*0044*/ 	.short	0x0004
        /*0046*/ 	.short	0x0020
        /*0048*/ 	.byte	0x00, 0xf0, 0x21, 0x00


	//----- nvinfo : EIATTR_KPARAM_INFO
	.align		4
.L_1396:
        /*004c*/ 	.byte	0x04, 0x17
        /*004e*/ 	.short	(.L_1398 - .L_1397)
.L_1397:
        /*0050*/ 	.word	0x00000000
        /*0054*/ 	.short	0x0003
        /*0056*/ 	.short	0x0018
        /*0058*/ 	.byte	0x00, 0xf0, 0x21, 0x00


	//----- nvinfo : EIATTR_KPARAM_INFO
	.align		4
.L_1398:
        /*005c*/ 	.byte	0x04, 0x17
        /*005e*/ 	.short	(.L_1400 - .L_1399)
.L_1399:
        /*0060*/ 	.word	0x00000000
        /*0064*/ 	.short	0x0002
        /*0066*/ 	.short	0x0010
        /*0068*/ 	.byte	0x00, 0xf0, 0x21, 0x00


	//----- nvinfo : EIATTR_KPARAM_INFO
	.align		4
.L_1400:
        /*006c*/ 	.byte	0x04, 0x17
        /*006e*/ 	.short	(.L_1402 - .L_1401)
.L_1401:
        /*0070*/ 	.word	0x00000000
        /*0074*/ 	.short	0x0001
        /*0076*/ 	.short	0x0008
        /*0078*/ 	.byte	0x00, 0xf0, 0x21, 0x00


	//----- nvinfo : EIATTR_KPARAM_INFO
	.align		4
.L_1402:
        /*007c*/ 	.byte	0x04, 0x17
        /*007e*/ 	.short	(.L_1404 - .L_1403)
.L_1403:
        /*0080*/ 	.word	0x00000000
        /*0084*/ 	.short	0x0000
        /*0086*/ 	.short	0x0000
        /*0088*/ 	.byte	0x00, 0xf0, 0x21, 0x00


	//----- nvinfo : EIATTR_MAXREG_COUNT
	.align		4
.L_1404:
        /*008c*/ 	.byte	0x03, 0x1b
        /*008e*/ 	.short	0x00ff


	//----- nvinfo : EIATTR_NUM_BARRIERS
	.align		4
        /*0090*/ 	.byte	0x02, 0x4c
        /*0092*/ 	.byte	0x01
	.zero		1


	//----- nvinfo : EIATTR_MERCURY_ISA_VERSION
	.align		4
        /*0094*/ 	.byte	0x03, 0x5f
        /*0096*/ 	.short	0x0000


	//----- nvinfo : EIATTR_COOP_GROUP_MASK_REGIDS
	.align		4
        /*0098*/ 	.byte	0x04, 0x29
        /*009a*/ 	.short	(.L_1406 - .L_1405)


	//   ....[0]....
.L_1405:
        /*009c*/ 	.word	0xffffffff


	//   ....[1]....
        /*00a0*/ 	.word	0xffffffff


	//   ....[2]....
        /*00a4*/ 	.word	0xffffffff


	//   ....[3]....
        /*00a8*/ 	.word	0xffffffff


	//   ....[4]....
        /*00ac*/ 	.word	0xffffffff


	//   ....[5]....
        /*00b0*/ 	.word	0xffffffff


	//   ....[6]....
        /*00b4*/ 	.word	0xffffffff


	//   ....[7]....
        /*00b8*/ 	.word	0xffffffff


	//   ....[8]....
        /*00bc*/ 	.word	0xffffffff


	//   ....[9]....
        /*00c0*/ 	.word	0xffffffff


	//   ....[10]....
        /*00c4*/ 	.word	0xffffffff


	//   ....[11]....
        /*00c8*/ 	.word	0xffffffff


	//   ....[12]....
        /*00cc*/ 	.word	0xffffffff


	//   ....[13]....
        /*00d0*/ 	.word	0xffffffff


	//   ....[14]....
        /*00d4*/ 	.word	0xffffffff


	//   ....[15]....
        /*00d8*/ 	.word	0xffffffff


	//   ....[16]....
        /*00dc*/ 	.word	0xffffffff


	//   ....[17]....
        /*00e0*/ 	.word	0xffffffff


	//   ....[18]....
        /*00e4*/ 	.word	0xffffffff


	//   ....[19]....
        /*00e8*/ 	.word	0xffffffff


	//----- nvinfo : EIATTR_COOP_GROUP_INSTR_OFFSETS
	.align		4
.L_1406:
        /*00ec*/ 	.byte	0x04, 0x28
        /*00ee*/ 	.short	(.L_1408 - .L_1407)


	//   ....[0]....
.L_1407:
        /*00f0*/ 	.word	0x000001a0


	//   ....[1]....
        /*00f4*/ 	.word	0x000001d0


	//   ....[2]....
        /*00f8*/ 	.word	0x000001f0


	//   ....[3]....
        /*00fc*/ 	.word	0x00000210


	//   ....[4]....
        /*0100*/ 	.word	0x00000240


	//   ....[5]....
        /*0104*/ 	.word	0x000002c0


	//   ....[6]....
        /*0108*/ 	.word	0x000002f0


	//   ....[7]....
        /*010c*/ 	.word	0x00000320


	//   ....[8]....
        /*0110*/ 	.word	0x00000340


	//   ....[9]....
        /*0114*/ 	.word	0x00000360


	//   ....[10]....
        /*0118*/ 	.word	0x000003f0


	//   ....[11]....
        /*011c*/ 	.word	0x00000410


	//   ....[12]....
        /*0120*/ 	.word	0x00000430


	//   ....[13]....
        /*0124*/ 	.word	0x00000450


	//   ....[14]....
        /*0128*/ 	.word	0x00000470


	//   ....[15]....
        /*012c*/ 	.word	0x000004e0


	//   ....[16]....
        /*0130*/ 	.word	0x00000500


	//   ....[17]....
        /*0134*/ 	.word	0x00000520


	//   ....[18]....
        /*0138*/ 	.word	0x00000540


	//   ....[19]....
        /*013c*/ 	.word	0x00000560


	//----- nvinfo : EIATTR_EXIT_INSTR_OFFSETS
	.align		4
.L_1408:
        /*0140*/ 	.byte	0x04, 0x1c
        /*0142*/ 	.short	(.L_1410 - .L_1409)


	//   ....[0]....
.L_1409:
        /*0144*/ 	.word	0x000005c0


	//   ....[1]....
        /*0148*/ 	.word	0x000006e0
.L_1410:


//--------------------- .nv.info._ZN17fastertransformer26add_bias_layernorm_add_resI6__halfLi1EEEvPT_PKS2_S5_S5_S5_fi --------------------------
	.section	.nv.info._ZN17fastertransformer26add_bias_layernorm_add_resI6__halfLi1EEEvPT_PKS2_S5_S5_S5_fi,"",@"SHT_CUDA_INFO"
	.sectionflags	@""
	.align	4


	//----- nvinfo : EIATTR_CUDA_API_VERSION
	.align		4
        /*0000*/ 	.byte	0x04, 0x37
        /*0002*/ 	.short	(.L_1412 - .L_1411)
.L_1411:
        /*0004*/ 	.word	0x00000082


	//----- nvinfo : EIATTR_SW2861232_WAR
	.align		4
.L_1412:
        /*0008*/ 	.byte	0x01, 0x35
	.zero		2


	//----- nvinfo : EIATTR_PARAM_CBANK
	.align		4
        /*000c*/ 	.byte	0x04, 0x0a
        /*000e*/ 	.short	(.L_1414 - .L_1413)
	.align		4
.L_1413:
        /*0010*/ 	.word	index@(.nv.constant0._ZN17fastertransformer26add_bias_layernorm_add_resI6__halfLi1EEEvPT_PKS2_S5_S5_S5_fi)
        /*0014*/ 	.short	0x0160
        /*0016*/ 	.short	0x0030


	//----- nvinfo : EIATTR_CBANK_PARAM_SIZE
	.align		4
.L_1414:
        /*0018*/ 	.byte	0x03, 0x19
        /*001a*/ 	.short	0x0030


	//----- nvinfo : EIATTR_KPARAM_INFO
	.align		4
        /*001c*/ 	.byte	0x04, 0x17
        /*001e*/ 	.short	(.L_1416 - .L_1415)
.L_1415:
        /*0020*/ 	.word	0x00000000
        /*0024*/ 	.short	0x0006
        /*0026*/ 	.short	0x002c
        /*0028*/ 	.byte	0x00, 0xf0, 0x11, 0x00


	//----- nvinfo : EIATTR_KPARAM_INFO
	.align		4
.L_1416:
        /*002c*/ 	.byte	0x04, 0x17
        /*002e*/ 	.short	(.L_1418 - .L_1417)
.L_1417:
        /*0030*/ 	.word	0x00000000
        /*0034*/ 	.short	0x0005
        /*0036*/ 	.short	0x0028
        /*0038*/ 	.byte	0x00, 0xf0, 0x11, 0x00


	//----- nvinfo : EIATTR_KPARAM_INFO
	.align		4
.L_1418:
        /*003c*/ 	.byte	0x04, 0x17
        /*003e*/ 	.short	(.L_1420 - .L_1419)
.L_1419:
        /*0040*/ 	.word	0x00000000
        /*0044*/ 	.short	0x0004
        /*0046*/ 	.short	0x0020
        /*0048*/ 	.byte	0x00, 0xf0, 0x21, 0x00


	//----- nvinfo : EIATTR_KPARAM_INFO
	.align		4
.L_1420:
        /*004c*/ 	.byte	0x04, 0x17
        /*004e*/ 	.short	(.L_1422 - .L_1421)
.L_1421:
        /*0050*/ 	.word	0x00000000
        /*0054*/ 	.short	0x0003
        /*0056*/ 	.short	0x0018
        /*0058*/ 	.byte	0x00, 0xf0, 0x21, 0x00


	//----- nvinfo : EIATTR_KPARAM_INFO
	.align		4
.L_1422:
        /*005c*/ 	.byte	0x04, 0x17
        /*005e*/ 	.short	(.L_1424 - .L_1423)
.L_1423:
        /*0060*/ 	.word	0x00000000
        /*0064*/ 	.short	0x0002
        /*0066*/ 	.short	0x0010
        /*0068*/ 	.byte	0x00, 0xf0, 0x21, 0x00


	//----- nvinfo : EIATTR_KPARAM_INFO
	.align		4
.L_1424:
        /*006c*/ 	.byte	0x04, 0x17
        /*006e*/ 	.short	(.L_1426 - .L_1425)
.L_1425:
        /*0070*/ 	.word	0x00000000
        /*0074*/ 	.short	0x0001
        /*0076*/ 	.short	0x0008
        /*0078*/ 	.byte	0x00, 0xf0, 0x21, 0x00


	//----- nvinfo : EIATTR_KPARAM_INFO
	.align		4
.L_1426:
        /*007c*/ 	.byte	0x04, 0x17
        /*007e*/ 	.short	(.L_1428 - .L_1427)
.L_1427:
        /*0080*/ 	.word	0x00000000
        /*0084*/ 	.short	0x0000
        /*0086*/ 	.short	0x0000
        /*0088*/ 	.byte	0x00, 0xf0, 0x21, 0x00


	//----- nvinfo : EIATTR_MAXREG_COUNT
	.align		4
.L_1428:
        /*008c*/ 	.byte	0x03, 0x1b
        /*008e*/ 	.short	0x00ff


	//----- nvinfo : EIATTR_NUM_BARRIERS
	.align		4
        /*0090*/ 	.byte	0x02, 0x4c
        /*0092*/ 	.byte	0x01
	.zero		1


	//----- nvinfo : EIATTR_MERCURY_ISA_VERSION
	.align		4
        /*0094*/ 	.byte	0x03, 0x5f
        /*0096*/ 	.short	0x0000


	//----- nvinfo : EIATTR_COOP_GROUP_MASK_REGIDS
	.align		4
        /*0098*/ 	.byte	0x04, 0x29
        /*009a*/ 	.short	(.L_1430 - .L_1429)


	//   ....[0]....
.L_1429:
        /*009c*/ 	.word	0xffffffff


	//   ....[1]....
        /*00a0*/ 	.word	0xffffffff


	//   ....[2]....
        /*00a4*/ 	.word	0xffffffff


	//   ....[3]....
        /*00a8*/ 	.word	0xffffffff


	//   ....[4]....
        /*00ac*/ 	.word	0xffffffff


	//   ....[5]....
        /*00b0*/ 	.word	0xffffffff


	//   ....[6]....
        /*00b4*/ 	.word	0xffffffff


	//   ....[7]....
        /*00b8*/ 	.word	0xffffffff


	//   ....[8]....
        /*00bc*/ 	.word	0xffffffff


	//   ....[9]....
        /*00c0*/ 	.word	0xffffffff


	//   ....[10]....
        /*00c4*/ 	.word	0xffffffff


	//   ....[11]....
        /*00c8*/ 	.word	0xffffffff


	//   ....[12]....
        /*00cc*/ 	.word	0xffffffff


	//   ....[13]....
        /*00d0*/ 	.word	0xffffffff


	//   ....[14]....
        /*00d4*/ 	.word	0xffffffff


	//   ....[15]....
        /*00d8*/ 	.word	0xffffffff


	//   ....[16]....
        /*00dc*/ 	.word	0xffffffff


	//   ....[17]....
        /*00e0*/ 	.word	0xffffffff


	//   ....[18]....
        /*00e4*/ 	.word	0xffffffff


	//   ....[19]....
        /*00e8*/ 	.word	0xffffffff


	//----- nvinfo : EIATTR_COOP_GROUP_INSTR_OFFSETS
	.align		4
.L_1430:
        /*00ec*/ 	.byte	0x04, 0x28
        /*00ee*/ 	.short	(.L_1432 - .L_1431)


	//   ....[0]....
.L_1431:
        /*00f0*/ 	.word	0x000001a0


	//   ....[1]....
        /*00f4*/ 	.word	0x000001d0


	//   ....[2]....
        /*00f8*/ 	.word	0x000001f0


	//   ....[3]....
        /*00fc*/ 	.word	0x00000210


	//   ....[4]....
        /*0100*/ 	.word	0x00000240


	//   ....[5]....
        /*0104*/ 	.word	0x000002c0


	//   ....[6]....
        /*0108*/ 	.word	0x000002f0


	//   ....[7]....
        /*010c*/ 	.word	0x00000320


	//   ....[8]....
        /*0110*/ 	.word	0x00000340


	//   ....[9]....
        /*0114*/ 	.word	0x00000370


	//   ....[10]....
        /*0118*/ 	.word	0x000003f0


	//   ....[11]....
        /*011c*/ 	.word	0x00000410


	//   ....[12]....
        /*0120*/ 	.word	0x00000430


	//   ....[13]....
        /*0124*/ 	.word	0x00000450


	//   ....[14]....
        /*0128*/ 	.word	0x00000470


	//   ....[15]....
        /*012c*/ 	.word	0x000004f0


	//   ....[16]....
        /*0130*/ 	.word	0x00000510


	//   ....[17]....
        /*0134*/ 	.word	0x00000530


	//   ....[18]....
        /*0138*/ 	.word	0x00000550


	//   ....[19]....
        /*013c*/ 	.word	0x00000570


	//----- nvinfo : EIATTR_EXIT_INSTR_OFFSETS
	.align		4
.L_1432:
        /*0140*/ 	.byte	0x04, 0x1c
        /*0142*/ 	.short	(.L_1434 - .L_1433)


	//   ....[0]....
.L_1433:
        /*0144*/ 	.word	0x000005d0


	//   ....[1]....
        /*0148*/ 	.word	0x00000740
.L_1434:


//--------------------- .nv.info._ZN17fastertransformer29add_bias_layernorm_add_res_e2ILi1EEEvP6float2PKS1_S4_S4_S4_fi --------------------------
	.section	.nv.info._ZN17fastertransformer29add_bias_layernorm_add_res_e2ILi1EEEvP6float2PKS1_S4_S4_S4_fi,"",@"SHT_CUDA_INFO"
	.sectionflags	@""
	.align	4


	//----- nvinfo : EIATTR_CUDA_API_VERSION
	.align		4
        /*0000*/ 	.byte	0x04, 0x37
        /*0002*/ 	.short	(.L_1436 - .L_1435)
.L_1435:
        /*0004*/ 	.word	0x00000082


	//----- nvinfo : EIATTR_SW2861232_WAR
	.align		4
.L_1436:
        /*0008*/ 	.byte	0x01, 0x35
	.zero		2


	//----- nvinfo : EIATTR_PARAM_CBANK
	.align		4
        /*000c*/ 	.byte	0x04, 0x0a
        /*000e*/ 	.short	(.L_1438 - .L_1437)
	.align		4
.L_1437:
        /*0010*/ 	.word	index@(.nv.constant0._ZN17fastertransformer29add_bias_layernorm_add_res_e2ILi1EEEvP6float2PKS1_S4_S4_S4_fi)
        /*0014*/ 	.short	0x0160
        /*0016*/ 	.short	0x0030


	//----- nvinfo : EIATTR_CBANK_PARAM_SIZE
	.align		4
.L_1438:
        /*0018*/ 	.byte	0x03, 0x19
        /*001a*/ 	.short	0x0030


	//----- nvinfo : EIATTR_KPARAM_INFO
	.align		4
        /*001c*/ 	.byte	0x04, 0x17
        /*001e*/ 	.short	(.L_1440 - .L_1439)
.L_1439:
        /*0020*/ 	.word	0x00000000
        /*0024*/ 	.short	0x0006
        /*0026*/ 	.short	0x002c
        /*0028*/ 	.byte	0x00, 0xf0, 0x11, 0x00


	//----- nvinfo : EIATTR_KPARAM_INFO
	.align		4
.L_1440:
        /*002c*/ 	.byte	0x04, 0x17
        /*002e*/ 	.short	(.L_1442 - .L_1441)
.L_1441:
        /*0030*/ 	.word	0x00000000
        /*0034*/ 	.short	0x0005
        /*0036*/ 	.short	0x0028
        /*0038*/ 	.byte	0x00, 0xf0, 0x11, 0x00


	//----- nvinfo : EIATTR_KPARAM_INFO
	.align		4
.L_1442:
        /*003c*/ 	.byte	0x04, 0x17
        /*003e*/ 	.short	(.L_1444 - .L_1443)
.L_1443:
        /*0040*/ 	.word	0x00000000
        /*0044*/ 	.short	0x0004
        /*0046*/ 	.short	0x0020
        /*0048*/ 	.byte	0x00, 0xf0, 0x21, 0x00


	//----- nvinfo : EIATTR_KPARAM_INFO
	.align		4
.L_1444:
        /*004c*/ 	.byte	0x04, 0x17
        /*004e*/ 	.short	(.L_1446 - .L_1445)
.L_1445:
        /*0050*/ 	.word	0x00000000
        /*0054*/ 	.short	0x0003
        /*0056*/ 	.short	0x0018
        /*0058*/ 	.byte	0x00, 0xf0, 0x21, 0x00


	//----- nvinfo : EIATTR_KPARAM_INFO
	.align		4
.L_1446:
        /*005c*/ 	.byte	0x04, 0x17
        /*005e*/ 	.short	(.L_1448 - .L_1447)
.L_1447:
        /*0060*/ 	.word	0x00000000
        /*0064*/ 	.short	0x0002
        /*0066*/ 	.short	0x0010
        /*0068*/ 	.byte	0x00, 0xf0, 0x21, 0x00


	//----- nvinfo : EIATTR_KPARAM_INFO
	.align		4
.L_1448:
        /*006c*/ 	.byte	0x04, 0x17
        /*006e*/ 	.short	(.L_1450 - .L_1449)
.L_1449:
        /*0070*/ 	.word	0x00000000
        /*0074*/ 	.short	0x0001
        /*0076*/ 	.short	0x0008
        /*0078*/ 	.byte	0x00, 0xf0, 0x21, 0x00


	//----- nvinfo : EIATTR_KPARAM_INFO
	.align		4
.L_1450:
        /*007c*/ 	.byte	0x04, 0x17
        /*007e*/ 	.short	(.L_1452 - .L_1451)
.L_1451:
        /*0080*/ 	.word	0x00000000
        /*0084*/ 	.short	0x0000
        /*0086*/ 	.short	0x0000
        /*0088*/ 	.byte	0x00, 0xf0, 0x21, 0x00


	//----- nvinfo : EIATTR_MAXREG_COUNT
	.align		4
.L_1452:
        /*008c*/ 	.byte	0x03, 0x1b
        /*008e*/ 	.short	0x00ff


	//----- nvinfo : EIATTR_NUM_BARRIERS
	.align		4
        /*0090*/ 	.byte	0x02, 0x4c
        /*0092*/ 	.byte	0x01
	.zero		1


	//----- nvinfo : EIATTR_MERCURY_ISA_VERSION
	.align		4
        /*0094*/ 	.byte	0x03, 0x5f
        /*0096*/ 	.short	0x0000


	//----- nvinfo : EIATTR_COOP_GROUP_MASK_REGIDS
	.align		4
        /*0098*/ 	.byte	0x04, 0x29
        /*009a*/ 	.short	(.L_1454 - .L_1453)


	//   ....[0]....
.L_1453:
        /*009c*/ 	.word	0xffffffff


	//   ....[1]....
        /*00a0*/ 	.word	0xffffffff


	//   ....[2]....
        /*00a4*/ 	.word	0xffffffff


	//   ....[3]....
        /*00a8*/ 	.word	0xffffffff


	//   ....[4]....
        /*00ac*/ 	.word	0xffffffff


	//   ....[5]....
        /*00b0*/ 	.word	0xffffffff


	//   ....[6]....
        /*00b4*/ 	.word	0xffffffff


	//   ....[7]....
        /*00b8*/ 	.word	0xffffffff


	//   ....[8]....
        /*00bc*/ 	.word	0xffffffff


	//   ....[9]....
        /*00c0*/ 	.word	0xffffffff


	//   ....[10]....
        /*00c4*/ 	.word	0xffffffff


	//   ....[11]....
        /*00c8*/ 	.word	0xffffffff


	//   ....[12]....
        /*00cc*/ 	.word	0xffffffff


	//   ....[13]....
        /*00d0*/ 	.word	0xffffffff


	//   ....[14]....
        /*00d4*/ 	.word	0xffffffff


	//   ....[15]....
        /*00d8*/ 	.word	0xffffffff


	//   ....[16]....
        /*00dc*/ 	.word	0xffffffff


	//   ....[17]....
        /*00e0*/ 	.word	0xffffffff


	//   ....[18]....
        /*00e4*/ 	.word	0xffffffff


	//   ....[19]....
        /*00e8*/ 	.word	0xffffffff


	//----- nvinfo : EIATTR_COOP_GROUP_INSTR_OFFSETS
	.align		4
.L_1454:
        /*00ec*/ 	.byte	0x04, 0x28
        /*00ee*/ 	.short	(.L_1456 - .L_1455)


	//   ....[0]....
.L_1455:
        /*00f0*/ 	.word	0x000001d0


	//   ....[1]....
        /*00f4*/ 	.word	0x00000200


	//   ....[2]....
        /*00f8*/ 	.word	0x00000220


	//   ....[3]....
        /*00fc*/ 	.word	0x00000240


	//   ....[4]....
        /*0100*/ 	.word	0x00000280


	//   ....[5]....
        /*0104*/ 	.word	0x000002f0


	//   ....[6]....
        /*0108*/ 	.word	0x00000320


	//   ....[7]....
        /*010c*/ 	.word	0x00000340


	//   ....[8]....
        /*0110*/ 	.word	0x00000360


	//   ....[9]....
        /*0114*/ 	.word	0x00000380


	//   ....[10]....
        /*0118*/ 	.word	0x00000440


	//   ....[11]....
        /*011c*/ 	.word	0x00000460


	//   ....[12]....
        /*0120*/ 	.word	0x00000480


	//   ....[13]....
        /*0124*/ 	.word	0x000004a0


	//   ....[14]....
        /*0128*/ 	.word	0x000004c0


	//   ....[15]....
        /*012c*/ 	.word	0x00000540


	//   ....[16]....
        /*0130*/ 	.word	0x00000560


	//   ....[17]....
        /*0134*/ 	.word	0x00000580


	//   ....[18]....
        /*0138*/ 	.word	0x000005a0


	//   ....[19]....
        /*013c*/ 	.word	0x000005c0


	//----- nvinfo : EIATTR_EXIT_INSTR_OFFSETS
	.align		4
.L_1456:
        /*0140*/ 	.byte	0x04, 0x1c
        /*0142*/ 	.short	(.L_1458 - .L_1457)


	//   ....[0]....
.L_1457:
        /*0144*/ 	.word	0x00000620


	//   ....[1]....
        /*0148*/ 	.word	0x00000780
.L_1458:


//--------------------- .nv.info._ZN17fastertransformer29add_bias_layernorm_add_res_e2ILi1EEEvP7__half2PKS1_S4_S4_S4_fi --------------------------
	.section	.nv.info._ZN17fastertransformer29add_bias_layernorm_add_res_e2ILi1EEEvP7__half2PKS1_S4_S4_S4_fi,"",@"SHT_CUDA_INFO"
	.sectionflags	@""
	.align	4


	//----- nvinfo : EIATTR_CUDA_API_VERSION
	.align		4
        /*0000*/ 	.byte	0x04, 0x37
        /*0002*/ 	.short	(.L_1460 - .L_1459)
.L_1459:
        /*0004*/ 	.word	0x00000082


	//----- nvinfo : EIATTR_SW2861232_WAR
	.align		4
.L_1460:
        /*0008*/ 	.byte	0x01, 0x35
	.zero		2


	//----- nvinfo : EIATTR_PARAM_CBANK
	.align		4
        /*000c*/ 	.byte	0x04, 0x0a
        /*000e*/ 	.short	(.L_1462 - .L_1461)
	.align		4
.L_1461:
        /*0010*/ 	.word	index@(.nv.constant0._ZN17fastertransformer29add_bias_layernorm_add_res_e2ILi1EEEvP7__half2PKS1_S4_S4_S4_fi)
        /*0014*/ 	.short	0x0160
        /*0016*/ 	.short	0x0030


	//----- nvinfo : EIATTR_CBANK_PARAM_SIZE
	.align		4
.L_1462:
        /*0018*/ 	.byte	0x03, 0x19
        /*001a*/ 	.short	0x0030


	//----- nvinfo : EIATTR_KPARAM_INFO
	.align		4
        /*001c*/ 	.byte	0x04, 0x17
        /*001e*/ 	.short	(.L_1464 - .L_1463)
.L_1463:
        /*0020*/ 	.word	0x00000000
        /*0024*/ 	.short	0x0006
        /*0026*/ 	.short	0x002c
        /*0028*/ 	.byte	0x00, 0xf0, 0x11, 0x00


	//----- nvinfo : EIATTR_KPARAM_INFO
	.align		4
.L_1464:
        /*002c*/ 	.byte	0x04, 0x17
        /*002e*/ 	.short	(.L_1466 - .L_1465)
.L_1465:
        /*0030*/ 	.word	0x00000000
        /*0034*/ 	.short	0x0005
        /*0036*/ 	.short	0x0028
        /*0038*/ 	.byte	0x00, 0xf0, 0x11, 0x00


	//----- nvinfo : EIATTR_KPARAM_INFO
	.align		4
.L_1466:
        /*003c*/ 	.byte	0x04, 0x17
        /*003e*/ 	.short	(.L_1468 - .L_1467)
.L_1467:
        /*0040*/ 	.word	0x00000000
        /*0044*/ 	.short	0x0004
        /*0046*/ 	.short	0x0020
        /*0048*/ 	.byte	0x00, 0xf0, 0x21, 0x00


	//----- nvinfo : EIATTR_KPARAM_INFO
	.align		4
.L_1468:
        /*004c*/ 	.byte	0x04, 0x17
        /*004e*/ 	.short	(.L_1470 - .L_1469)
.L_1469:
        /*0050*/ 	.word	0x00000000
        /*0054*/ 	.short	0x0003
        /*0056*/ 	.short	0x0018
        /*0058*/ 	.byte	0x00, 0xf0, 0x21, 0x00


	//----- nvinfo : EIATTR_KPARAM_INFO
	.align		4
.L_1470:
        /*005c*/ 	.byte	0x04, 0x17
        /*005e*/ 	.short	(.L_1472 - .L_1471)
.L_1471:
        /*0060*/ 	.word	0x00000000
        /*0064*/ 	.short	0x0002
        /*0066*/ 	.short	0x0010
        /*0068*/ 	.byte	0x00, 0xf0, 0x21, 0x00


	//----- nvinfo : EIATTR_KPARAM_INFO
	.align		4
.L_1472:
        /*006c*/ 	.byte	0x04, 0x17
        /*006e*/ 	.short	(.L_1474 - .L_1473)
.L_1473:
        /*0070*/ 	.word	0x00000000
        /*0074*/ 	.short	0x0001
        /*0076*/ 	.short	0x0008
        /*0078*/ 	.byte	0x00, 0xf0, 0x21, 0x00


	//----- nvinfo : EIATTR_KPARAM_INFO
	.align		4
.L_1474:
        /*007c*/ 	.byte	0x04, 0x17
        /*007e*/ 	.short	(.L_1476 - .L_1475)
.L_1475:
        /*0080*/ 	.word	0x00000000
        /*0084*/ 	.short	0x0000
        /*0086*/ 	.short	0x0000
        /*0088*/ 	.byte	0x00, 0xf0, 0x21, 0x00


	//----- nvinfo : EIATTR_MAXREG_COUNT
	.align		4
.L_1476:
        /*008c*/ 	.byte	0x03, 0x1b
        /*008e*/ 	.short	0x00ff


	//----- nvinfo : EIATTR_NUM_BARRIERS
	.align		4
        /*0090*/ 	.byte	0x02, 0x4c
        /*0092*/ 	.byte	0x01
	.zero		1


	//----- nvinfo : EIATTR_MERCURY_ISA_VERSION
	.align		4
        /*0094*/ 	.byte	0x03, 0x5f
        /*0096*/ 	.short	0x0000


	//----- nvinfo : EIATTR_COOP_GROUP_MASK_REGIDS
	.align		4
        /*0098*/ 	.byte	0x04, 0x29
        /*009a*/ 	.short	(.L_1478 - .L_1477)


	//   ....[0]....
.L_1477:
        /*009c*/ 	.word	0xffffffff


	//   ....[1]....
        /*00a0*/ 	.word	0xffffffff


	//   ....[2]....
        /*00a4*/ 	.word	0xffffffff


	//   ....[3]....
        /*00a8*/ 	.word	0xffffffff


	//   ....[4]....
        /*00ac*/ 	.word	0xffffffff


	//   ....[5]....
        /*00b0*/ 	.word	0xffffffff


	//   ....[6]....
        /*00b4*/ 	.word	0xffffffff


	//   ....[7]....
        /*00b8*/ 	.word	0xffffffff


	//   ....[8]....
        /*00bc*/ 	.word	0xffffffff


	//   ....[9]....
        /*00c0*/ 	.word	0xffffffff


	//   ....[10]....
        /*00c4*/ 	.word	0xffffffff


	//   ....[11]....
        /*00c8*/ 	.word	0xffffffff


	//   ....[12]....
        /*00cc*/ 	.word	0xffffffff


	//   ....[13]....
        /*00d0*/ 	.word	0xffffffff


	//   ....[14]....
        /*00d4*/ 	.word	0xffffffff


	//   ....[15]....
        /*00d8*/ 	.word	0xffffffff


	//   ....[16]....
        /*00dc*/ 	.word	0xffffffff


	//   ....[17]....
        /*00e0*/ 	.word	0xffffffff


	//   ....[18]....
        /*00e4*/ 	.word	0xffffffff


	//   ....[19]....
        /*00e8*/ 	.word	0xffffffff


	//----- nvinfo : EIATTR_COOP_GROUP_INSTR_OFFSETS
	.align		4
.L_1478:
        /*00ec*/ 	.byte	0x04, 0x28
        /*00ee*/ 	.short	(.L_1480 - .L_1479)


	//   ....[0]....
.L_1479:
        /*00f0*/ 	.word	0x000001f0


	//   ....[1]....
        /*00f4*/ 	.word	0x00000220


	//   ....[2]....
        /*00f8*/ 	.word	0x00000240


	//   ....[3]....
        /*00fc*/ 	.word	0x00000260


	//   ....[4]....
        /*0100*/ 	.word	0x00000290


	//   ....[5]....
        /*0104*/ 	.word	0x00000310


	//   ....[6]....
        /*0108*/ 	.word	0x00000340


	//   ....[7]....
        /*010c*/ 	.word	0x00000360


	//   ....[8]....
        /*0110*/ 	.word	0x00000390


	//   ....[9]....
        /*0114*/ 	.word	0x000003b0


	//   ....[10]....
        /*0118*/ 	.word	0x00000470


	//   ....[11]....
        /*011c*/ 	.word	0x00000490


	//   ....[12]....
        /*0120*/ 	.word	0x000004b0


	//   ....[13]....
        /*0124*/ 	.word	0x000004d0


	//   ....[14]....
        /*0128*/ 	.word	0x000004f0


	//   ....[15]....
        /*012c*/ 	.word	0x00000570


	//   ....[16]....
        /*0130*/ 	.word	0x00000590


	//   ....[17]....
        /*0134*/ 	.word	0x000005b0


	//   ....[18]....
        /*0138*/ 	.word	0x000005d0


	//   ....[19]....
        /*013c*/ 	.word	0x000005f0


	//----- nvinfo : EIATTR_EXIT_INSTR_OFFSETS
	.align		4
.L_1480:
        /*0140*/ 	.byte	0x04, 0x1c
        /*0142*/ 	.short	(.L_1482 - .L_1481)


	//   ....[0]....
.L_1481:
        /*0144*/ 	.word	0x00000650


	//   ....[1]....
        /*0148*/ 	.word	0x00000840
.L_1482:


//--------------------- .nv.info._ZN17fastertransformer18merge_layernorm_v2I6__halfEEvPT_PKS2_S5_S5_fiiii --------------------------
	.section	.nv.info._ZN17fastertransformer18merge_layernorm_v2I6__halfEEvPT_PKS2_S5_S5_fiiii,"",@"SHT_CUDA_INFO"
	.sectionflags	@""
	.align	4


	//----- nvinfo : EIATTR_CUDA_API_VERSION
	.align		4
        /*0000*/ 	.byte	0x04, 0x37
        /*0002*/ 	.short	(.L_1484 - .L_1483)
.L_1483:
        /*0004*/ 	.word	0x00000082


	//----- nvinfo : EIATTR_SW2861232_WAR
	.align		4
.L_1484:
        /*0008*/ 	.byte	0x01, 0x35
	.zero		2


	//----- nvinfo : EIATTR_PARAM_CBANK
	.align		4
        /*000c*/ 	.byte	0x04, 0x0a
        /*000e*/ 	.short	(.L_1486 - .L_1485)
	.align		4
.L_1485:
        /*0010*/ 	.word	index@(.nv.constant0._ZN17fastertransformer18merge_layernorm_v2I6__halfEEvPT_PKS2_S5_S5_fiiii)
        /*0014*/ 	.short	0x0160
        /*0016*/ 	.short	0x0034


	//----- nvinfo : EIATTR_CBANK_PARAM_SIZE
	.align		4
.L_1486:
        /*0018*/ 	.byte	0x03, 0x19
        /*001a*/ 	.short	0x0034


	//----- nvinfo : EIATTR_KPARAM_INFO
	.align		4
        /*001c*/ 	.byte	0x04, 0x17
        /*001e*/ 	.short	(.L_1488 - .L_1487)
.L_1487:
        /*0020*/ 	.word	0x00000000
        /*0024*/ 	.short	0x0008
        /*0026*/ 	.short	0x0030
        /*0028*/ 	.byte	0x00, 0xf0, 0x11, 0x00


	//----- nvinfo : EIATTR_KPARAM_INFO
	.align		4
.L_1488:
        /*002c*/ 	.byte	0x04, 0x17
        /*002e*/ 	.short	(.L_1490 - .L_1489)
.L_1489:
        /*0030*/ 	.word	0x00000000
        /*0034*/ 	.short	0x0007
        /*0036*/ 	.short	0x002c
        /*0038*/ 	.byte	0x00, 0xf0, 0x11, 0x00


	//----- nvinfo : EIATTR_KPARAM_INFO
	.align		4
.L_1490:
        /*003c*/ 	.byte	0x04, 0x17
        /*003e*/ 	.short	(.L_1492 - .L_1491)
.L_1491:
        /*0040*/ 	.word	0x00000000
        /*0044*/ 	.short	0x0006
        /*0046*/ 	.short	0x0028
        /*0048*/ 	.byte	0x00, 0xf0, 0x11, 0x00


	//----- nvinfo : EIATTR_KPARAM_INFO
	.align		4
.L_1492:
        /*004c*/ 	.byte	0x04, 0x17
        /*004e*/ 	.short	(.L_1494 - .L_1493)
.L_1493:
        /*0050*/ 	.word	0x00000000
        /*0054*/ 	.short	0x0005
        /*0056*/ 	.short	0x0024
        /*0058*/ 	.byte	0x00, 0xf0, 0x11, 0x00


	//----- nvinfo : EIATTR_KPARAM_INFO
	.align		4
.L_1494:
        /*005c*/ 	.byte	0x04, 0x17
        /*005e*/ 	.short	(.L_1496 - .L_1495)
.L_1495:
        /*0060*/ 	.word	0x00000000
        /*0064*/ 	.short	0x0004
        /*0066*/ 	.short	0x0020
        /*0068*/ 	.byte	0x00, 0xf0, 0x11, 0x00


	//----- nvinfo : EIATTR_KPARAM_INFO
	.align		4
.L_1496:
        /*006c*/ 	.byte	0x04, 0x17
        /*006e*/ 	.short	(.L_1498 - .L_1497)
.L_1497:
        /*0070*/ 	.word	0x00000000
        /*0074*/ 	.short	0x0003
        /*0076*/ 	.short	0x0018
        /*0078*/ 	.byte	0x00, 0xf0, 0x21, 0x00


	//----- nvinfo : EIATTR_KPARAM_INFO
	.align		4
.L_1498:
        /*007c*/ 	.byte	0x04, 0x17
        /*007e*/ 	.short	(.L_1500 - .L_1499)
.L_1499:
        /*0080*/ 	.word	0x00000000
        /*0084*/ 	.short	0x0002
        /*0086*/ 	.short	0x0010
        /*0088*/ 	.byte	0x00, 0xf0, 0x21, 0x00


	//----- nvinfo : EIATTR_KPARAM_INFO
	.align		4
.L_1500:
        /*008c*/ 	.byte	0x04, 0x17
        /*008e*/ 	.short	(.L_1502 - .L_1501)
.L_1501:
        /*0090*/ 	.word	0x00000000
        /*0094*/ 	.short	0x0001
        /*0096*/ 	.short	0x0008
        /*0098*/ 	.byte	0x00, 0xf0, 0x21, 0x00


	//----- nvinfo : EIATTR_KPARAM_INFO
	.align		4
.L_1502:
        /*009c*/ 	.byte	0x04, 0x17
        /*009e*/ 	.short	(.L_1504 - .L_1503)
.L_1503:
        /*00a0*/ 	.word	0x00000000
        /*00a4*/ 	.short	0x0000
        /*00a6*/ 	.short	0x0000
        /*00a8*/ 	.byte	0x00, 0xf0, 0x21, 0x00


	//----- nvinfo : EIATTR_MAXREG_COUNT
	.align		4
.L_1504:
        /*00ac*/ 	.byte	0x03, 0x1b
        /*00ae*/ 	.short	0x00ff


	//----- nvinfo : EIATTR_NUM_BARRIERS
	.align		4
        /*00b0*/ 	.byte	0x02, 0x4c
        /*00b2*/ 	.byte	0x01
	.zero		1


	//----- nvinfo : EIATTR_MERCURY_ISA_VERSION
	.align		4
        /*00b4*/ 	.byte	0x03, 0x5f
        /*00b6*/ 	.short	0x0000


	//----- nvinfo : EIATTR_COOP_GROUP_MASK_REGIDS
	.align		4
        /*00b8*/ 	.byte	0x04, 0x29
        /*00ba*/ 	.short	(.L_1506 - .L_1505)


	//   ....[0]....
.L_1505:
        /*00bc*/ 	.word	0xffffffff


	//   ....[1]....
        /*00c0*/ 	.word	0xffffffff


	//   ....[2]....
        /*00c4*/ 	.word	0xffffffff


	//   ....[3]....
        /*00c8*/ 	.word	0xffffffff


	//   ....[4]....
        /*00cc*/ 	.word	0xffffffff


	//   ....[5]....
        /*00d0*/ 	.word	0xffffffff


	//   ....[6]....
        /*00d4*/ 	.word	0xffffffff


	//   ....[7]....
        /*00d8*/ 	.word	0xffffffff


	//   ....[8]....
        /*00dc*/ 	.word	0xffffffff


	//   ....[9]....
        /*00e0*/ 	.word	0xffffffff


	//   ....[10]....
        /*00e4*/ 	.word	0xffffffff


	//   ....[11]....
        /*00e8*/ 	.word	0xffffffff


	//   ....[12]....
        /*00ec*/ 	.word	0xffffffff


	//   ....[13]....
        /*00f0*/ 	.word	0xffffffff


	//   ....[14]....
        /*00f4*/ 	.word	0xffffffff


	//   ....[15]....
        /*00f8*/ 	.word	0xffffffff


	//   ....[16]....
        /*00fc*/ 	.word	0xffffffff


	//   ....[17]....
        /*0100*/ 	.word	0xffffffff


	//   ....[18]....
        /*0104*/ 	.word	0xffffffff


	//   ....[19]....
        /*0108*/ 	.word	0xffffffff


	//----- nvinfo : EIATTR_COOP_GROUP_INSTR_OFFSETS
	.align		4
.L_1506:
        /*010c*/ 	.byte	0x04, 0x28
        /*010e*/ 	.short	(.L_1508 - .L_1507)


	//   ....[0]....
.L_1507:
        /*0110*/ 	.word	0x00000d90


	//   ....[1]....
        /*0114*/ 	.word	0x00000e80


	//   ....[2]....
        /*0118*/ 	.word	0x00000ec0


	//   ....[3]....
        /*011c*/ 	.word	0x00000f70


	//   ....[4]....
        /*0120*/ 	.word	0x00000f90


	//   ....[5]....
        /*0124*/ 	.word	0x00000fe0


	//   ....[6]....
        /*0128*/ 	.word	0x00001010


	//   ....[7]....
        /*012c*/ 	.word	0x00001030


	//   ....[8]....
        /*0130*/ 	.word	0x00001050


	//   ....[9]....
        /*0134*/ 	.word	0x00001070


	//   ....[10]....
        /*0138*/ 	.word	0x00001180


	//   ....[11]....
        /*013c*/ 	.word	0x000011b0


	//   ....[12]....
        /*0140*/ 	.word	0x000011d0


	//   ....[13]....
        /*0144*/ 	.word	0x000011f0


	//   ....[14]....
        /*0148*/ 	.word	0x00001210


	//   ....[15]....
        /*014c*/ 	.word	0x000012f0


	//   ....[16]....
        /*0150*/ 	.word	0x00001310


	//   ....[17]....
        /*0154*/ 	.word	0x00001330


	//   ....[18]....
        /*0158*/ 	.word	0x00001350


	//   ....[19]....
        /*015c*/ 	.word	0x00001370


	//----- nvinfo : EIATTR_EXIT_INSTR_OFFSETS
	.align		4
.L_1508:
        /*0160*/ 	.byte	0x04, 0x1c
        /*0162*/ 	.short	(.L_1510 - .L_1509)


	//   ....[0]....
.L_1509:
        /*0164*/ 	.word	0x000016a0


	//   ....[1]....
        /*0168*/ 	.word	0x000017b0


	//----- nvinfo : EIATTR_CTAIDZ_USED
	.align		4
.L_1510:
        /*016c*/ 	.byte	0x01, 0x04
	.zero		2


	//----- nvinfo : EIATTR_CRS_STACK_SIZE
	.align		4
        /*0170*/ 	.byte	0x04, 0x1e
        /*0172*/ 	.short	(.L_1512 - .L_1511)
.L_1511:
        /*0174*/ 	.word	0x00000000
.L_1512:


//--------------------- .nv.info._ZN17fastertransformer18merge_layernorm_v2IfEEvPT_PKS1_S4_S4_fiiii --------------------------
	.section	.nv.info._ZN17fastertransformer18merge_layernorm_v2IfEEvPT_PKS1_S4_S4_fiiii,"",@"SHT_CUDA_INFO"
	.sectionflags	@""
	.align	4


	//----- nvinfo : EIATTR_CUDA_API_VERSION
	.align		4
        /*0000*/ 	.byte	0x04, 0x37
        /*0002*/ 	.short	(.L_1514 - .L_1513)
.L_1513:
        /*0004*/ 	.word	0x00000082


	//----- nvinfo : EIATTR_SW2861232_WAR
	.align		4
.L_1514:
        /*0008*/ 	.byte	0x01, 0x35
	.zero		2


	//----- nvinfo : EIATTR_PARAM_CBANK
	.align		4
        /*000c*/ 	.byte	0x04, 0x0a
        /*000e*/ 	.short	(.L_1516 - .L_1515)
	.align		4
.L_1515:
        /*0010*/ 	.word	index@(.nv.constant0._ZN17fastertransformer18merge_layernorm_v2IfEEvPT_PKS1_S4_S4_fiiii)
        /*0014*/ 	.short	0x0160
        /*0016*/ 	.short	0x0034


	//----- nvinfo : EIATTR_CBANK_PARAM_SIZE
	.align		4
.L_1516:
        /*0018*/ 	.byte	0x03, 0x19
        /*001a*/ 	.short	0x0034


	//----- nvinfo : EIATTR_KPARAM_INFO
	.align		4
        /*001c*/ 	.byte	0x04, 0x17
        /*001e*/ 	.short	(.L_1518 - .L_1517)
.L_1517:
        /*0020*/ 	.word	0x00000000
        /*0024*/ 	.short	0x0008
        /*0026*/ 	.short	0x0030
        /*0028*/ 	.byte	0x00, 0xf0, 0x11, 0x00


	//----- nvinfo : EIATTR_KPARAM_INFO
	.align		4
.L_1518:
        /*002c*/ 	.byte	0x04, 0x17
        /*002e*/ 	.short	(.L_1520 - .L_1519)
.L_1519:
        /*0030*/ 	.word	0x00000000
        /*0034*/ 	.short	0x0007
        /*0036*/ 	.short	0x002c
        /*0038*/ 	.byte	0x00, 0xf0, 0x11, 0x00


	//----- nvinfo : EIATTR_KPARAM_INFO
	.align		4
.L_1520:
        /*003c*/ 	.byte	0x04, 0x17
        /*003e*/ 	.short	(.L_1522 - .L_1521)
.L_1521:
        /*0040*/ 	.word	0x00000000
        /*0044*/ 	.short	0x0006
        /*0046*/ 	.short	0x0028
        /*0048*/ 	.byte	0x00, 0xf0, 0x11, 0x00


	//----- nvinfo : EIATTR_KPARAM_INFO
	.align		4
.L_1522:
        /*004c*/ 	.byte	0x04, 0x17
        /*004e*/ 	.short	(.L_1524 - .L_1523)
.L_1523:
        /*0050*/ 	.word	0x00000000
        /*0054*/ 	.short	0x0005
        /*0056*/ 	.short	0x0024
        /*0058*/ 	.byte	0x00, 0xf0, 0x11, 0x00


	//----- nvinfo : EIATTR_KPARAM_INFO
	.align		4
.L_1524:
        /*005c*/ 	.byte	0x04, 0x17
        /*005e*/ 	.short	(.L_1526 - .L_1525)
.L_1525:
        /*0060*/ 	.word	0x00000000
        /*0064*/ 	.short	0x0004
        /*0066*/ 	.short	0x0020
        /*0068*/ 	.byte	0x00, 0xf0, 0x11, 0x00


	//----- nvinfo : EIATTR_KPARAM_INFO
	.align		4
.L_1526:
        /*006c*/ 	.byte	0x04, 0x17
        /*006e*/ 	.short	(.L_1528 - .L_1527)
.L_1527:
        /*0070*/ 	.word	0x00000000
        /*0074*/ 	.short	0x0003
        /*0076*/ 	.short	0x0018
        /*0078*/ 	.byte	0x00, 0xf0, 0x21, 0x00


	//----- nvinfo : EIATTR_KPARAM_INFO
	.align		4
.L_1528:
        /*007c*/ 	.byte	0x04, 0x17
        /*007e*/ 	.short	(.L_1530 - .L_1529)
.L_1529:
        /*0080*/ 	.word	0x00000000
        /*0084*/ 	.short	0x0002
        /*0086*/ 	.short	0x0010
        /*0088*/ 	.byte	0x00, 0xf0, 0x21, 0x00


	//----- nvinfo : EIATTR_KPARAM_INFO
	.align		4
.L_1530:
        /*008c*/ 	.byte	0x04, 0x17
        /*008e*/ 	.short	(.L_1532 - .L_1531)
.L_1531:
        /*0090*/ 	.word	0x00000000
        /*0094*/ 	.short	0x0001
        /*0096*/ 	.short	0x0008
        /*0098*/ 	.byte	0x00, 0xf0, 0x21, 0x00


	//----- nvinfo : EIATTR_KPARAM_INFO
	.align		4
.L_1532:
        /*009c*/ 	.byte	0x04, 0x17
        /*009e*/ 	.short	(.L_1534 - .L_1533)
.L_1533:
        /*00a0*/ 	.word	0x00000000
        /*00a4*/ 	.short	0x0000
        /*00a6*/ 	.short	0x0000
        /*00a8*/ 	.byte	0x00, 0xf0, 0x21, 0x00


	//----- nvinfo : EIATTR_MAXREG_COUNT
	.align		4
.L_1534:
        /*00ac*/ 	.byte	0x03, 0x1b
        /*00ae*/ 	.short	0x00ff


	//----- nvinfo : EIATTR_NUM_BARRIERS
	.align		4
        /*00b0*/ 	.byte	0x02, 0x4c
        /*00b2*/ 	.byte	0x01
	.zero		1


	//----- nvinfo : EIATTR_MERCURY_ISA_VERSION
	.align		4
        /*00b4*/ 	.byte	0x03, 0x5f
        /*00b6*/ 	.short	0x0000


	//----- nvinfo : EIATTR_COOP_GROUP_MASK_REGIDS
	.align		4
        /*00b8*/ 	.byte	0x04, 0x29
        /*00ba*/ 	.short	(.L_1536 - .L_1535)


	//   ....[0]....
.L_1535:
        /*00bc*/ 	.word	0xffffffff


	//   ....[1]....
        /*00c0*/ 	.word	0xffffffff


	//   ....[2]....
        /*00c4*/ 	.word	0xffffffff


	//   ....[3]....
        /*00c8*/ 	.word	0xffffffff


	//   ....[4]....
        /*00cc*/ 	.word	0xffffffff


	//   ....[5]....
        /*00d0*/ 	.word	0xffffffff


	//   ....[6]....
        /*00d4*/ 	.word	0xffffffff


	//   ....[7]....
        /*00d8*/ 	.word	0xffffffff


	//   ....[8]....
        /*00dc*/ 	.word	0xffffffff


	//   ....[9]....
        /*00e0*/ 	.word	0xffffffff


	//   ....[10]....
        /*00e4*/ 	.word	0xffffffff


	//   ....[11]....
        /*00e8*/ 	.word	0xffffffff


	//   ....[12]....
        /*00ec*/ 	.word	0xffffffff


	//   ....[13]....
        /*00f0*/ 	.word	0xffffffff


	//   ....[14]....
        /*00f4*/ 	.word	0xffffffff


	//   ....[15]....
        /*00f8*/ 	.word	0xffffffff


	//   ....[16]....
        /*00fc*/ 	.word	0xffffffff


	//   ....[17]....
        /*0100*/ 	.word	0xffffffff


	//   ....[18]....
        /*0104*/ 	.word	0xffffffff


	//   ....[19]....
        /*0108*/ 	.word	0xffffffff


	//----- nvinfo : EIATTR_COOP_GROUP_INSTR_OFFSETS
	.align		4
.L_1536:
        /*010c*/ 	.byte	0x04, 0x28
        /*010e*/ 	.short	(.L_1538 - .L_1537)


	//   ....[0]....
.L_1537:
        /*0110*/ 	.word	0x00000d50


	//   ....[1]....
        /*0114*/ 	.word	0x00000e40


	//   ....[2]....
        /*0118*/ 	.word	0x00000e90


	//   ....[3]....
        /*011c*/ 	.word	0x00000f40


	//   ....[4]....
        /*0120*/ 	.word	0x00000f60


	//   ....[5]....
        /*0124*/ 	.word	0x00000fb0


	//   ....[6]....
        /*0128*/ 	.word	0x00000fe0


	//   ....[7]....
        /*012c*/ 	.word	0x00001000


	//   ....[8]....
        /*0130*/ 	.word	0x00001020


	//   ....[9]....
        /*0134*/ 	.word	0x00001040


	//   ....[10]....
        /*0138*/ 	.word	0x00001150


	//   ....[11]....
        /*013c*/ 	.word	0x00001180


	//   ....[12]....
        /*0140*/ 	.word	0x000011a0


	//   ....[13]....
        /*0144*/ 	.word	0x000011c0


	//   ....[14]....
        /*0148*/ 	.word	0x000011e0


	//   ....[15]....
        /*014c*/ 	.word	0x00001260


	//   ....[16]....
        /*0150*/ 	.word	0x00001280


	//   ....[17]....
        /*0154*/ 	.word	0x000012a0


	//   ....[18]....
        /*0158*/ 	.word	0x000012d0


	//   ....[19]....
        /*015c*/ 	.word	0x000012f0


	//----- nvinfo : EIATTR_EXIT_INSTR_OFFSETS
	.align		4
.L_1538:
        /*0160*/ 	.byte	0x04, 0x1c
        /*0162*/ 	.short	(.L_1540 - .L_1539)


	//   ....[0]....
.L_1539:
        /*0164*/ 	.word	0x000015e0


	//   ....[1]....
        /*0168*/ 	.word	0x000016d0


	//----- nvinfo : EIATTR_CTAIDZ_USED
	.align		4
.L_1540:
        /*016c*/ 	.byte	0x01, 0x04
	.zero		2


	//----- nvinfo : EIATTR_CRS_STACK_SIZE
	.align		4
        /*0170*/ 	.byte	0x04, 0x1e
        /*0172*/ 	.short	(.L_1542 - .L_1541)
.L_1541:
        /*0174*/ 	.word	0x00000000
.L_1542:


//--------------------- .nv.info._ZN17fastertransformer18add_bias_layernormI6__halfEEvPT_PKS2_S5_S5_fi --------------------------
	.section	.nv.info._ZN17fastertransformer18add_bias_layernormI6__halfEEvPT_PKS2_S5_S5_fi,"",@"SHT_CUDA_INFO"
	.sectionflags	@""
	.align	4


	//----- nvinfo : EIATTR_CUDA_API_VERSION
	.align		4
        /*0000*/ 	.byte	0x04, 0x37
        /*0002*/ 	.short	(.L_1544 - .L_1543)
.L_1543:
        /*0004*/ 	.word	0x00000082


	//----- nvinfo : EIATTR_SW2861232_WAR
	.align		4
.L_1544:
        /*0008*/ 	.byte	0x01, 0x35
	.zero		2


	//----- nvinfo : EIATTR_PARAM_CBANK
	.align		4
        /*000c*/ 	.byte	0x04, 0x0a
        /*000e*/ 	.short	(.L_1546 - .L_1545)
	.align		4
.L_1545:
        /*0010*/ 	.word	index@(.nv.constant0._ZN17fastertransformer18add_bias_layernormI6__halfEEvPT_PKS2_S5_S5_fi)
        /*0014*/ 	.short	0x0160
        /*0016*/ 	.short	0x0028


	//----- nvinfo : EIATTR_CBANK_PARAM_SIZE
	.align		4
.L_1546:
        /*0018*/ 	.byte	0x03, 0x19
        /*001a*/ 	.short	0x0028


	//----- nvinfo : EIATTR_KPARAM_INFO
	.align		4
        /*001c*/ 	.byte	0x04, 0x17
        /*001e*/ 	.short	(.L_1548 - .L_1547)
.L_1547:
        /*0020*/ 	.word	0x00000000
        /*0024*/ 	.short	0x0005
        /*0026*/ 	.short	0x0024
        /*0028*/ 	.byte	0x00, 0xf0, 0x11, 0x00


	//----- nvinfo : EIATTR_KPARAM_INFO
	.align		4
.L_1548:
        /*002c*/ 	.byte	0x04, 0x17
        /*002e*/ 	.short	(.L_1550 - .L_1549)
.L_1549:
        /*0030*/ 	.word	0x00000000
        /*0034*/ 	.short	0x0004
        /*0036*/ 	.short	0x0020
        /*0038*/ 	.byte	0x00, 0xf0, 0x11, 0x00


	//----- nvinfo : EIATTR_KPARAM_INFO
	.align		4
.L_1550:
        /*003c*/ 	.byte	0x04, 0x17
        /*003e*/ 	.short	(.L_1552 - .L_1551)
.L_1551:
        /*0040*/ 	.word	0x00000000
        /*0044*/ 	.short	0x0003
        /*0046*/ 	.short	0x0018
        /*0048*/ 	.byte	0x00, 0xf0, 0x21, 0x00


	//----- nvinfo : EIATTR_KPARAM_INFO
	.align		4
.L_1552:
        /*004c*/ 	.byte	0x04, 0x17
        /*004e*/ 	.short	(.L_1554 - .L_1553)
.L_1553:
        /*0050*/ 	.word	0x00000000
        /*0054*/ 	.short	0x0002
        /*0056*/ 	.short	0x0010
        /*0058*/ 	.byte	0x00, 0xf0, 0x21, 0x00


	//----- nvinfo : EIATTR_KPARAM_INFO
	.align		4
.L_1554:
        /*005c*/ 	.byte	0x04, 0x17
        /*005e*/ 	.short	(.L_1556 - .L_1555)
.L_1555:
        /*0060*/ 	.word	0x00000000
        /*0064*/ 	.short	0x0001
        /*0066*/ 	.short	0x0008
        /*0068*/ 	.byte	0x00, 0xf0, 0x21, 0x00


	//----- nvinfo : EIATTR_KPARAM_INFO
	.align		4
.L_1556:
        /*006c*/ 	.byte	0x04, 0x17
        /*006e*/ 	.short	(.L_1558 - .L_1557)
.L_1557:
        /*0070*/ 	.word	0x00000000
        /*0074*/ 	.short	0x0000
        /*0076*/ 	.short	0x0000
        /*0078*/ 	.byte	0x00, 0xf0, 0x21, 0x00


	//----- nvinfo : EIATTR_MAXREG_COUNT
	.align		4
.L_1558:
        /*007c*/ 	.byte	0x03, 0x1b
        /*007e*/ 	.short	0x00ff


	//----- nvinfo : EIATTR_NUM_BARRIERS
	.align		4
        /*0080*/ 	.byte	0x02, 0x4c
        /*0082*/ 	.byte	0x01
	.zero		1


	//----- nvinfo : EIATTR_MERCURY_ISA_VERSION
	.align		4
        /*0084*/ 	.byte	0x03, 0x5f
        /*0086*/ 	.short	0x0000


	//----- nvinfo : EIATTR_COOP_GROUP_MASK_REGIDS
	.align		4
        /*0088*/ 	.byte	0x04, 0x29
        /*008a*/ 	.short	(.L_1560 - .L_1559)


	//   ....[0]....
.L_1559:
        /*008c*/ 	.word	0xffffffff


	//   ....[1]....
        /*0090*/ 	.word	0xffffffff


	//   ....[2]....
        /*0094*/ 	.word	0xffffffff


	//   ....[3]....
        /*0098*/ 	.word	0xffffffff


	//   ....[4]....
        /*009c*/ 	.word	0xffffffff


	//   ....[5]....
        /*00a0*/ 	.word	0xffffffff


	//   ....[6]....
        /*00a4*/ 	.word	0xffffffff


	//   ....[7]....
        /*00a8*/ 	.word	0xffffffff


	//   ....[8]....
        /*00ac*/ 	.word	0xffffffff


	//   ....[9]....
        /*00b0*/ 	.word	0xffffffff


	//   ....[10]....
        /*00b4*/ 	.word	0xffffffff


	//   ....[11]....
        /*00b8*/ 	.word	0xffffffff


	//   ....[12]....
        /*00bc*/ 	.word	0xffffffff


	//   ....[13]....
        /*00c0*/ 	.word	0xffffffff


	//   ....[14]....
        /*00c4*/ 	.word	0xffffffff


	//   ....[15]....
        /*00c8*/ 	.word	0xffffffff


	//   ....[16]....
        /*00cc*/ 	.word	0xffffffff


	//   ....[17]....
        /*00d0*/ 	.word	0xffffffff


	//   ....[18]....
        /*00d4*/ 	.word	0xffffffff


	//   ....[19]....
        /*00d8*/ 	.word	0xffffffff


	//----- nvinfo : EIATTR_COOP_GROUP_INSTR_OFFSETS
	.align		4
.L_1560:
        /*00dc*/ 	.byte	0x04, 0x28
        /*00de*/ 	.short	(.L_1562 - .L_1561)


	//   ....[0]....
.L_1561:
        /*00e0*/ 	.word	0x00000120


	//   ....[1]....
        /*00e4*/ 	.word	0x00000140


	//   ....[2]....
        /*00e8*/ 	.word	0x00000160


	//   ....[3]....
        /*00ec*/ 	.word	0x00000180


	//   ....[4]....
        /*00f0*/ 	.word	0x000001a0


	//   ....[5]....
        /*00f4*/ 	.word	0x00000230


	//   ....[6]....
        /*00f8*/ 	.word	0x00000250


	//   ....[7]....
        /*00fc*/ 	.word	0x00000270


	//   ....[8]....
        /*0100*/ 	.word	0x000002a0


	//   ....[9]....
        /*0104*/ 	.word	0x000002d0


	//   ....[10]....
        /*0108*/ 	.word	0x00000380


	//   ....[11]....
        /*010c*/ 	.word	0x000003a0


	//   ....[12]....
        /*0110*/ 	.word	0x000003c0


	//   ....[13]....
        /*0114*/ 	.word	0x000003e0


	//   ....[14]....
        /*0118*/ 	.word	0x00000400


	//   ....[15]....
        /*011c*/ 	.word	0x00000460


	//   ....[16]....
        /*0120*/ 	.word	0x00000480


	//   ....[17]....
        /*0124*/ 	.word	0x000004a0


	//   ....[18]....
        /*0128*/ 	.word	0x000004c0


	//   ....[19]....
        /*012c*/ 	.word	0x000004f0


	//----- nvinfo : EIATTR_EXIT_INSTR_OFFSETS
	.align		4
.L_1562:
        /*0130*/ 	.byte	0x04, 0x1c
        /*0132*/ 	.short	(.L_1564 - .L_1563)


	//   ....[0]....
.L_1563:
        /*0134*/ 	.word	0x00000550


	//   ....[1]....
        /*0138*/ 	.word	0x00000630
.L_1564:


//--------------------- .nv.info._ZN17fastertransformer21add_bias_layernorm_v2I6__halfEEvPT_PKS2_S5_S5_fi --------------------------
	.section	.nv.info._ZN17fastertransformer21add_bias_layernorm_v2I6__halfEEvPT_PKS2_S5_S5_fi,"",@"SHT_CUDA_INFO"
	.sectionflags	@""
	.align	4


	//----- nvinfo : EIATTR_CUDA_API_VERSION
	.align		4
        /*0000*/ 	.byte	0x04, 0x37
        /*0002*/ 	.short	(.L_1566 - .L_1565)
.L_1565:
        /*0004*/ 	.word	0x00000082


	//----- nvinfo : EIATTR_SW2861232_WAR
	.align		4
.L_1566:
        /*0008*/ 	.byte	0x01, 0x35
	.zero		2


	//----- nvinfo : EIATTR_PARAM_CBANK
	.align		4
        /*000c*/ 	.byte	0x04, 0x0a
        /*000e*/ 	.short	(.L_1568 - .L_1567)
	.align		4
.L_1567:
        /*0010*/ 	.word	index@(.nv.constant0._ZN17fastertransformer21add_bias_layernorm_v2I6__halfEEvPT_PKS2_S5_S5_fi)
        /*0014*/ 	.short	0x0160
        /*0016*/ 	.short	0x0028


	//----- nvinfo : EIATTR_CBANK_PARAM_SIZE
	.align		4
.L_1568:
        /*0018*/ 	.byte	0x03, 0x19
        /*001a*/ 	.short	0x0028


	//----- nvinfo : EIATTR_KPARAM_INFO
	.align		4
        /*001c*/ 	.byte	0x04, 0x17
        /*001e*/ 	.short	(.L_1570 - .L_1569)
.L_1569:
        /*0020*/ 	.word	0x00000000
        /*0024*/ 	.short	0x0005
        /*0026*/ 	.short	0x0024
        /*0028*/ 	.byte	0x00, 0xf0, 0x11, 0x00


	//----- nvinfo : EIATTR_KPARAM_INFO
	.align		4
.L_1570:
        /*002c*/ 	.byte	0x04, 0x17
        /*002e*/ 	.short	(.L_1572 - .L_1571)
.L_1571:
        /*0030*/ 	.word	0x00000000
        /*0034*/ 	.short	0x0004
        /*0036*/ 	.short	0x0020
        /*0038*/ 	.byte	0x00, 0xf0, 0x11, 0x00


	//----- nvinfo : EIATTR_KPARAM_INFO
	.align		4
.L_1572:
        /*003c*/ 	.byte	0x04, 0x17
        /*003e*/ 	.short	(.L_1574 - .L_1573)
.L_1573:
        /*0040*/ 	.word	0x00000000
        /*0044*/ 	.short	0x0003
        /*0046*/ 	.short	0x0018
        /*0048*/ 	.byte	0x00, 0xf0, 0x21, 0x00


	//----- nvinfo : EIATTR_KPARAM_INFO
	.align		4
.L_1574:
        /*004c*/ 	.byte	0x04, 0x17
        /*004e*/ 	.short	(.L_1576 - .L_1575)
.L_1575:
        /*0050*/ 	.word	0x00000000
        /*0054*/ 	.short	0x0002
        /*0056*/ 	.short	0x0010
        /*0058*/ 	.byte	0x00, 0xf0, 0x21, 0x00


	//----- nvinfo : EIATTR_KPARAM_INFO
	.align		4
.L_1576:
        /*005c*/ 	.byte	0x04, 0x17
        /*005e*/ 	.short	(.L_1578 - .L_1577)
.L_1577:
        /*0060*/ 	.word	0x00000000
        /*0064*/ 	.short	0x0001
        /*0066*/ 	.short	0x0008
        /*0068*/ 	.byte	0x00, 0xf0, 0x21, 0x00


	//----- nvinfo : EIATTR_KPARAM_INFO
	.align		4
.L_1578:
        /*006c*/ 	.byte	0x04, 0x17
        /*006e*/ 	.short	(.L_1580 - .L_1579)
.L_1579:
        /*0070*/ 	.word	0x00000000
        /*0074*/ 	.short	0x0000
        /*0076*/ 	.short	0x0000
        /*0078*/ 	.byte	0x00, 0xf0, 0x21, 0x00


	//----- nvinfo : EIATTR_MAXREG_COUNT
	.align		4
.L_1580:
        /*007c*/ 	.byte	0x03, 0x1b
        /*007e*/ 	.short	0x00ff


	//----- nvinfo : EIATTR_NUM_BARRIERS
	.align		4
        /*0080*/ 	.byte	0x02, 0x4c
        /*0082*/ 	.byte	0x01
	.zero		1


	//----- nvinfo : EIATTR_MERCURY_ISA_VERSION
	.align		4
        /*0084*/ 	.byte	0x03, 0x5f
        /*0086*/ 	.short	0x0000


	//----- nvinfo : EIATTR_COOP_GROUP_MASK_REGIDS
	.align		4
        /*0088*/ 	.byte	0x04, 0x29
        /*008a*/ 	.short	(.L_1582 - .L_1581)


	//   ....[0]....
.L_1581:
        /*008c*/ 	.word	0xffffffff


	//   ....[1]....
        /*0090*/ 	.word	0xffffffff


	//   ....[2]....
        /*0094*/ 	.word	0xffffffff


	//   ....[3]....
        /*0098*/ 	.word	0xffffffff


	//   ....[4]....
        /*009c*/ 	.word	0xffffffff


	//   ....[5]....
        /*00a0*/ 	.word	0xffffffff


	//   ....[6]....
        /*00a4*/ 	.word	0xffffffff


	//   ....[7]....
        /*00a8*/ 	.word	0xffffffff


	//   ....[8]....
        /*00ac*/ 	.word	0xffffffff


	//   ....[9]....
        /*00b0*/ 	.word	0xffffffff


	//   ....[10]....
        /*00b4*/ 	.word	0xffffffff


	//   ....[11]....
        /*00b8*/ 	.word	0xffffffff


	//   ....[12]....
        /*00bc*/ 	.word	0xffffffff


	//   ....[13]....
        /*00c0*/ 	.word	0xffffffff


	//   ....[14]....
        /*00c4*/ 	.word	0xffffffff


	//   ....[15]....
        /*00c8*/ 	.word	0xffffffff


	//   ....[16]....
        /*00cc*/ 	.word	0xffffffff


	//   ....[17]....
        /*00d0*/ 	.word	0xffffffff


	//   ....[18]....
        /*00d4*/ 	.word	0xffffffff


	//   ....[19]....
        /*00d8*/ 	.word	0xffffffff


	//----- nvinfo : EIATTR_COOP_GROUP_INSTR_OFFSETS
	.align		4
.L_1582:
        /*00dc*/ 	.byte	0x04, 0x28
        /*00de*/ 	.short	(.L_1584 - .L_1583)


	//   ....[0]....
.L_1583:
        /*00e0*/ 	.word	0x00000300


	//   ....[1]....
        /*00e4*/ 	.word	0x00000320


	//   ....[2]....
        /*00e8*/ 	.word	0x00000340


	//   ....[3]....
        /*00ec*/ 	.word	0x00000360


	//   ....[4]....
        /*00f0*/ 	.word	0x00000390


	//   ....[5]....
        /*00f4*/ 	.word	0x00000440


	//   ....[6]....
        /*00f8*/ 	.word	0x00000460


	//   ....[7]....
        /*00fc*/ 	.word	0x00000480


	//   ....[8]....
        /*0100*/ 	.word	0x000004b0


	//   ....[9]....
        /*0104*/ 	.word	0x000004e0


	//   ....[10]....
        /*0108*/ 	.word	0x00000660


	//   ....[11]....
        /*010c*/ 	.word	0x00000680


	//   ....[12]....
        /*0110*/ 	.word	0x000006b0


	//   ....[13]....
        /*0114*/ 	.word	0x00000750


	//   ....[14]....
        /*0118*/ 	.word	0x00000770


	//   ....[15]....
        /*011c*/ 	.word	0x00000810


	//   ....[16]....
        /*0120*/ 	.word	0x00000830


	//   ....[17]....
        /*0124*/ 	.word	0x00000850


	//   ....[18]....
        /*0128*/ 	.word	0x00000870


	//   ....[19]....
        /*012c*/ 	.word	0x000008a0


	//----- nvinfo : EIATTR_EXIT_INSTR_OFFSETS
	.align		4
.L_1584:
        /*0130*/ 	.byte	0x04, 0x1c
        /*0132*/ 	.short	(.L_1586 - .L_1585)


	//   ....[0]....
.L_1585:
        /*0134*/ 	.word	0x00000a70


	//   ....[1]....
        /*0138*/ 	.word	0x00000b30
.L_1586:


//--------------------- .nv.info._ZN17fastertransformer18add_bias_layernormIfEEvPT_PKS1_S4_S4_fi --------------------------
	.section	.nv.info._ZN17fastertransformer18add_bias_layernormIfEEvPT_PKS1_S4_S4_fi,"",@"SHT_CUDA_INFO"
	.sectionflags	@""
	.align	4


	//----- nvinfo : EIATTR_CUDA_API_VERSION
	.align		4
        /*0000*/ 	.byte	0x04, 0x37
        /*0002*/ 	.short	(.L_1588 - .L_1587)
.L_1587:
        /*0004*/ 	.word	0x00000082


	//----- nvinfo : EIATTR_SW2861232_WAR
	.align		4
.L_1588:
        /*0008*/ 	.byte	0x01, 0x35
	.zero		2


	//----- nvinfo : EIATTR_PARAM_CBANK
	.align		4
        /*000c*/ 	.byte	0x04, 0x0a
        /*000e*/ 	.short	(.L_1590 - .L_1589)
	.align		4
.L_1589:
        /*0010*/ 	.word	index@(.nv.constant0._ZN17fastertransformer18add_bias_layernormIfEEvPT_PKS1_S4_S4_fi)
        /*0014*/ 	.short	0x0160
        /*0016*/ 	.short	0x0028


	//----- nvinfo : EIATTR_CBANK_PARAM_SIZE
	.align		4
.L_1590:
        /*0018*/ 	.byte	0x03, 0x19
        /*001a*/ 	.short	0x0028


	//----- nvinfo : EIATTR_KPARAM_INFO
	.align		4
        /*001c*/ 	.byte	0x04, 0x17
        /*001e*/ 	.short	(.L_1592 - .L_1591)
.L_1591:
        /*0020*/ 	.word	0x00000000
        /*0024*/ 	.short	0x0005
        /*0026*/ 	.short	0x0024
        /*0028*/ 	.byte	0x00, 0xf0, 0x11, 0x00


	//----- nvinfo : EIATTR_KPARAM_INFO
	.align		4
.L_1592:
        /*002c*/ 	.byte	0x04, 0x17
        /*002e*/ 	.short	(.L_1594 - .L_1593)
.L_1593:
        /*0030*/ 	.word	0x00000000
        /*0034*/ 	.short	0x0004
        /*0036*/ 	.short	0x0020
        /*0038*/ 	.byte	0x00, 0xf0, 0x11, 0x00


	//----- nvinfo : EIATTR_KPARAM_INFO
	.align		4
.L_1594:
        /*003c*/ 	.byte	0x04, 0x17
        /*003e*/ 	.short	(.L_1596 - .L_1595)
.L_1595:
        /*0040*/ 	.word	0x00000000
        /*0044*/ 	.short	0x0003
        /*0046*/ 	.short	0x0018
        /*0048*/ 	.byte	0x00, 0xf0, 0x21, 0x00


	//----- nvinfo : EIATTR_KPARAM_INFO
	.align		4
.L_1596:
        /*004c*/ 	.byte	0x04, 0x17
        /*004e*/ 	.short	(.L_1598 - .L_1597)
.L_1597:
        /*0050*/ 	.word	0x00000000
        /*0054*/ 	.short	0x0002
        /*0056*/ 	.short	0x0010
        /*0058*/ 	.byte	0x00, 0xf0, 0x21, 0x00


	//----- nvinfo : EIATTR_KPARAM_INFO
	.align		4
.L_1598:
        /*005c*/ 	.byte	0x04, 0x17
        /*005e*/ 	.short	(.L_1600 - .L_1599)
.L_1599:
        /*0060*/ 	.word	0x00000000
        /*0064*/ 	.short	0x0001
        /*0066*/ 	.short	0x0008
        /*0068*/ 	.byte	0x00, 0xf0, 0x21, 0x00


	//----- nvinfo : EIATTR_KPARAM_INFO
	.align		4
.L_1600:
        /*006c*/ 	.byte	0x04, 0x17
        /*006e*/ 	.short	(.L_1602 - .L_1601)
.L_1601:
        /*0070*/ 	.word	0x00000000
        /*0074*/ 	.short	0x0000
        /*0076*/ 	.short	0x0000
        /*0078*/ 	.byte	0x00, 0xf0, 0x21, 0x00


	//----- nvinfo : EIATTR_MAXREG_COUNT
	.align		4
.L_1602:
        /*007c*/ 	.byte	0x03, 0x1b
        /*007e*/ 	.short	0x00ff


	//----- nvinfo : EIATTR_NUM_BARRIERS
	.align		4
        /*0080*/ 	.byte	0x02, 0x4c
        /*0082*/ 	.byte	0x01
	.zero		1


	//----- nvinfo : EIATTR_MERCURY_ISA_VERSION
	.align		4
        /*0084*/ 	.byte	0x03, 0x5f
        /*0086*/ 	.short	0x0000


	//----- nvinfo : EIATTR_COOP_GROUP_MASK_REGIDS
	.align		4
        /*0088*/ 	.byte	0x04, 0x29
        /*008a*/ 	.short	(.L_1604 - .L_1603)


	//   ....[0]....
.L_1603:
        /*008c*/ 	.word	0xffffffff


	//   ....[1]....
        /*0090*/ 	.word	0xffffffff


	//   ....[2]....
        /*0094*/ 	.word	0xffffffff


	//   ....[3]....
        /*0098*/ 	.word	0xffffffff


	//   ....[4]....
        /*009c*/ 	.word	0xffffffff


	//   ....[5]....
        /*00a0*/ 	.word	0xffffffff


	//   ....[6]....
        /*00a4*/ 	.word	0xffffffff


	//   ....[7]....
        /*00a8*/ 	.word	0xffffffff


	//   ....[8]....
        /*00ac*/ 	.word	0xffffffff


	//   ....[9]....
        /*00b0*/ 	.word	0xffffffff


	//   ....[10]....
        /*00b4*/ 	.word	0xffffffff


	//   ....[11]....
        /*00b8*/ 	.word	0xffffffff


	//   ....[12]....
        /*00bc*/ 	.word	0xffffffff


	//   ....[13]....
        /*00c0*/ 	.word	0xffffffff


	//   ....[14]....
        /*00c4*/ 	.word	0xffffffff


	//   ....[15]....
        /*00c8*/ 	.word	0xffffffff


	//   ....[16]....
        /*00cc*/ 	.word	0xffffffff


	//   ....[17]....
        /*00d0*/ 	.word	0xffffffff


	//   ....[18]....
        /*00d4*/ 	.word	0xffffffff


	//   ....[19]....
        /*00d8*/ 	.word	0xffffffff


	//----- nvinfo : EIATTR_COOP_GROUP_INSTR_OFFSETS
	.align		4
.L_1604:
        /*00dc*/ 	.byte	0x04, 0x28
        /*00de*/ 	.short	(.L_1606 - .L_1605)


	//   ....[0]....
.L_1605:
        /*00e0*/ 	.word	0x00000120


	//   ....[1]....
        /*00e4*/ 	.word	0x00000140


	//   ....[2]....
        /*00e8*/ 	.word	0x00000160


	//   ....[3]....
        /*00ec*/ 	.word	0x00000180


	//   ....[4]....
        /*00f0*/ 	.word	0x000001a0


	//   ....[5]....
        /*00f4*/ 	.word	0x00000220


	//   ....[6]....
        /*00f8*/ 	.word	0x00000240


	//   ....[7]....
        /*00fc*/ 	.word	0x00000260


	//   ....[8]....
        /*0100*/ 	.word	0x00000290


	//   ....[9]....
        /*0104*/ 	.word	0x000002c0


	//   ....[10]....
        /*0108*/ 	.word	0x00000370


	//   ....[11]....
        /*010c*/ 	.word	0x00000390


	//   ....[12]....
        /*0110*/ 	.word	0x000003b0


	//   ....[13]....
        /*0114*/ 	.word	0x000003d0


	//   ....[14]....
        /*0118*/ 	.word	0x000003f0


	//   ....[15]....
        /*011c*/ 	.word	0x00000450


	//   ....[16]....
        /*0120*/ 	.word	0x00000470


	//   ....[17]....
        /*0124*/ 	.word	0x00000490


	//   ....[18]....
        /*0128*/ 	.word	0x000004b0


	//   ....[19]....
        /*012c*/ 	.word	0x000004e0


	//----- nvinfo : EIATTR_EXIT_INSTR_OFFSETS
	.align		4
.L_1606:
        /*0130*/ 	.byte	0x04, 0x1c
        /*0132*/ 	.short	(.L_1608 - .L_1607)


	//   ....[0]....
.L_1607:
        /*0134*/ 	.word	0x00000540


	//   ....[1]....
        /*0138*/ 	.word	0x000005f0
.L_1608:


//--------------------- .nv.info._ZN17fastertransformer21add_bias_layernorm_v2IfEEvPT_PKS1_S4_S4_fi --------------------------
	.section	.nv.info._ZN17fastertransformer21add_bias_layernorm_v2IfEEvPT_PKS1_S4_S4_fi,"",@"SHT_CUDA_INFO"
	.sectionflags	@""
	.align	4


	//----- nvinfo : EIATTR_CUDA_API_VERSION
	.align		4
        /*0000*/ 	.byte	0x04, 0x37
        /*0002*/ 	.short	(.L_1610 - .L_1609)
.L_1609:
        /*0004*/ 	.word	0x00000082


	//----- nvinfo : EIATTR_SW2861232_WAR
	.align		4
.L_1610:
        /*0008*/ 	.byte	0x01, 0x35
	.zero		2


	//----- nvinfo : EIATTR_PARAM_CBANK
	.align		4
        /*000c*/ 	.byte	0x04, 0x0a
        /*000e*/ 	.short	(.L_1612 - .L_1611)
	.align		4
.L_1611:
        /*0010*/ 	.word	index@(.nv.constant0._ZN17fastertransformer21add_bias_layernorm_v2IfEEvPT_PKS1_S4_S4_fi)
        /*0014*/ 	.short	0x0160
        /*0016*/ 	.short	0x0028


	//----- nvinfo : EIATTR_CBANK_PARAM_SIZE
	.align		4
.L_1612:
        /*0018*/ 	.byte	0x03, 0x19
        /*001a*/ 	.short	0x0028


	//----- nvinfo : EIATTR_KPARAM_INFO
	.align		4
        /*001c*/ 	.byte	0x04, 0x17
        /*001e*/ 	.short	(.L_1614 - .L_1613)
.L_1613:
        /*0020*/ 	.word	0x00000000
        /*0024*/ 	.short	0x0005
        /*0026*/ 	.short	0x0024
        /*0028*/ 	.byte	0x00, 0xf0, 0x11, 0x00


	//----- nvinfo : EIATTR_KPARAM_INFO
	.align		4
.L_1614:
        /*002c*/ 	.byte	0x04, 0x17
        /*002e*/ 	.short	(.L_1616 - .L_1615)
.L_1615:
        /*0030*/ 	.word	0x00000000
        /*0034*/ 	.short	0x0004
        /*0036*/ 	.short	0x0020
        /*0038*/ 	.byte	0x00, 0xf0, 0x11, 0x00


	//----- nvinfo : EIATTR_KPARAM_INFO
	.align		4
.L_1616:
        /*003c*/ 	.byte	0x04, 0x17
        /*003e*/ 	.short	(.L_1618 - .L_1617)
.L_1617:
        /*0040*/ 	.word	0x00000000
        /*0044*/ 	.short	0x0003
        /*0046*/ 	.short	0x0018
        /*0048*/ 	.byte	0x00, 0xf0, 0x21, 0x00


	//----- nvinfo : EIATTR_KPARAM_INFO
	.align		4
.L_1618:
        /*004c*/ 	.byte	0x04, 0x17
        /*004e*/ 	.short	(.L_1620 - .L_1619)
.L_1619:
        /*0050*/ 	.word	0x00000000
        /*0054*/ 	.short	0x0002
        /*0056*/ 	.short	0x0010
        /*0058*/ 	.byte	0x00, 0xf0, 0x21, 0x00


	//----- nvinfo : EIATTR_KPARAM_INFO
	.align		4
.L_1620:
        /*005c*/ 	.byte	0x04, 0x17
        /*005e*/ 	.short	(.L_1622 - .L_1621)
.L_1621:
        /*0060*/ 	.word	0x00000000
        /*0064*/ 	.short	0x0001
        /*0066*/ 	.short	0x0008
        /*0068*/ 	.byte	0x00, 0xf0, 0x21, 0x00


	//----- nvinfo : EIATTR_KPARAM_INFO
	.align		4
.L_1622:
        /*006c*/ 	.byte	0x04, 0x17
        /*006e*/ 	.short	(.L_1624 - .L_1623)
.L_1623:
        /*0070*/ 	.word	0x00000000
        /*0074*/ 	.short	0x0000
        /*0076*/ 	.short	0x0000
        /*0078*/ 	.byte	0x00, 0xf0, 0x21, 0x00


	//----- nvinfo : EIATTR_MAXREG_COUNT
	.align		4
.L_1624:
        /*007c*/ 	.byte	0x03, 0x1b
        /*007e*/ 	.short	0x00ff


	//----- nvinfo : EIATTR_NUM_BARRIERS
	.align		4
        /*0080*/ 	.byte	0x02, 0x4c
        /*0082*/ 	.byte	0x01
	.zero		1


	//----- nvinfo : EIATTR_MERCURY_ISA_VERSION
	.align		4
        /*0084*/ 	.byte	0x03, 0x5f
        /*0086*/ 	.short	0x0000


	//----- nvinfo : EIATTR_COOP_GROUP_MASK_REGIDS
	.align		4
        /*0088*/ 	.byte	0x04, 0x29
        /*008a*/ 	.short	(.L_1626 - .L_1625)


	//   ....[0]....
.L_1625:
        /*008c*/ 	.word	0xffffffff


	//   ....[1]....
        /*0090*/ 	.word	0xffffffff


	//   ....[2]....
        /*0094*/ 	.word	0xffffffff


	//   ....[3]....
        /*0098*/ 	.word	0xffffffff


	//   ....[4]....
        /*009c*/ 	.word	0xffffffff


	//   ....[5]....
        /*00a0*/ 	.word	0xffffffff


	//   ....[6]....
        /*00a4*/ 	.word	0xffffffff


	//   ....[7]....
        /*00a8*/ 	.word	0xffffffff


	//   ....[8]....
        /*00ac*/ 	.word	0xffffffff


	//   ....[9]....
        /*00b0*/ 	.word	0xffffffff


	//   ....[10]....
        /*00b4*/ 	.word	0xffffffff


	//   ....[11]....
        /*00b8*/ 	.word	0xffffffff


	//   ....[12]....
        /*00bc*/ 	.word	0xffffffff


	//   ....[13]....
        /*00c0*/ 	.word	0xffffffff


	//   ....[14]....
        /*00c4*/ 	.word	0xffffffff


	//   ....[15]....
        /*00c8*/ 	.word	0xffffffff


	//   ....[16]....
        /*00cc*/ 	.word	0xffffffff


	//   ....[17]....
        /*00d0*/ 	.word	0xffffffff


	//   ....[18]....
        /*00d4*/ 	.word	0xffffffff


	//   ....[19]....
        /*00d8*/ 	.word	0xffffffff


	//----- nvinfo : EIATTR_COOP_GROUP_INSTR_OFFSETS
	.align		4
.L_1626:
        /*00dc*/ 	.byte	0x04, 0x28
        /*00de*/ 	.short	(.L_1628 - .L_1627)


	//   ....[0]....
.L_1627:
        /*00e0*/ 	.word	0x000002c0


	//   ....[1]....
        /*00e4*/ 	.word	0x000002e0


	//   ....[2]....
        /*00e8*/ 	.word	0x00000300


	//   ....[3]....
        /*00ec*/ 	.word	0x00000320


	//   ....[4]....
        /*00f0*/ 	.word	0x00000360


	//   ....[5]....
        /*00f4*/ 	.word	0x00000400


	//   ....[6]....
        /*00f8*/ 	.word	0x00000420


	//   ....[7]....
        /*00fc*/ 	.word	0x00000440


	//   ....[8]....
        /*0100*/ 	.word	0x00000470


	//   ....[9]....
        /*0104*/ 	.word	0x000004a0


	//   ....[10]....
        /*0108*/ 	.word	0x00000620


	//   ....[11]....
        /*010c*/ 	.word	0x00000640


	//   ....[12]....
        /*0110*/ 	.word	0x00000670


	//   ....[13]....
        /*0114*/ 	.word	0x00000690


	//   ....[14]....
        /*0118*/ 	.word	0x000006d0


	//   ....[15]....
        /*011c*/ 	.word	0x000007d0


	//   ....[16]....
        /*0120*/ 	.word	0x000007f0


	//   ....[17]....
        /*0124*/ 	.word	0x00000810


	//   ....[18]....
        /*0128*/ 	.word	0x00000830


	//   ....[19]....
        /*012c*/ 	.word	0x00000860


	//----- nvinfo : EIATTR_EXIT_INSTR_OFFSETS
	.align		4
.L_1628:
        /*0130*/ 	.byte	0x04, 0x1c
        /*0132*/ 	.short	(.L_1630 - .L_1629)


	//   ....[0]....
.L_1629:
        /*0134*/ 	.word	0x000009c0


	//   ....[1]....
        /*0138*/ 	.word	0x00000a60
.L_1630:


//--------------------- .nv.info._ZN17fastertransformer25layernorm_shift_partitionI7__half2EEvPT_PKS2_S5_S5_fiiiiii --------------------------
	.section	.nv.info._ZN17fastertransformer25layernorm_shift_partitionI7__half2EEvPT_PKS2_S5_S5_fiiiiii,"",@"SHT_CUDA_INFO"
	.sectionflags	@""
	.align	4


	//----- nvinfo : EIATTR_CUDA_API_VERSION
	.align		4
        /*0000*/ 	.byte	0x04, 0x37
        /*0002*/ 	.short	(.L_1632 - .L_1631)
.L_1631:
        /*0004*/ 	.word	0x00000082


	//----- nvinfo : EIATTR_SW2861232_WAR
	.align		4
.L_1632:
        /*0008*/ 	.byte	0x01, 0x35
	.zero		2


	//----- nvinfo : EIATTR_PARAM_CBANK
	.align		4
        /*000c*/ 	.byte	0x04, 0x0a
        /*000e*/ 	.short	(.L_1634 - .L_1633)
	.align		4
.L_1633:
        /*0010*/ 	.word	index@(.nv.constant0._ZN17fastertransformer25layernorm_shift_partitionI7__half2EEvPT_PKS2_S5_S5_fiiiiii)
        /*0014*/ 	.short	0x0160
        /*0016*/ 	.short	0x003c


	//----- nvinfo : EIATTR_CBANK_PARAM_SIZE
	.align		4
.L_1634:
        /*0018*/ 	.byte	0x03, 0x19
        /*001a*/ 	.short	0x003c


	//----- nvinfo : EIATTR_KPARAM_INFO
	.align		4
        /*001c*/ 	.byte	0x04, 0x17
        /*001e*/ 	.short	(.L_1636 - .L_1635)
.L_1635:
        /*0020*/ 	.word	0x00000000
        /*0024*/ 	.short	0x000a
        /*0026*/ 	.short	0x0038
        /*0028*/ 	.byte	0x00, 0xf0, 0x11, 0x00


	//----- nvinfo : EIATTR_KPARAM_INFO
	.align		4
.L_1636:
        /*002c*/ 	.byte	0x04, 0x17
        /*002e*/ 	.short	(.L_1638 - .L_1637)
.L_1637:
        /*0030*/ 	.word	0x00000000
        /*0034*/ 	.short	0x0009
        /*0036*/ 	.short	0x0034
        /*0038*/ 	.byte	0x00, 0xf0, 0x11, 0x00


	//----- nvinfo : EIATTR_KPARAM_INFO
	.align		4
.L_1638:
        /*003c*/ 	.byte	0x04, 0x17
        /*003e*/ 	.short	(.L_1640 - .L_1639)
.L_1639:
        /*0040*/ 	.word	0x00000000
        /*0044*/ 	.short	0x0008
        /*0046*/ 	.short	0x0030
        /*0048*/ 	.byte	0x00, 0xf0, 0x11, 0x00


	//----- nvinfo : EIATTR_KPARAM_INFO
	.align		4
.L_1640:
        /*004c*/ 	.byte	0x04, 0x17
        /*004e*/ 	.short	(.L_1642 - .L_1641)
.L_1641:
        /*0050*/ 	.word	0x00000000
        /*0054*/ 	.short	0x0007
        /*0056*/ 	.short	0x002c
        /*0058*/ 	.byte	0x00, 0xf0, 0x11, 0x00


	//----- nvinfo : EIATTR_KPARAM_INFO
	.align		4
.L_1642:
        /*005c*/ 	.byte	0x04, 0x17
        /*005e*/ 	.short	(.L_1644 - .L_1643)
.L_1643:
        /*0060*/ 	.word	0x00000000
        /*0064*/ 	.short	0x0006
        /*0066*/ 	.short	0x0028
        /*0068*/ 	.byte	0x00, 0xf0, 0x11, 0x00


	//----- nvinfo : EIATTR_KPARAM_INFO
	.align		4
.L_1644:
        /*006c*/ 	.byte	0x04, 0x17
        /*006e*/ 	.short	(.L_1646 - .L_1645)
.L_1645:
        /*0070*/ 	.word	0x00000000
        /*0074*/ 	.short	0x0005
        /*0076*/ 	.short	0x0024
        /*0078*/ 	.byte	0x00, 0xf0, 0x11, 0x00


	//----- nvinfo : EIATTR_KPARAM_INFO
	.align		4
.L_1646:
        /*007c*/ 	.byte	0x04, 0x17
        /*007e*/ 	.short	(.L_1648 - .L_1647)
.L_1647:
        /*0080*/ 	.word	0x00000000
        /*0084*/ 	.short	0x0004
        /*0086*/ 	.short	0x0020
        /*0088*/ 	.byte	0x00, 0xf0, 0x11, 0x00


	//----- nvinfo : EIATTR_KPARAM_INFO
	.align		4
.L_1648:
        /*008c*/ 	.byte	0x04, 0x17
        /*008e*/ 	.short	(.L_1650 - .L_1649)
.L_1649:
        /*0090*/ 	.word	0x00000000
        /*0094*/ 	.short	0x0003
        /*0096*/ 	.short	0x0018
        /*0098*/ 	.byte	0x00, 0xf0, 0x21, 0x00


	//----- nvinfo : EIATTR_KPARAM_INFO
	.align		4
.L_1650:
        /*009c*/ 	.byte	0x04, 0x17
        /*009e*/ 	.short	(.L_1652 - .L_1651)
.L_1651:
        /*00a0*/ 	.word	0x00000000
        /*00a4*/ 	.short	0x0002
        /*00a6*/ 	.short	0x0010
        /*00a8*/ 	.byte	0x00, 0xf0, 0x21, 0x00


	//----- nvinfo : EIATTR_KPARAM_INFO
	.align		4
.L_1652:
        /*00ac*/ 	.byte	0x04, 0x17
        /*00ae*/ 	.short	(.L_1654 - .L_1653)
.L_1653:
        /*00b0*/ 	.word	0x00000000
        /*00b4*/ 	.short	0x0001
        /*00b6*/ 	.short	0x0008
        /*00b8*/ 	.byte	0x00, 0xf0, 0x21, 0x00


	//----- nvinfo : EIATTR_KPARAM_INFO
	.align		4
.L_1654:
        /*00bc*/ 	.byte	0x04, 0x17
        /*00be*/ 	.short	(.L_1656 - .L_1655)
.L_1655:
        /*00c0*/ 	.word	0x00000000
        /*00c4*/ 	.short	0x0000
        /*00c6*/ 	.short	0x0000
        /*00c8*/ 	.byte	0x00, 0xf0, 0x21, 0x00


	//----- nvinfo : EIATTR_MAXREG_COUNT
	.align		4
.L_1656:
        /*00cc*/ 	.byte	0x03, 0x1b
        /*00ce*/ 	.short	0x00ff


	//----- nvinfo : EIATTR_NUM_BARRIERS
	.align		4
        /*00d0*/ 	.byte	0x02, 0x4c
        /*00d2*/ 	.byte	0x01
	.zero		1


	//----- nvinfo : EIATTR_MERCURY_ISA_VERSION
	.align		4
        /*00d4*/ 	.byte	0x03, 0x5f
        /*00d6*/ 	.short	0x0000


	//----- nvinfo : EIATTR_COOP_GROUP_MASK_REGIDS
	.align		4
        /*00d8*/ 	.byte	0x04, 0x29
        /*00da*/ 	.short	(.L_1658 - .L_1657)


	//   ....[0]....
.L_1657:
        /*00dc*/ 	.word	0xffffffff


	//   ....[1]....
        /*00e0*/ 	.word	0xffffffff


	//   ....[2]....
        /*00e4*/ 	.word	0xffffffff


	//   ....[3]....
        /*00e8*/ 	.word	0xffffffff


	//   ....[4]....
        /*00ec*/ 	.word	0xffffffff


	//   ....[5]....
        /*00f0*/ 	.word	0xffffffff


	//   ....[6]....
        /*00f4*/ 	.word	0xffffffff


	//   ....[7]....
        /*00f8*/ 	.word	0xffffffff


	//   ....[8]....
        /*00fc*/ 	.word	0xffffffff


	//   ....[9]....
        /*0100*/ 	.word	0xffffffff


	//   ....[10]....
        /*0104*/ 	.word	0xffffffff


	//   ....[11]....
        /*0108*/ 	.word	0xffffffff


	//   ....[12]....
        /*010c*/ 	.word	0xffffffff


	//   ....[13]....
        /*0110*/ 	.word	0xffffffff


	//   ....[14]....
        /*0114*/ 	.word	0xffffffff


	//   ....[15]....
        /*0118*/ 	.word	0xffffffff


	//   ....[16]....
        /*011c*/ 	.word	0xffffffff


	//   ....[17]....
        /*0120*/ 	.word	0xffffffff


	//   ....[18]....
        /*0124*/ 	.word	0xffffffff


	//   ....[19]....
        /*0128*/ 	.word	0xffffffff


	//----- nvinfo : EIATTR_COOP_GROUP_INSTR_OFFSETS
	.align		4
.L_1658:
        /*012c*/ 	.byte	0x04, 0x28
        /*012e*/ 	.short	(.L_1660 - .L_1659)


	//   ....[0]....
.L_1659:
        /*0130*/ 	.word	0x000003b0


	//   ....[1]....
        /*0134*/ 	.word	0x00000450


	//   ....[2]....
        /*0138*/ 	.word	0x00000480


	//   ....[3]....
        /*013c*/ 	.word	0x000004b0


	//   ....[4]....
        /*0140*/ 	.word	0x000004e0


	//   ....[5]....
        /*0144*/ 	.word	0x00000530


	//   ....[6]....
        /*0148*/ 	.word	0x00000560


	//   ....[7]....
        /*014c*/ 	.word	0x00000590


	//   ....[8]....
        /*0150*/ 	.word	0x000005c0


	//   ....[9]....
        /*0154*/ 	.word	0x000005e0


	//   ....[10]....
        /*0158*/ 	.word	0x00000680


	//   ....[11]....
        /*015c*/ 	.word	0x000006a0


	//   ....[12]....
        /*0160*/ 	.word	0x000006c0


	//   ....[13]....
        /*0164*/ 	.word	0x000006e0


	//   ....[14]....
        /*0168*/ 	.word	0x00000700


	//   ....[15]....
        /*016c*/ 	.word	0x00000780


	//   ....[16]....
        /*0170*/ 	.word	0x000007a0


	//   ....[17]....
        /*0174*/ 	.word	0x000007c0


	//   ....[18]....
        /*0178*/ 	.word	0x000007e0


	//   ....[19]....
        /*017c*/ 	.word	0x00000800


	//----- nvinfo : EIATTR_EXIT_INSTR_OFFSETS
	.align		4
.L_1660:
        /*0180*/ 	.byte	0x04, 0x1c
        /*0182*/ 	.short	(.L_1662 - .L_1661)


	//   ....[0]....
.L_1661:
        /*0184*/ 	.word	0x00000860


	//   ....[1]....
        /*0188*/ 	.word	0x00000d60


	//----- nvinfo : EIATTR_CTAIDZ_USED
	.align		4
.L_1662:
        /*018c*/ 	.byte	0x01, 0x04
	.zero		2


//--------------------- .nv.info._ZN17fastertransformer28layernorm_shift_partition_v2I7__half2EEvPT_PKS2_S5_S5_fiiiiii --------------------------
	.section	.nv.info._ZN17fastertransformer28layernorm_shift_partition_v2I7__half2EEvPT_PKS2_S5_S5_fiiiiii,"",@"SHT_CUDA_INFO"
	.sectionflags	@""
	.align	4


	//----- nvinfo : EIATTR_CUDA_API_VERSION
	.align		4
        /*0000*/ 	.byte	0x04, 0x37
        /*0002*/ 	.short	(.L_1664 - .L_1663)
.L_1663:
        /*0004*/ 	.word	0x00000082


	//----- nvinfo : EIATTR_SW2861232_WAR
	.align		4
.L_1664:
        /*0008*/ 	.byte	0x01, 0x35
	.zero		2


	//----- nvinfo : EIATTR_PARAM_CBANK
	.align		4
        /*000c*/ 	.byte	0x04, 0x0a
        /*000e*/ 	.short	(.L_1666 - .L_1665)
	.align		4
.L_1665:
        /*0010*/ 	.word	index@(.nv.constant0._ZN17fastertransformer28layernorm_shift_partition_v2I7__half2EEvPT_PKS2_S5_S5_fiiiiii)
        /*0014*/ 	.short	0x0160
        /*0016*/ 	.short	0x003c


	//----- nvinfo : EIATTR_CBANK_PARAM_SIZE
	.align		4
.L_1666:
        /*0018*/ 	.byte	0x03, 0x19
        /*001a*/ 	.short	0x003c


	//----- nvinfo : EIATTR_KPARAM_INFO
	.align		4
        /*001c*/ 	.byte	0x04, 0x17
        /*001e*/ 	.short	(.L_1668 - .L_1667)
.L_1667:
        /*0020*/ 	.word	0x00000000
        /*0024*/ 	.short	0x000a
        /*0026*/ 	.short	0x0038
        /*0028*/ 	.byte	0x00, 0xf0, 0x11, 0x00


	//----- nvinfo : EIATTR_KPARAM_INFO
	.align		4
.L_1668:
        /*002c*/ 	.byte	0x04, 0x17
        /*002e*/ 	.short	(.L_1670 - .L_1669)
.L_1669:
        /*0030*/ 	.word	0x00000000
        /*0034*/ 	.short	0x0009
        /*0036*/ 	.short	0x0034
        /*0038*/ 	.byte	0x00, 0xf0, 0x11, 0x00


	//----- nvinfo : EIATTR_KPARAM_INFO
	.align		4
.L_1670:
        /*003c*/ 	.byte	0x04, 0x17
        /*003e*/ 	.short	(.L_1672 - .L_1671)
.L_1671:
        /*0040*/ 	.word	0x00000000
        /*0044*/ 	.short	0x0008
        /*0046*/ 	.short	0x0030
        /*0048*/ 	.byte	0x00, 0xf0, 0x11, 0x00


	//----- nvinfo : EIATTR_KPARAM_INFO
	.align		4
.L_1672:
        /*004c*/ 	.byte	0x04, 0x17
        /*004e*/ 	.short	(.L_1674 - .L_1673)
.L_1673:
        /*0050*/ 	.word	0x00000000
        /*0054*/ 	.short	0x0007
        /*0056*/ 	.short	0x002c
        /*0058*/ 	.byte	0x00, 0xf0, 0x11, 0x00


	//----- nvinfo : EIATTR_KPARAM_INFO
	.align		4
.L_1674:
        /*005c*/ 	.byte	0x04, 0x17
        /*005e*/ 	.short	(.L_1676 - .L_1675)
.L_1675:
        /*0060*/ 	.word	0x00000000
        /*0064*/ 	.short	0x0006
        /*0066*/ 	.short	0x0028
        /*0068*/ 	.byte	0x00, 0xf0, 0x11, 0x00


	//----- nvinfo : EIATTR_KPARAM_INFO
	.align		4
.L_1676:
        /*006c*/ 	.byte	0x04, 0x17
        /*006e*/ 	.short	(.L_1678 - .L_1677)
.L_1677:
        /*0070*/ 	.word	0x00000000
        /*0074*/ 	.short	0x0005
        /*0076*/ 	.short	0x0024
        /*0078*/ 	.byte	0x00, 0xf0, 0x11, 0x00


	//----- nvinfo : EIATTR_KPARAM_INFO
	.align		4
.L_1678:
        /*007c*/ 	.byte	0x04, 0x17
        /*007e*/ 	.short	(.L_1680 - .L_1679)
.L_1679:
        /*0080*/ 	.word	0x00000000
        /*0084*/ 	.short	0x0004
        /*0086*/ 	.short	0x0020
        /*0088*/ 	.byte	0x00, 0xf0, 0x11, 0x00


	//----- nvinfo : EIATTR_KPARAM_INFO
	.align		4
.L_1680:
        /*008c*/ 	.byte	0x04, 0x17
        /*008e*/ 	.short	(.L_1682 - .L_1681)
.L_1681:
        /*0090*/ 	.word	0x00000000
        /*0094*/ 	.short	0x0003
        /*0096*/ 	.short	0x0018
        /*0098*/ 	.byte	0x00, 0xf0, 0x21, 0x00


	//----- nvinfo : EIATTR_KPARAM_INFO
	.align		4
.L_1682:
        /*009c*/ 	.byte	0x04, 0x17
        /*009e*/ 	.short	(.L_1684 - .L_1683)
.L_1683:
        /*00a0*/ 	.word	0x00000000
        /*00a4*/ 	.short	0x0002
        /*00a6*/ 	.short	0x0010
        /*00a8*/ 	.byte	0x00, 0xf0, 0x21, 0x00


	//----- nvinfo : EIATTR_KPARAM_INFO
	.align		4
.L_1684:
        /*00ac*/ 	.byte	0x04, 0x17
        /*00ae*/ 	.short	(.L_1686 - .L_1685)
.L_1685:
        /*00b0*/ 	.word	0x00000000
        /*00b4*/ 	.short	0x0001
        /*00b6*/ 	.short	0x0008
        /*00b8*/ 	.byte	0x00, 0xf0, 0x21, 0x00


	//----- nvinfo : EIATTR_KPARAM_INFO
	.align		4
.L_1686:
        /*00bc*/ 	.byte	0x04, 0x17
        /*00be*/ 	.short	(.L_1688 - .L_1687)
.L_1687:
        /*00c0*/ 	.word	0x00000000
        /*00c4*/ 	.short	0x0000
        /*00c6*/ 	.short	0x0000
        /*00c8*/ 	.byte	0x00, 0xf0, 0x21, 0x00


	//----- nvinfo : EIATTR_MAXREG_COUNT
	.align		4
.L_1688:
        /*00cc*/ 	.byte	0x03, 0x1b
        /*00ce*/ 	.short	0x00ff


	//----- nvinfo : EIATTR_NUM_BARRIERS
	.align		4
        /*00d0*/ 	.byte	0x02, 0x4c
        /*00d2*/ 	.byte	0x01
	.zero		1


	//----- nvinfo : EIATTR_MERCURY_ISA_VERSION
	.align		4
        /*00d4*/ 	.byte	0x03, 0x5f
        /*00d6*/ 	.short	0x0000


	//----- nvinfo : EIATTR_COOP_GROUP_MASK_REGIDS
	.align		4
        /*00d8*/ 	.byte	0x04, 0x29
        /*00da*/ 	.short	(.L_1690 - .L_1689)


	//   ....[0]....
.L_1689:
        /*00dc*/ 	.word	0xffffffff


	//   ....[1]....
        /*00e0*/ 	.word	0xffffffff


	//   ....[2]....
        /*00e4*/ 	.word	0xffffffff


	//   ....[3]....
        /*00e8*/ 	.word	0xffffffff


	//   ....[4]....
        /*00ec*/ 	.word	0xffffffff


	//   ....[5]....
        /*00f0*/ 	.word	0xffffffff


	//   ....[6]....
        /*00f4*/ 	.word	0xffffffff


	//   ....[7]....
        /*00f8*/ 	.word	0xffffffff


	//   ....[8]....
        /*00fc*/ 	.word	0xffffffff


	//   ....[9]....
        /*0100*/ 	.word	0xffffffff


	//   ....[10]....
        /*0104*/ 	.word	0xffffffff


	//   ....[11]....
        /*0108*/ 	.word	0xffffffff


	//   ....[12]....
        /*010c*/ 	.word	0xffffffff


	//   ....[13]....
        /*0110*/ 	.word	0xffffffff


	//   ....[14]....
        /*0114*/ 	.word	0xffffffff


	//   ....[15]....
        /*0118*/ 	.word	0xffffffff


	//   ....[16]....
        /*011c*/ 	.word	0xffffffff


	//   ....[17]....
        /*0120*/ 	.word	0xffffffff


	//   ....[18]....
        /*0124*/ 	.word	0xffffffff


	//   ....[19]....
        /*0128*/ 	.word	0xffffffff


	//----- nvinfo : EIATTR_COOP_GROUP_INSTR_OFFSETS
	.align		4
.L_1690:
        /*012c*/ 	.byte	0x04, 0x28
        /*012e*/ 	.short	(.L_1692 - .L_1691)


	//   ....[0]....
.L_1691:
        /*0130*/ 	.word	0x00000550


	//   ....[1]....
        /*0134*/ 	.word	0x00000600


	//   ....[2]....
        /*0138*/ 	.word	0x00000650


	//   ....[3]....
        /*013c*/ 	.word	0x00000670


	//   ....[4]....
        /*0140*/ 	.word	0x00000690


	//   ....[5]....
        /*0144*/ 	.word	0x00000700


	//   ....[6]....
        /*0148*/ 	.word	0x00000720


	//   ....[7]....
        /*014c*/ 	.word	0x00000740


	//   ....[8]....
        /*0150*/ 	.word	0x00000760


	//   ....[9]....
        /*0154*/ 	.word	0x00000790


	//   ....[10]....
        /*0158*/ 	.word	0x00000a90


	//   ....[11]....
        /*015c*/ 	.word	0x00000ac0


	//   ....[12]....
        /*0160*/ 	.word	0x00000b00


	//   ....[13]....
        /*0164*/ 	.word	0x00000b30


	//   ....[14]....
        /*0168*/ 	.word	0x00000b50


	//   ....[15]....
        /*016c*/ 	.word	0x00000c50


	//   ....[16]....
        /*0170*/ 	.word	0x00000ce0


	//   ....[17]....
        /*0174*/ 	.word	0x00000d30


	//   ....[18]....
        /*0178*/ 	.word	0x00000db0


	//   ....[19]....
        /*017c*/ 	.word	0x00000e10


	//----- nvinfo : EIATTR_EXIT_INSTR_OFFSETS
	.align		4
.L_1692:
        /*0180*/ 	.byte	0x04, 0x1c
        /*0182*/ 	.short	(.L_1694 - .L_1693)


	//   ....[0]....
.L_1693:
        /*0184*/ 	.word	0x00001150


	//   ....[1]....
        /*0188*/ 	.word	0x00001210


	//----- nvinfo : EIATTR_CTAIDZ_USED
	.align		4
.L_1694:
        /*018c*/ 	.byte	0x01, 0x04
	.zero		2


//--------------------- .nv.info._ZN17fastertransformer18generalT5LayerNormI6__halfEEvPKT_S4_PS2_fii --------------------------
	.section	.nv.info._ZN17fastertransformer18generalT5LayerNormI6__halfEEvPKT_S4_PS2_fii,"",@"SHT_CUDA_INFO"
	.sectionflags	@""
	.align	4


	//----- nvinfo : EIATTR_CUDA_API_VERSION
	.align		4
        /*0000*/ 	.byte	0x04, 0x37
        /*0002*/ 	.short	(.L_1696 - .L_1695)
.L_1695:
        /*0004*/ 	.word	0x00000082


	//----- nvinfo : EIATTR_SW2861232_WAR
	.align		4
.L_1696:
        /*0008*/ 	.byte	0x01, 0x35
	.zero		2


	//----- nvinfo : EIATTR_PARAM_CBANK
	.align		4
        /*000c*/ 	.byte	0x04, 0x0a
        /*000e*/ 	.short	(.L_1698 - .L_1697)
	.align		4
.L_1697:
        /*0010*/ 	.word	index@(.nv.constant0._ZN17fastertransformer18generalT5LayerNormI6__halfEEvPKT_S4_PS2_fii)
        /*0014*/ 	.short	0x0160
        /*0016*/ 	.short	0x0024


	//----- nvinfo : EIATTR_CBANK_PARAM_SIZE
	.align		4
.L_1698:
        /*0018*/ 	.byte	0x03, 0x19
        /*001a*/ 	.short	0x0024


	//----- nvinfo : EIATTR_KPARAM_INFO
	.align		4
        /*001c*/ 	.byte	0x04, 0x17
        /*001e*/ 	.short	(.L_1700 - .L_1699)
.L_1699:
        /*0020*/ 	.word	0x00000000
        /*0024*/ 	.short	0x0005
        /*0026*/ 	.short	0x0020
        /*0028*/ 	.byte	0x00, 0xf0, 0x11, 0x00


	//----- nvinfo : EIATTR_KPARAM_INFO
	.align		4
.L_1700:
        /*002c*/ 	.byte	0x04, 0x17
        /*002e*/ 	.short	(.L_1702 - .L_1701)
.L_1701:
        /*0030*/ 	.word	0x00000000
        /*0034*/ 	.short	0x0004
        /*0036*/ 	.short	0x001c
        /*0038*/ 	.byte	0x00, 0xf0, 0x11, 0x00


	//----- nvinfo : EIATTR_KPARAM_INFO
	.align		4
.L_1702:
        /*003c*/ 	.byte	0x04, 0x17
        /*003e*/ 	.short	(.L_1704 - .L_1703)
.L_1703:
        /*0040*/ 	.word	0x00000000
        /*0044*/ 	.short	0x0003
        /*0046*/ 	.short	0x0018
        /*0048*/ 	.byte	0x00, 0xf0, 0x11, 0x00


	//----- nvinfo : EIATTR_KPARAM_INFO
	.align		4
.L_1704:
        /*004c*/ 	.byte	0x04, 0x17
        /*004e*/ 	.short	(.L_1706 - .L_1705)
.L_1705:
        /*0050*/ 	.word	0x00000000
        /*0054*/ 	.short	0x0002
        /*0056*/ 	.short	0x0010
        /*0058*/ 	.byte	0x00, 0xf0, 0x21, 0x00


	//----- nvinfo : EIATTR_KPARAM_INFO
	.align		4
.L_1706:
        /*005c*/ 	.byte	0x04, 0x17
        /*005e*/ 	.short	(.L_1708 - .L_1707)
.L_1707:
        /*0060*/ 	.word	0x00000000
        /*0064*/ 	.short	0x0001
        /*0066*/ 	.short	0x0008
        /*0068*/ 	.byte	0x00, 0xf0, 0x21, 0x00


	//----- nvinfo : EIATTR_KPARAM_INFO
	.align		4
.L_1708:
        /*006c*/ 	.byte	0x04, 0x17
        /*006e*/ 	.short	(.L_1710 - .L_1709)
.L_1709:
        /*0070*/ 	.word	0x00000000
        /*0074*/ 	.short	0x0000
        /*0076*/ 	.short	0x0000
        /*0078*/ 	.byte	0x00, 0xf0, 0x21, 0x00


	//----- nvinfo : EIATTR_MAXREG_COUNT
	.align		4
.L_1710:
        /*007c*/ 	.byte	0x03, 0x1b
        /*007e*/ 	.short	0x00ff


	//----- nvinfo : EIATTR_NUM_BARRIERS
	.align		4
        /*0080*/ 	.byte	0x02, 0x4c
        /*0082*/ 	.byte	0x01
	.zero		1


	//----- nvinfo : EIATTR_MERCURY_ISA_VERSION
	.align		4
        /*0084*/ 	.byte	0x03, 0x5f
        /*0086*/ 	.short	0x0000


	//----- nvinfo : EIATTR_COOP_GROUP_MASK_REGIDS
	.align		4
        /*0088*/ 	.byte	0x04, 0x29
        /*008a*/ 	.short	(.L_1712 - .L_1711)


	//   ....[0]....
.L_1711:
        /*008c*/ 	.word	0xffffffff


	//   ....[1]....
        /*0090*/ 	.word	0xffffffff


	//   ....[2]....
        /*0094*/ 	.word	0xffffffff


	//   ....[3]....
        /*0098*/ 	.word	0xffffffff


	//   ....[4]....
        /*009c*/ 	.word	0xffffffff


	//   ....[5]....
        /*00a0*/ 	.word	0xffffffff


	//   ....[6]....
        /*00a4*/ 	.word	0xffffffff


	//   ....[7]....
        /*00a8*/ 	.word	0xffffffff


	//   ....[8]....
        /*00ac*/ 	.word	0xffffffff


	//   ....[9]....
        /*00b0*/ 	.word	0xffffffff


	//----- nvinfo : EIATTR_COOP_GROUP_INSTR_OFFSETS
	.align		4
.L_1712:
        /*00b4*/ 	.byte	0x04, 0x28
        /*00b6*/ 	.short	(.L_1714 - .L_1713)


	//   ....[0]....
.L_1713:
        /*00b8*/ 	.word	0x00000140


	//   ....[1]....
        /*00bc*/ 	.word	0x000001b0


	//   ....[2]....
        /*00c0*/ 	.word	0x000001e0


	//   ....[3]....
        /*00c4*/ 	.word	0x00000220


	//   ....[4]....
        /*00c8*/ 	.word	0x00000240


	//   ....[5]....
        /*00cc*/ 	.word	0x000002b0


	//   ....[6]....
        /*00d0*/ 	.word	0x000002e0


	//   ....[7]....
        /*00d4*/ 	.word	0x00000300


	//   ....[8]....
        /*00d8*/ 	.word	0x00000320


	//   ....[9]....
        /*00dc*/ 	.word	0x00000340


	//----- nvinfo : EIATTR_EXIT_INSTR_OFFSETS
	.align		4
.L_1714:
        /*00e0*/ 	.byte	0x04, 0x1c
        /*00e2*/ 	.short	(.L_1716 - .L_1715)


	//   ....[0]....
.L_1715:
        /*00e4*/ 	.word	0x000003a0


	//   ....[1]....
        /*00e8*/ 	.word	0x00000520


	//----- nvinfo : EIATTR_CRS_STACK_SIZE
	.align		4
.L_1716:
        /*00ec*/ 	.byte	0x04, 0x1e
        /*00ee*/ 	.short	(.L_1718 - .L_1717)
.L_1717:
        /*00f0*/ 	.word	0x00000000
.L_1718:


//--------------------- .nv.info._ZN17fastertransformer18generalT5LayerNormIfEEvPKT_S3_PS1_fii --------------------------
	.section	.nv.info._ZN17fastertransformer18generalT5LayerNormIfEEvPKT_S3_PS1_fii,"",@"SHT_CUDA_INFO"
	.sectionflags	@""
	.align	4


	//----- nvinfo : EIATTR_CUDA_API_VERSION
	.align		4
        /*0000*/ 	.byte	0x04, 0x37
        /*0002*/ 	.short	(.L_1720 - .L_1719)
.L_1719:
        /*0004*/ 	.word	0x00000082


	//----- nvinfo : EIATTR_SW2861232_WAR
	.align		4
.L_1720:
        /*0008*/ 	.byte	0x01, 0x35
	.zero		2


	//----- nvinfo : EIATTR_PARAM_CBANK
	.align		4
        /*000c*/ 	.byte	0x04, 0x0a
        /*000e*/ 	.short	(.L_1722 - .L_1721)
	.align		4
.L_1721:
        /*0010*/ 	.word	index@(.nv.constant0._ZN17fastertransformer18generalT5LayerNormIfEEvPKT_S3_PS1_fii)
        /*0014*/ 	.short	0x0160
        /*0016*/ 	.short	0x0024


	//----- nvinfo : EIATTR_CBANK_PARAM_SIZE
	.align		4
.L_1722:
        /*0018*/ 	.byte	0x03, 0x19
        /*001a*/ 	.short	0x0024


	//----- nvinfo : EIATTR_KPARAM_INFO
	.align		4
        /*001c*/ 	.byte	0x04, 0x17
        /*001e*/ 	.short	(.L_1724 - .L_1723)
.L_1723:
        /*0020*/ 	.word	0x00000000
        /*0024*/ 	.short	0x0005
        /*0026*/ 	.short	0x0020
        /*0028*/ 	.byte	0x00, 0xf0, 0x11, 0x00


	//----- nvinfo : EIATTR_KPARAM_INFO
	.align		4
.L_1724:
        /*002c*/ 	.byte	0x04, 0x17
        /*002e*/ 	.short	(.L_1726 - .L_1725)
.L_1725:
        /*0030*/ 	.word	0x00000000
        /*0034*/ 	.short	0x0004
        /*0036*/ 	.short	0x001c
        /*0038*/ 	.byte	0x00, 0xf0, 0x11, 0x00


	//----- nvinfo : EIATTR_KPARAM_INFO
	.align		4
.L_1726:
        /*003c*/ 	.byte	0x04, 0x17
        /*003e*/ 	.short	(.L_1728 - .L_1727)
.L_1727:
        /*0040*/ 	.word	0x00000000
        /*0044*/ 	.short	0x0003
        /*0046*/ 	.short	0x0018
        /*0048*/ 	.byte	0x00, 0xf0, 0x11, 0x00


	//----- nvinfo : EIATTR_KPARAM_INFO
	.align		4
.L_1728:
        /*004c*/ 	.byte	0x04, 0x17
        /*004e*/ 	.short	(.L_1730 - .L_1729)
.L_1729:
        /*0050*/ 	.word	0x00000000
        /*0054*/ 	.short	0x0002
        /*0056*/ 	.short	0x0010
        /*0058*/ 	.byte	0x00, 0xf0, 0x21, 0x00


	//----- nvinfo : EIATTR_KPARAM_INFO
	.align		4
.L_1730:
        /*005c*/ 	.byte	0x04, 0x17
        /*005e*/ 	.short	(.L_1732 - .L_1731)
.L_1731:
        /*0060*/ 	.word	0x00000000
        /*0064*/ 	.short	0x0001
        /*0066*/ 	.short	0x0008
        /*0068*/ 	.byte	0x00, 0xf0, 0x21, 0x00


	//----- nvinfo : EIATTR_KPARAM_INFO
	.align		4
.L_1732:
        /*006c*/ 	.byte	0x04, 0x17
        /*006e*/ 	.short	(.L_1734 - .L_1733)
.L_1733:
        /*0070*/ 	.word	0x00000000
        /*0074*/ 	.short	0x0000
        /*0076*/ 	.short	0x0000
        /*0078*/ 	.byte	0x00, 0xf0, 0x21, 0x00


	//----- nvinfo : EIATTR_MAXREG_COUNT
	.align		4
.L_1734:
        /*007c*/ 	.byte	0x03, 0x1b
        /*007e*/ 	.short	0x00ff


	//----- nvinfo : EIATTR_NUM_BARRIERS
	.align		4
        /*0080*/ 	.byte	0x02, 0x4c
        /*0082*/ 	.byte	0x01
	.zero		1


	//----- nvinfo : EIATTR_MERCURY_ISA_VERSION
	.align		4
        /*0084*/ 	.byte	0x03, 0x5f
        /*0086*/ 	.short	0x0000


	//----- nvinfo : EIATTR_COOP_GROUP_MASK_REGIDS
	.align		4
        /*0088*/ 	.byte	0x04, 0x29
        /*008a*/ 	.short	(.L_1736 - .L_1735)


	//   ....[0]....
.L_1735:
        /*008c*/ 	.word	0xffffffff


	//   ....[1]....
        /*0090*/ 	.word	0xffffffff


	//   ....[2]....
        /*0094*/ 	.word	0xffffffff


	//   ....[3]....
        /*0098*/ 	.word	0xffffffff


	//   ....[4]....
        /*009c*/ 	.word	0xffffffff


	//   ....[5]....
        /*00a0*/ 	.word	0xffffffff


	//   ....[6]....
        /*00a4*/ 	.word	0xffffffff


	//   ....[7]....
        /*00a8*/ 	.word	0xffffffff


	//   ....[8]....
        /*00ac*/ 	.word	0xffffffff


	//   ....[9]....
        /*00b0*/ 	.word	0xffffffff


	//----- nvinfo : EIATTR_COOP_GROUP_INSTR_OFFSETS
	.align		4
.L_1736:
        /*00b4*/ 	.byte	0x04, 0x28
        /*00b6*/ 	.short	(.L_1738 - .L_1737)


	//   ....[0]....
.L_1737:
        /*00b8*/ 	.word	0x00000130


	//   ....[1]....
        /*00bc*/ 	.word	0x000001a0


	//   ....[2]....
        /*00c0*/ 	.word	0x000001d0


	//   ....[3]....
        /*00c4*/ 	.word	0x00000210


	//   ....[4]....
        /*00c8*/ 	.word	0x00000230


	//   ....[5]....
        /*00cc*/ 	.word	0x000002a0


	//   ....[6]....
        /*00d0*/ 	.word	0x000002d0


	//   ....[7]....
        /*00d4*/ 	.word	0x000002f0


	//   ....[8]....
        /*00d8*/ 	.word	0x00000310


	//   ....[9]....
        /*00dc*/ 	.word	0x00000330


	//----- nvinfo : EIATTR_EXIT_INSTR_OFFSETS
	.align		4
.L_1738:
        /*00e0*/ 	.byte	0x04, 0x1c
        /*00e2*/ 	.short	(.L_1740 - .L_1739)


	//   ....[0]....
.L_1739:
        /*00e4*/ 	.word	0x00000390


	//   ....[1]....
        /*00e8*/ 	.word	0x00000490


	//----- nvinfo : EIATTR_CRS_STACK_SIZE
	.align		4
.L_1740:
        /*00ec*/ 	.byte	0x04, 0x1e
        /*00ee*/ 	.short	(.L_1742 - .L_1741)
.L_1741:
        /*00f0*/ 	.word	0x00000000
.L_1742:


//--------------------- .nv.info._ZN17fastertransformer16generalLayerNormI6__halfLb0EEEvPKT_S4_S4_PS2_fiiPfS6_i --------------------------
	.section	.nv.info._ZN17fastertransformer16generalLayerNormI6__halfLb0EEEvPKT_S4_S4_PS2_fiiPfS6_i,"",@"SHT_CUDA_INFO"
	.sectionflags	@""
	.align	4


	//----- nvinfo : EIATTR_CUDA_API_VERSION
	.align		4
        /*0000*/ 	.byte	0x04, 0x37
        /*0002*/ 	.short	(.L_1744 - .L_1743)
.L_1743:
        /*0004*/ 	.word	0x00000082


	//----- nvinfo : EIATTR_SW2861232_WAR
	.align		4
.L_1744:
        /*0008*/ 	.byte	0x01, 0x35
	.zero		2


	//----- nvinfo : EIATTR_PARAM_CBANK
	.align		4
        /*000c*/ 	.byte	0x04, 0x0a
        /*000e*/ 	.short	(.L_1746 - .L_1745)
	.align		4
.L_1745:
        /*0010*/ 	.word	index@(.nv.constant0._ZN17fastertransformer16generalLayerNormI6__halfLb0EEEvPKT_S4_S4_PS2_fiiPfS6_i)
        /*0014*/ 	.short	0x0160
        /*0016*/ 	.short	0x0044


	//----- nvinfo : EIATTR_CBANK_PARAM_SIZE
	.align		4
.L_1746:
        /*0018*/ 	.byte	0x03, 0x19
        /*001a*/ 	.short	0x0044


	//----- nvinfo : EIATTR_KPARAM_INFO
	.align		4
        /*001c*/ 	.byte	0x04, 0x17
        /*001e*/ 	.short	(.L_1748 - .L_1747)
.L_1747:
        /*0020*/ 	.word	0x00000000
        /*0024*/ 	.short	0x0009
        /*0026*/ 	.short	0x0040
        /*0028*/ 	.byte	0x00, 0xf0, 0x11, 0x00


	//----- nvinfo : EIATTR_KPARAM_INFO
	.align		4
.L_1748:
        /*002c*/ 	.byte	0x04, 0x17
        /*002e*/ 	.short	(.L_1750 - .L_1749)
.L_1749:
        /*0030*/ 	.word	0x00000000
        /*0034*/ 	.short	0x0008
        /*0036*/ 	.short	0x0038
        /*0038*/ 	.byte	0x00, 0xf0, 0x21, 0x00


	//----- nvinfo : EIATTR_KPARAM_INFO
	.align		4
.L_1750:
        /*003c*/ 	.byte	0x04, 0x17
        /*003e*/ 	.short	(.L_1752 - .L_1751)
.L_1751:
        /*0040*/ 	.word	0x00000000
        /*0044*/ 	.short	0x0007
        /*0046*/ 	.short	0x0030
        /*0048*/ 	.byte	0x00, 0xf0, 0x21, 0x00


	//----- nvinfo : EIATTR_KPARAM_INFO
	.align		4
.L_1752:
        /*004c*/ 	.byte	0x04, 0x17
        /*004e*/ 	.short	(.L_1754 - .L_1753)
.L_1753:
        /*0050*/ 	.word	0x00000000
        /*0054*/ 	.short	0x0006
        /*0056*/ 	.short	0x0028
        /*0058*/ 	.byte	0x00, 0xf0, 0x11, 0x00


	//----- nvinfo : EIATTR_KPARAM_INFO
	.align		4
.L_1754:
        /*005c*/ 	.byte	0x04, 0x17
        /*005e*/ 	.short	(.L_1756 - .L_1755)
.L_1755:
        /*0060*/ 	.word	0x00000000
        /*0064*/ 	.short	0x0005
        /*0066*/ 	.short	0x0024
        /*0068*/ 	.byte	0x00, 0xf0, 0x11, 0x00


	//----- nvinfo : EIATTR_KPARAM_INFO
	.align		4
.L_1756:
        /*006c*/ 	.byte	0x04, 0x17
        /*006e*/ 	.short	(.L_1758 - .L_1757)
.L_1757:
        /*0070*/ 	.word	0x00000000
        /*0074*/ 	.short	0x0004
        /*0076*/ 	.short	0x0020
        /*0078*/ 	.byte	0x00, 0xf0, 0x11, 0x00


	//----- nvinfo : EIATTR_KPARAM_INFO
	.align		4
.L_1758:
        /*007c*/ 	.byte	0x04, 0x17
        /*007e*/ 	.short	(.L_1760 - .L_1759)
.L_1759:
        /*0080*/ 	.word	0x00000000
        /*0084*/ 	.short	0x0003
        /*0086*/ 	.short	0x0018
        /*0088*/ 	.byte	0x00, 0xf0, 0x21, 0x00


	//----- nvinfo : EIATTR_KPARAM_INFO
	.align		4
.L_1760:
        /*008c*/ 	.byte	0x04, 0x17
        /*008e*/ 	.short	(.L_1762 - .L_1761)
.L_1761:
        /*0090*/ 	.word	0x00000000
        /*0094*/ 	.short	0x0002
        /*0096*/ 	.short	0x0010
        /*0098*/ 	.byte	0x00, 0xf0, 0x21, 0x00


	//----- nvinfo : EIATTR_KPARAM_INFO
	.align		4
.L_1762:
        /*009c*/ 	.byte	0x04, 0x17
        /*009e*/ 	.short	(.L_1764 - .L_1763)
.L_1763:
        /*00a0*/ 	.word	0x00000000
        /*00a4*/ 	.short	0x0001
        /*00a6*/ 	.short	0x0008
        /*00a8*/ 	.byte	0x00, 0xf0, 0x21, 0x00


	//----- nvinfo : EIATTR_KPARAM_INFO
	.align		4
.L_1764:
        /*00ac*/ 	.byte	0x04, 0x17
        /*00ae*/ 	.short	(.L_1766 - .L_1765)
.L_1765:
        /*00b0*/ 	.word	0x00000000
        /*00b4*/ 	.short	0x0000
        /*00b6*/ 	.short	0x0000
        /*00b8*/ 	.byte	0x00, 0xf0, 0x21, 0x00


	//----- nvinfo : EIATTR_MAXREG_COUNT
	.align		4
.L_1766:
        /*00bc*/ 	.byte	0x03, 0x1b
        /*00be*/ 	.short	0x00ff


	//----- nvinfo : EIATTR_NUM_BARRIERS
	.align		4
        /*00c0*/ 	.byte	0x02, 0x4c
        /*00c2*/ 	.byte	0x01
	.zero		1


	//----- nvinfo : EIATTR_MERCURY_ISA_VERSION
	.align		4
        /*00c4*/ 	.byte	0x03, 0x5f
        /*00c6*/ 	.short	0x0000


	//----- nvinfo : EIATTR_COOP_GROUP_MASK_REGIDS
	.align		4
        /*00c8*/ 	.byte	0x04, 0x29
        /*00ca*/ 	.short	(.L_1768 - .L_1767)


	//   ....[0]....
.L_1767:
        /*00cc*/ 	.word	0xffffffff


	//   ....[1]....
        /*00d0*/ 	.word	0xffffffff


	//   ....[2]....
        /*00d4*/ 	.word	0xffffffff


	//   ....[3]....
        /*00d8*/ 	.word	0xffffffff


	//   ....[4]....
        /*00dc*/ 	.word	0xffffffff


	//   ....[5]....
        /*00e0*/ 	.word	0xffffffff


	//   ....[6]....
        /*00e4*/ 	.word	0xffffffff


	//   ....[7]....
        /*00e8*/ 	.word	0xffffffff


	//   ....[8]....
        /*00ec*/ 	.word	0xffffffff


	//   ....[9]....
        /*00f0*/ 	.word	0xffffffff


	//   ....[10]....
        /*00f4*/ 	.word	0xffffffff


	//   ....[11]....
        /*00f8*/ 	.word	0xffffffff


	//   ....[12]....
        /*00fc*/ 	.word	0xffffffff


	//   ....[13]....
        /*0100*/ 	.word	0xffffffff


	//   ....[14]....
        /*0104*/ 	.word	0xffffffff


	//   ....[15]....
        /*0108*/ 	.word	0xffffffff


	//   ....[16]....
        /*010c*/ 	.word	0xffffffff


	//   ....[17]....
        /*0110*/ 	.word	0xffffffff


	//   ....[18]....
        /*0114*/ 	.word	0xffffffff


	//   ....[19]....
        /*0118*/ 	.word	0xffffffff


	//----- nvinfo : EIATTR_COOP_GROUP_INSTR_OFFSETS
	.align		4
.L_1768:
        /*011c*/ 	.byte	0x04, 0x28
        /*011e*/ 	.short	(.L_1770 - .L_1769)


	//   ....[0]....
.L_1769:
        /*0120*/ 	.word	0x000001b0


	//   ....[1]....
        /*0124*/ 	.word	0x00000230


	//   ....[2]....
        /*0128*/ 	.word	0x00000270


	//   ....[3]....
        /*012c*/ 	.word	0x000002b0


	//   ....[4]....
        /*0130*/ 	.word	0x000002d0


	//   ....[5]....
        /*0134*/ 	.word	0x00000340


	//   ....[6]....
        /*0138*/ 	.word	0x00000370


	//   ....[7]....
        /*013c*/ 	.word	0x00000390


	//   ....[8]....
        /*0140*/ 	.word	0x000003b0


	//   ....[9]....
        /*0144*/ 	.word	0x000003d0


	//   ....[10]....
        /*0148*/ 	.word	0x00000530


	//   ....[11]....
        /*014c*/ 	.word	0x00000590


	//   ....[12]....
        /*0150*/ 	.word	0x000005d0


	//   ....[13]....
        /*0154*/ 	.word	0x000005f0


	//   ....[14]....
        /*0158*/ 	.word	0x00000610


	//   ....[15]....
        /*015c*/ 	.word	0x00000680


	//   ....[16]....
        /*0160*/ 	.word	0x000006a0


	//   ....[17]....
        /*0164*/ 	.word	0x000006c0


	//   ....[18]....
        /*0168*/ 	.word	0x000006e0


	//   ....[19]....
        /*016c*/ 	.word	0x00000700


	//----- nvinfo : EIATTR_EXIT_INSTR_OFFSETS
	.align		4
.L_1770:
        /*0170*/ 	.byte	0x04, 0x1c
        /*0172*/ 	.short	(.L_1772 - .L_1771)


	//   ....[0]....
.L_1771:
        /*0174*/ 	.word	0x00000760


	//   ....[1]....
        /*0178*/ 	.word	0x000009d0


	//----- nvinfo : EIATTR_CRS_STACK_SIZE
	.align		4
.L_1772:
        /*017c*/ 	.byte	0x04, 0x1e
        /*017e*/ 	.short	(.L_1774 - .L_1773)
.L_1773:
        /*0180*/ 	.word	0x00000000
.L_1774:


//--------------------- .nv.info._ZN17fastertransformer16generalLayerNormI6__halfLb1EEEvPKT_S4_S4_PS2_fiiPfS6_i --------------------------
	.section	.nv.info._ZN17fastertransformer16generalLayerNormI6__halfLb1EEEvPKT_S4_S4_PS2_fiiPfS6_i,"",@"SHT_CUDA_INFO"
	.sectionflags	@""
	.align	4


	//----- nvinfo : EIATTR_CUDA_API_VERSION
	.align		4
        /*0000*/ 	.byte	0x04, 0x37
        /*0002*/ 	.short	(.L_1776 - .L_1775)
.L_1775:
        /*0004*/ 	.word	0x00000082


	//----- nvinfo : EIATTR_SW2861232_WAR
	.align		4
.L_1776:
        /*0008*/ 	.byte	0x01, 0x35
	.zero		2


	//----- nvinfo : EIATTR_PARAM_CBANK
	.align		4
        /*000c*/ 	.byte	0x04, 0x0a
        /*000e*/ 	.short	(.L_1778 - .L_1777)
	.align		4
.L_1777:
        /*0010*/ 	.word	index@(.nv.constant0._ZN17fastertransformer16generalLayerNormI6__halfLb1EEEvPKT_S4_S4_PS2_fiiPfS6_i)
        /*0014*/ 	.short	0x0160
        /*0016*/ 	.short	0x0044


	//----- nvinfo : EIATTR_CBANK_PARAM_SIZE
	.align		4
.L_1778:
        /*0018*/ 	.byte	0x03, 0x19
        /*001a*/ 	.short	0x0044


	//----- nvinfo : EIATTR_KPARAM_INFO
	.align		4
        /*001c*/ 	.byte	0x04, 0x17
        /*001e*/ 	.short	(.L_1780 - .L_1779)
.L_1779:
        /*0020*/ 	.word	0x00000000
        /*0024*/ 	.short	0x0009
        /*0026*/ 	.short	0x0040
        /*0028*/ 	.byte	0x00, 0xf0, 0x11, 0x00


	//----- nvinfo : EIATTR_KPARAM_INFO
	.align		4
.L_1780:
        /*002c*/ 	.byte	0x04, 0x17
        /*002e*/ 	.short	(.L_1782 - .L_1781)
.L_1781:
        /*0030*/ 	.word	0x00000000
        /*0034*/ 	.short	0x0008
        /*0036*/ 	.short	0x0038
        /*0038*/ 	.byte	0x00, 0xf0, 0x21, 0x00


	//----- nvinfo : EIATTR_KPARAM_INFO
	.align		4
.L_1782:
        /*003c*/ 	.byte	0x04, 0x17
        /*003e*/ 	.short	(.L_1784 - .L_1783)
.L_1783:
        /*0040*/ 	.word	0x00000000
        /*0044*/ 	.short	0x0007
        /*0046*/ 	.short	0x0030
        /*0048*/ 	.byte	0x00, 0xf0, 0x21, 0x00


	//----- nvinfo : EIATTR_KPARAM_INFO
	.align		4
.L_1784:
        /*004c*/ 	.byte	0x04, 0x17
        /*004e*/ 	.short	(.L_1786 - .L_1785)
.L_1785:
        /*0050*/ 	.word	0x00000000
        /*0054*/ 	.short	0x0006
        /*0056*/ 	.short	0x0028
        /*0058*/ 	.byte	0x00, 0xf0, 0x11, 0x00


	//----- nvinfo : EIATTR_KPARAM_INFO
	.align		4
.L_1786:
        /*005c*/ 	.byte	0x04, 0x17
        /*005e*/ 	.short	(.L_1788 - .L_1787)
.L_1787:
        /*0060*/ 	.word	0x00000000
        /*0064*/ 	.short	0x0005
        /*0066*/ 	.short	0x0024
        /*0068*/ 	.byte	0x00, 0xf0, 0x11, 0x00


	//----- nvinfo : EIATTR_KPARAM_INFO
	.align		4
.L_1788:
        /*006c*/ 	.byte	0x04, 0x17
        /*006e*/ 	.short	(.L_1790 - .L_1789)
.L_1789:
        /*0070*/ 	.word	0x00000000
        /*0074*/ 	.short	0x0004
        /*0076*/ 	.short	0x0020
        /*0078*/ 	.byte	0x00, 0xf0, 0x11, 0x00


	//----- nvinfo : EIATTR_KPARAM_INFO
	.align		4
.L_1790:
        /*007c*/ 	.byte	0x04, 0x17
        /*007e*/ 	.short	(.L_1792 - .L_1791)
.L_1791:
        /*0080*/ 	.word	0x00000000
        /*0084*/ 	.short	0x0003
        /*0086*/ 	.short	0x0018
        /*0088*/ 	.byte	0x00, 0xf0, 0x21, 0x00


	//----- nvinfo : EIATTR_KPARAM_INFO
	.align		4
.L_1792:
        /*008c*/ 	.byte	0x04, 0x17
        /*008e*/ 	.short	(.L_1794 - .L_1793)
.L_1793:
        /*0090*/ 	.word	0x00000000
        /*0094*/ 	.short	0x0002
        /*0096*/ 	.short	0x0010
        /*0098*/ 	.byte	0x00, 0xf0, 0x21, 0x00


	//----- nvinfo : EIATTR_KPARAM_INFO
	.align		4
.L_1794:
        /*009c*/ 	.byte	0x04, 0x17
        /*009e*/ 	.short	(.L_1796 - .L_1795)
.L_1795:
        /*00a0*/ 	.word	0x00000000
        /*00a4*/ 	.short	0x0001
        /*00a6*/ 	.short	0x0008
        /*00a8*/ 	.byte	0x00, 0xf0, 0x21, 0x00


	//----- nvinfo : EIATTR_KPARAM_INFO
	.align		4
.L_1796:
        /*00ac*/ 	.byte	0x04, 0x17
        /*00ae*/ 	.short	(.L_1798 - .L_1797)
.L_1797:
        /*00b0*/ 	.word	0x00000000
        /*00b4*/ 	.short	0x0000
        /*00b6*/ 	.short	0x0000
        /*00b8*/ 	.byte	0x00, 0xf0, 0x21, 0x00


	//----- nvinfo : EIATTR_MAXREG_COUNT
	.align		4
.L_1798:
        /*00bc*/ 	.byte	0x03, 0x1b
        /*00be*/ 	.short	0x00ff


	//----- nvinfo : EIATTR_NUM_BARRIERS
	.align		4
        /*00c0*/ 	.byte	0x02, 0x4c
        /*00c2*/ 	.byte	0x01
	.zero		1


	//----- nvinfo : EIATTR_MERCURY_ISA_VERSION
	.align		4
        /*00c4*/ 	.byte	0x03, 0x5f
        /*00c6*/ 	.short	0x0000


	//----- nvinfo : EIATTR_COOP_GROUP_MASK_REGIDS
	.align		4
        /*00c8*/ 	.byte	0x04, 0x29
        /*00ca*/ 	.short	(.L_1800 - .L_1799)


	//   ....[0]....
.L_1799:
        /*00cc*/ 	.word	0xffffffff


	//   ....[1]....
        /*00d0*/ 	.word	0xffffffff


	//   ....[2]....
        /*00d4*/ 	.word	0xffffffff


	//   ....[3]....
        /*00d8*/ 	.word	0xffffffff


	//   ....[4]....
        /*00dc*/ 	.word	0xffffffff


	//   ....[5]....
        /*00e0*/ 	.word	0xffffffff


	//   ....[6]....
        /*00e4*/ 	.word	0xffffffff


	//   ....[7]....
        /*00e8*/ 	.word	0xffffffff


	//   ....[8]....
        /*00ec*/ 	.word	0xffffffff


	//   ....[9]....
        /*00f0*/ 	.word	0xffffffff


	//   ....[10]....
        /*00f4*/ 	.word	0xffffffff


	//   ....[11]....
        /*00f8*/ 	.word	0xffffffff


	//   ....[12]....
        /*00fc*/ 	.word	0xffffffff


	//   ....[13]....
        /*0100*/ 	.word	0xffffffff


	//   ....[14]....
        /*0104*/ 	.word	0xffffffff


	//   ....[15]....
        /*0108*/ 	.word	0xffffffff


	//   ....[16]....
        /*010c*/ 	.word	0xffffffff


	//   ....[17]....
        /*0110*/ 	.word	0xffffffff


	//   ....[18]....
        /*0114*/ 	.word	0xffffffff


	//   ....[19]....
        /*0118*/ 	.word	0xffffffff


	//   ....[20]....
        /*011c*/ 	.word	0xffffffff


	//   ....[21]....
        /*0120*/ 	.word	0xffffffff


	//   ....[22]....
        /*0124*/ 	.word	0xffffffff


	//   ....[23]....
        /*0128*/ 	.word	0xffffffff


	//   ....[24]....
        /*012c*/ 	.word	0xffffffff


	//   ....[25]....
        /*0130*/ 	.word	0xffffffff


	//   ....[26]....
        /*0134*/ 	.word	0xffffffff


	//   ....[27]....
        /*0138*/ 	.word	0xffffffff


	//   ....[28]....
        /*013c*/ 	.word	0xffffffff


	//   ....[29]....
        /*0140*/ 	.word	0xffffffff


	//----- nvinfo : EIATTR_COOP_GROUP_INSTR_OFFSETS
	.align		4
.L_1800:
        /*0144*/ 	.byte	0x04, 0x28
        /*0146*/ 	.short	(.L_1802 - .L_1801)


	//   ....[0]....
.L_1801:
        /*0148*/ 	.word	0x00000140


	//   ....[1]....
        /*014c*/ 	.word	0x000001b0


	//   ....[2]....
        /*0150*/ 	.word	0x000001e0


	//   ....[3]....
        /*0154*/ 	.word	0x00000220


	//   ....[4]....
        /*0158*/ 	.word	0x00000260


	//   ....[5]....
        /*015c*/ 	.word	0x000002d0


	//   ....[6]....
        /*0160*/ 	.word	0x00000300


	//   ....[7]....
        /*0164*/ 	.word	0x00000320


	//   ....[8]....
        /*0168*/ 	.word	0x00000340


	//   ....[9]....
        /*016c*/ 	.word	0x00000360


	//   ....[10]....
        /*0170*/ 	.word	0x000004c0


	//   ....[11]....
        /*0174*/ 	.word	0x00000510


	//   ....[12]....
        /*0178*/ 	.word	0x00000530


	//   ....[13]....
        /*017c*/ 	.word	0x00000550


	//   ....[14]....
        /*0180*/ 	.word	0x00000570


	//   ....[15]....
        /*0184*/ 	.word	0x000005d0


	//   ....[16]....
        /*0188*/ 	.word	0x000005f0


	//   ....[17]....
        /*018c*/ 	.word	0x00000610


	//   ....[18]....
        /*0190*/ 	.word	0x00000630


	//   ....[19]....
        /*0194*/ 	.word	0x00000650


	//   ....[20]....
        /*0198*/ 	.word	0x00000a70


	//   ....[21]....
        /*019c*/ 	.word	0x00000ab0


	//   ....[22]....
        /*01a0*/ 	.word	0x00000ae0


	//   ....[23]....
        /*01a4*/ 	.word	0x00000b00


	//   ....[24]....
        /*01a8*/ 	.word	0x00000b20


	//   ....[25]....
        /*01ac*/ 	.word	0x00000b70


	//   ....[26]....
        /*01b0*/ 	.word	0x00000b90


	//   ....[27]....
        /*01b4*/ 	.word	0x00000bb0


	//   ....[28]....
        /*01b8*/ 	.word	0x00000bd0


	//   ....[29]....
        /*01bc*/ 	.word	0x00000bf0


	//----- nvinfo : EIATTR_EXIT_INSTR_OFFSETS
	.align		4
.L_1802:
        /*01c0*/ 	.byte	0x04, 0x1c
        /*01c2*/ 	.short	(.L_1804 - .L_1803)


	//   ....[0]....
.L_1803:
        /*01c4*/ 	.word	0x00000e60


	//   ....[1]....
        /*01c8*/ 	.word	0x00000f00


	//----- nvinfo : EIATTR_CRS_STACK_SIZE
	.align		4
.L_1804:
        /*01cc*/ 	.byte	0x04, 0x1e
        /*01ce*/ 	.short	(.L_1806 - .L_1805)
.L_1805:
        /*01d0*/ 	.word	0x00000000
.L_1806:


//--------------------- .nv.info._ZN17fastertransformer16generalLayerNormIfLb0EEEvPKT_S3_S3_PS1_fiiPfS5_i --------------------------
	.section	.nv.info._ZN17fastertransformer16generalLayerNormIfLb0EEEvPKT_S3_S3_PS1_fiiPfS5_i,"",@"SHT_CUDA_INFO"
	.sectionflags	@""
	.align	4


	//----- nvinfo : EIATTR_CUDA_API_VERSION
	.align		4
        /*0000*/ 	.byte	0x04, 0x37
        /*0002*/ 	.short	(.L_1808 - .L_1807)
.L_1807:
        /*0004*/ 	.word	0x00000082


	//----- nvinfo : EIATTR_SW2861232_WAR
	.align		4
.L_1808:
        /*0008*/ 	.byte	0x01, 0x35
	.zero		2


	//----- nvinfo : EIATTR_PARAM_CBANK
	.align		4
        /*000c*/ 	.byte	0x04, 0x0a
        /*000e*/ 	.short	(.L_1810 - .L_1809)
	.align		4
.L_1809:
        /*0010*/ 	.word	index@(.nv.constant0._ZN17fastertransformer16generalLayerNormIfLb0EEEvPKT_S3_S3_PS1_fiiPfS5_i)
        /*0014*/ 	.short	0x0160
        /*0016*/ 	.short	0x0044


	//----- nvinfo : EIATTR_CBANK_PARAM_SIZE
	.align		4
.L_1810:
        /*0018*/ 	.byte	0x03, 0x19
        /*001a*/ 	.short	0x0044


	//----- nvinfo : EIATTR_KPARAM_INFO
	.align		4
        /*001c*/ 	.byte	0x04, 0x17
        /*001e*/ 	.short	(.L_1812 - .L_1811)
.L_1811:
        /*0020*/ 	.word	0x00000000
        /*0024*/ 	.short	0x0009
        /*0026*/ 	.short	0x0040
        /*0028*/ 	.byte	0x00, 0xf0, 0x11, 0x00


	//----- nvinfo : EIATTR_KPARAM_INFO
	.align		4
.L_1812:
        /*002c*/ 	.byte	0x04, 0x17
        /*002e*/ 	.short	(.L_1814 - .L_1813)
.L_1813:
        /*0030*/ 	.word	0x00000000
        /*0034*/ 	.short	0x0008
        /*0036*/ 	.short	0x0038
        /*0038*/ 	.byte	0x00, 0xf0, 0x21, 0x00


	//----- nvinfo : EIATTR_KPARAM_INFO
	.align		4
.L_1814:
        /*003c*/ 	.byte	0x04, 0x17
        /*003e*/ 	.short	(.L_1816 - .L_1815)
.L_1815:
        /*0040*/ 	.word	0x00000000
        /*0044*/ 	.short	0x0007
        /*0046*/ 	.short	0x0030
        /*0048*/ 	.byte	0x00, 0xf0, 0x21, 0x00


	//----- nvinfo : EIATTR_KPARAM_INFO
	.align		4
.L_1816:
        /*004c*/ 	.byte	0x04, 0x17
        /*004e*/ 	.short	(.L_1818 - .L_1817)
.L_1817:
        /*0050*/ 	.word	0x00000000
        /*0054*/ 	.short	0x0006
        /*0056*/ 	.short	0x0028
        /*0058*/ 	.byte	0x00, 0xf0, 0x11, 0x00


	//----- nvinfo : EIATTR_KPARAM_INFO
	.align		4
.L_1818:
        /*005c*/ 	.byte	0x04, 0x17
        /*005e*/ 	.short	(.L_1820 - .L_1819)
.L_1819:
        /*0060*/ 	.word	0x00000000
        /*0064*/ 	.short	0x0005
        /*0066*/ 	.short	0x0024
        /*0068*/ 	.byte	0x00, 0xf0, 0x11, 0x00


	//----- nvinfo : EIATTR_KPARAM_INFO
	.align		4
.L_1820:
        /*006c*/ 	.byte	0x04, 0x17
        /*006e*/ 	.short	(.L_1822 - .L_1821)
.L_1821:
        /*0070*/ 	.word	0x00000000
        /*0074*/ 	.short	0x0004
        /*0076*/ 	.short	0x0020
        /*0078*/ 	.byte	0x00, 0xf0, 0x11, 0x00


	//----- nvinfo : EIATTR_KPARAM_INFO
	.align		4
.L_1822:
        /*007c*/ 	.byte	0x04, 0x17
        /*007e*/ 	.short	(.L_1824 - .L_1823)
.L_1823:
        /*0080*/ 	.word	0x00000000
        /*0084*/ 	.short	0x0003
        /*0086*/ 	.short	0x0018
        /*0088*/ 	.byte	0x00, 0xf0, 0x21, 0x00


	//----- nvinfo : EIATTR_KPARAM_INFO
	.align		4
.L_1824:
        /*008c*/ 	.byte	0x04, 0x17
        /*008e*/ 	.short	(.L_1826 - .L_1825)
.L_1825:
        /*0090*/ 	.word	0x00000000
        /*0094*/ 	.short	0x0002
        /*0096*/ 	.short	0x0010
        /*0098*/ 	.byte	0x00, 0xf0, 0x21, 0x00


	//----- nvinfo : EIATTR_KPARAM_INFO
	.align		4
.L_1826:
        /*009c*/ 	.byte	0x04, 0x17
        /*009e*/ 	.short	(.L_1828 - .L_1827)
.L_1827:
        /*00a0*/ 	.word	0x00000000
        /*00a4*/ 	.short	0x0001
        /*00a6*/ 	.short	0x0008
        /*00a8*/ 	.byte	0x00, 0xf0, 0x21, 0x00


	//----- nvinfo : EIATTR_KPARAM_INFO
	.align		4
.L_1828:
        /*00ac*/ 	.byte	0x04, 0x17
        /*00ae*/ 	.short	(.L_1830 - .L_1829)
.L_1829:
        /*00b0*/ 	.word	0x00000000
        /*00b4*/ 	.short	0x0000
        /*00b6*/ 	.short	0x0000
        /*00b8*/ 	.byte	0x00, 0xf0, 0x21, 0x00


	//----- nvinfo : EIATTR_MAXREG_COUNT
	.align		4
.L_1830:
        /*00bc*/ 	.byte	0x03, 0x1b
        /*00be*/ 	.short	0x00ff


	//----- nvinfo : EIATTR_NUM_BARRIERS
	.align		4
        /*00c0*/ 	.byte	0x02, 0x4c
        /*00c2*/ 	.byte	0x01
	.zero		1


	//----- nvinfo : EIATTR_MERCURY_ISA_VERSION
	.align		4
        /*00c4*/ 	.byte	0x03, 0x5f
        /*00c6*/ 	.short	0x0000


	//----- nvinfo : EIATTR_COOP_GROUP_MASK_REGIDS
	.align		4
        /*00c8*/ 	.byte	0x04, 0x29
        /*00ca*/ 	.short	(.L_1832 - .L_1831)


	//   ....[0]....
.L_1831:
        /*00cc*/ 	.word	0xffffffff


	//   ....[1]....
        /*00d0*/ 	.word	0xffffffff


	//   ....[2]....
        /*00d4*/ 	.word	0xffffffff


	//   ....[3]....
        /*00d8*/ 	.word	0xffffffff


	//   ....[4]....
        /*00dc*/ 	.word	0xffffffff


	//   ....[5]....
        /*00e0*/ 	.word	0xffffffff


	//   ....[6]....
        /*00e4*/ 	.word	0xffffffff


	//   ....[7]....
        /*00e8*/ 	.word	0xffffffff


	//   ....[8]....
        /*00ec*/ 	.word	0xffffffff


	//   ....[9]....
        /*00f0*/ 	.word	0xffffffff


	//   ....[10]....
        /*00f4*/ 	.word	0xffffffff


	//   ....[11]....
        /*00f8*/ 	.word	0xffffffff


	//   ....[12]....
        /*00fc*/ 	.word	0xffffffff


	//   ....[13]....
        /*0100*/ 	.word	0xffffffff


	//   ....[14]....
        /*0104*/ 	.word	0xffffffff


	//   ....[15]....
        /*0108*/ 	.word	0xffffffff


	//   ....[16]....
        /*010c*/ 	.word	0xffffffff


	//   ....[17]....
        /*0110*/ 	.word	0xffffffff


	//   ....[18]....
        /*0114*/ 	.word	0xffffffff


	//   ....[19]....
        /*0118*/ 	.word	0xffffffff


	//----- nvinfo : EIATTR_COOP_GROUP_INSTR_OFFSETS
	.align		4
.L_1832:
        /*011c*/ 	.byte	0x04, 0x28
        /*011e*/ 	.short	(.L_1834 - .L_1833)


	//   ....[0]....
.L_1833:
        /*0120*/ 	.word	0x000001a0


	//   ....[1]....
        /*0124*/ 	.word	0x00000230


	//   ....[2]....
        /*0128*/ 	.word	0x00000260


	//   ....[3]....
        /*012c*/ 	.word	0x000002b0


	//   ....[4]....
        /*0130*/ 	.word	0x000002d0


	//   ....[5]....
        /*0134*/ 	.word	0x00000330


	//   ....[6]....
        /*0138*/ 	.word	0x00000360


	//   ....[7]....
        /*013c*/ 	.word	0x00000380


	//   ....[8]....
        /*0140*/ 	.word	0x000003a0


	//   ....[9]....
        /*0144*/ 	.word	0x000003c0


	//   ....[10]....
        /*0148*/ 	.word	0x00000510


	//   ....[11]....
        /*014c*/ 	.word	0x00000550


	//   ....[12]....
        /*0150*/ 	.word	0x00000570


	//   ....[13]....
        /*0154*/ 	.word	0x00000590


	//   ....[14]....
        /*0158*/ 	.word	0x000005b0


	//   ....[15]....
        /*015c*/ 	.word	0x00000630


	//   ....[16]....
        /*0160*/ 	.word	0x00000650


	//   ....[17]....
        /*0164*/ 	.word	0x00000670


	//   ....[18]....
        /*0168*/ 	.word	0x00000690


	//   ....[19]....
        /*016c*/ 	.word	0x000006b0


	//----- nvinfo : EIATTR_EXIT_INSTR_OFFSETS
	.align		4
.L_1834:
        /*0170*/ 	.byte	0x04, 0x1c
        /*0172*/ 	.short	(.L_1836 - .L_1835)


	//   ....[0]....
.L_1835:
        /*0174*/ 	.word	0x00000710


	//   ....[1]....
        /*0178*/ 	.word	0x00000930


	//----- nvinfo : EIATTR_CRS_STACK_SIZE
	.align		4
.L_1836:
        /*017c*/ 	.byte	0x04, 0x1e
        /*017e*/ 	.short	(.L_1838 - .L_1837)
.L_1837:
        /*0180*/ 	.word	0x00000000
.L_1838:


//--------------------- .nv.info._ZN17fastertransformer16generalLayerNormIfLb1EEEvPKT_S3_S3_PS1_fiiPfS5_i --------------------------
	.section	.nv.info._ZN17fastertransformer16generalLayerNormIfLb1EEEvPKT_S3_S3_PS1_fiiPfS5_i,"",@"SHT_CUDA_INFO"
	.sectionflags	@""
	.align	4


	//----- nvinfo : EIATTR_CUDA_API_VERSION
	.align		4
        /*0000*/ 	.byte	0x04, 0x37
        /*0002*/ 	.short	(.L_1840 - .L_1839)
.L_1839:
        /*0004*/ 	.word	0x00000082


	//----- nvinfo : EIATTR_SW2861232_WAR
	.align		4
.L_1840:
        /*0008*/ 	.byte	0x01, 0x35
	.zero		2


	//----- nvinfo : EIATTR_PARAM_CBANK
	.align		4
        /*000c*/ 	.byte	0x04, 0x0a
        /*000e*/ 	.short	(.L_1842 - .L_1841)
	.align		4
.L_1841:
        /*0010*/ 	.word	index@(.nv.constant0._ZN17fastertransformer16generalLayerNormIfLb1EEEvPKT_S3_S3_PS1_fiiPfS5_i)
        /*0014*/ 	.short	0x0160
        /*0016*/ 	.short	0x0044


	//----- nvinfo : EIATTR_CBANK_PARAM_SIZE
	.align		4
.L_1842:
        /*0018*/ 	.byte	0x03, 0x19
        /*001a*/ 	.short	0x0044


	//----- nvinfo : EIATTR_KPARAM_INFO
	.align		4
        /*001c*/ 	.byte	0x04, 0x17
        /*001e*/ 	.short	(.L_1844 - .L_1843)
.L_1843:
        /*0020*/ 	.word	0x00000000
        /*0024*/ 	.short	0x0009
        /*0026*/ 	.short	0x0040
        /*0028*/ 	.byte	0x00, 0xf0, 0x11, 0x00


	//----- nvinfo : EIATTR_KPARAM_INFO
	.align		4
.L_1844:
        /*002c*/ 	.byte	0x04, 0x17
        /*002e*/ 	.short	(.L_1846 - .L_1845)
.L_1845:
        /*0030*/ 	.word	0x00000000
        /*0034*/ 	.short	0x0008
        /*0036*/ 	.short	0x0038
        /*0038*/ 	.byte	0x00, 0xf0, 0x21, 0x00


	//----- nvinfo : EIATTR_KPARAM_INFO
	.align		4
.L_1846:
        /*003c*/ 	.byte	0x04, 0x17
        /*003e*/ 	.short	(.L_1848 - .L_1847)
.L_1847:
        /*0040*/ 	.word	0x00000000
        /*0044*/ 	.short	0x0007
        /*0046*/ 	.short	0x0030
        /*0048*/ 	.byte	0x00, 0xf0, 0x21, 0x00


	//----- nvinfo : EIATTR_KPARAM_INFO
	.align		4
.L_1848:
        /*004c*/ 	.byte	0x04, 0x17
        /*004e*/ 	.short	(.L_1850 - .L_1849)
.L_1849:
        /*0050*/ 	.word	0x00000000
        /*0054*/ 	.short	0x0006
        /*0056*/ 	.short	0x0028
        /*0058*/ 	.byte	0x00, 0xf0, 0x11, 0x00


	//----- nvinfo : EIATTR_KPARAM_INFO
	.align		4
.L_1850:
        /*005c*/ 	.byte	0x04, 0x17
        /*005e*/ 	.short	(.L_1852 - .L_1851)
.L_1851:
        /*0060*/ 	.word	0x00000000
        /*0064*/ 	.short	0x0005
        /*0066*/ 	.short	0x0024
        /*0068*/ 	.byte	0x00, 0xf0, 0x11, 0x00


	//----- nvinfo : EIATTR_KPARAM_INFO
	.align		4
.L_1852:
        /*006c*/ 	.byte	0x04, 0x17
        /*006e*/ 	.short	(.L_1854 - .L_1853)
.L_1853:
        /*0070*/ 	.word	0x00000000
        /*0074*/ 	.short	0x0004
        /*0076*/ 	.short	0x0020
        /*0078*/ 	.byte	0x00, 0xf0, 0x11, 0x00


	//----- nvinfo : EIATTR_KPARAM_INFO
	.align		4
.L_1854:
        /*007c*/ 	.byte	0x04, 0x17
        /*007e*/ 	.short	(.L_1856 - .L_1855)
.L_1855:
        /*0080*/ 	.word	0x00000000
        /*0084*/ 	.short	0x0003
        /*0086*/ 	.short	0x0018
        /*0088*/ 	.byte	0x00, 0xf0, 0x21, 0x00


	//----- nvinfo : EIATTR_KPARAM_INFO
	.align		4
.L_1856:
        /*008c*/ 	.byte	0x04, 0x17
        /*008e*/ 	.short	(.L_1858 - .L_1857)
.L_1857:
        /*0090*/ 	.word	0x00000000
        /*0094*/ 	.short	0x0002
        /*0096*/ 	.short	0x0010
        /*0098*/ 	.byte	0x00, 0xf0, 0x21, 0x00


	//----- nvinfo : EIATTR_KPARAM_INFO
	.align		4
.L_1858:
        /*009c*/ 	.byte	0x04, 0x17
        /*009e*/ 	.short	(.L_1860 - .L_1859)
.L_1859:
        /*00a0*/ 	.word	0x00000000
        /*00a4*/ 	.short	0x0001
        /*00a6*/ 	.short	0x0008
        /*00a8*/ 	.byte	0x00, 0xf0, 0x21, 0x00


	//----- nvinfo : EIATTR_KPARAM_INFO
	.align		4
.L_1860:
        /*00ac*/ 	.byte	0x04, 0x17
        /*00ae*/ 	.short	(.L_1862 - .L_1861)
.L_1861:
        /*00b0*/ 	.word	0x00000000
        /*00b4*/ 	.short	0x0000
        /*00b6*/ 	.short	0x0000
        /*00b8*/ 	.byte	0x00, 0xf0, 0x21, 0x00


	//----- nvinfo : EIATTR_MAXREG_COUNT
	.align		4
.L_1862:
        /*00bc*/ 	.byte	0x03, 0x1b
        /*00be*/ 	.short	0x00ff


	//----- nvinfo : EIATTR_NUM_BARRIERS
	.align		4
        /*00c0*/ 	.byte	0x02, 0x4c
        /*00c2*/ 	.byte	0x01
	.zero		1


	//----- nvinfo : EIATTR_MERCURY_ISA_VERSION
	.align		4
        /*00c4*/ 	.byte	0x03, 0x5f
        /*00c6*/ 	.short	0x0000


	//----- nvinfo : EIATTR_COOP_GROUP_MASK_REGIDS
	.align		4
        /*00c8*/ 	.byte	0x04, 0x29
        /*00ca*/ 	.short	(.L_1864 - .L_1863)


	//   ....[0]....
.L_1863:
        /*00cc*/ 	.word	0xffffffff


	//   ....[1]....
        /*00d0*/ 	.word	0xffffffff


	//   ....[2]....
        /*00d4*/ 	.word	0xffffffff


	//   ....[3]....
        /*00d8*/ 	.word	0xffffffff


	//   ....[4]....
        /*00dc*/ 	.word	0xffffffff


	//   ....[5]....
        /*00e0*/ 	.word	0xffffffff


	//   ....[6]....
        /*00e4*/ 	.word	0xffffffff


	//   ....[7]....
        /*00e8*/ 	.word	0xffffffff


	//   ....[8]....
        /*00ec*/ 	.word	0xffffffff


	//   ....[9]....
        /*00f0*/ 	.word	0xffffffff


	//   ....[10]....
        /*00f4*/ 	.word	0xffffffff


	//   ....[11]....
        /*00f8*/ 	.word	0xffffffff


	//   ....[12]....
        /*00fc*/ 	.word	0xffffffff


	//   ....[13]....
        /*0100*/ 	.word	0xffffffff


	//   ....[14]....
        /*0104*/ 	.word	0xffffffff


	//   ....[15]....
        /*0108*/ 	.word	0xffffffff


	//   ....[16]....
        /*010c*/ 	.word	0xffffffff


	//   ....[17]....
        /*0110*/ 	.word	0xffffffff


	//   ....[18]....
        /*0114*/ 	.word	0xffffffff


	//   ....[19]....
        /*0118*/ 	.word	0xffffffff


	//   ....[20]....
        /*011c*/ 	.word	0xffffffff


	//   ....[21]....
        /*0120*/ 	.word	0xffffffff


	//   ....[22]....
        /*0124*/ 	.word	0xffffffff


	//   ....[23]....
        /*0128*/ 	.word	0xffffffff


	//   ....[24]....
        /*012c*/ 	.word	0xffffffff


	//   ....[25]....
        /*0130*/ 	.word	0xffffffff


	//   ....[26]....
        /*0134*/ 	.word	0xffffffff


	//   ....[27]....
        /*0138*/ 	.word	0xffffffff


	//   ....[28]....
        /*013c*/ 	.word	0xffffffff


	//   ....[29]....
        /*0140*/ 	.word	0xffffffff


	//----- nvinfo : EIATTR_COOP_GROUP_INSTR_OFFSETS
	.align		4
.L_1864:
        /*0144*/ 	.byte	0x04, 0x28
        /*0146*/ 	.short	(.L_1866 - .L_1865)


	//   ....[0]....
.L_1865:
        /*0148*/ 	.word	0x00000130


	//   ....[1]....
        /*014c*/ 	.word	0x00000180


	//   ....[2]....
        /*0150*/ 	.word	0x000001b0


	//   ....[3]....
        /*0154*/ 	.word	0x00000200


	//   ....[4]....
        /*0158*/ 	.word	0x00000250


	//   ....[5]....
        /*015c*/ 	.word	0x000002c0


	//   ....[6]....
        /*0160*/ 	.word	0x000002f0


	//   ....[7]....
        /*0164*/ 	.word	0x00000310


	//   ....[8]....
        /*0168*/ 	.word	0x00000330


	//   ....[9]....
        /*016c*/ 	.word	0x00000350


	//   ....[10]....
        /*0170*/ 	.word	0x000004a0


	//   ....[11]....
        /*0174*/ 	.word	0x000004e0


	//   ....[12]....
        /*0178*/ 	.word	0x00000500


	//   ....[13]....
        /*017c*/ 	.word	0x00000520


	//   ....[14]....
        /*0180*/ 	.word	0x00000540


	//   ....[15]....
        /*0184*/ 	.word	0x000005b0


	//   ....[16]....
        /*0188*/ 	.word	0x000005d0


	//   ....[17]....
        /*018c*/ 	.word	0x000005f0


	//   ....[18]....
        /*0190*/ 	.word	0x00000610


	//   ....[19]....
        /*0194*/ 	.word	0x00000630


	//   ....[20]....
        /*0198*/ 	.word	0x00000840


	//   ....[21]....
        /*019c*/ 	.word	0x000008a0


	//   ....[22]....
        /*01a0*/ 	.word	0x000008c0


	//   ....[23]....
        /*01a4*/ 	.word	0x000008e0


	//   ....[24]....
        /*01a8*/ 	.word	0x00000900


	//   ....[25]....
        /*01ac*/ 	.word	0x00000950


	//   ....[26]....
        /*01b0*/ 	.word	0x00000970


	//   ....[27]....
        /*01b4*/ 	.word	0x00000990


	//   ....[28]....
        /*01b8*/ 	.word	0x000009b0


	//   ....[29]....
        /*01bc*/ 	.word	0x000009d0


	//----- nvinfo : EIATTR_EXIT_INSTR_OFFSETS
	.align		4
.L_1866:
        /*01c0*/ 	.byte	0x04, 0x1c
        /*01c2*/ 	.short	(.L_1868 - .L_1867)


	//   ....[0]....
.L_1867:
        /*01c4*/ 	.word	0x00000c40


	//   ....[1]....
        /*01c8*/ 	.word	0x00000ce0


	//----- nvinfo : EIATTR_CRS_STACK_SIZE
	.align		4
.L_1868:
        /*01cc*/ 	.byte	0x04, 0x1e
        /*01ce*/ 	.short	(.L_1870 - .L_1869)
.L_1869:
        /*01d0*/ 	.word	0x00000000
.L_1870:


//--------------------- .nv.info._ZN17fastertransformer29generalAddResidualT5LayerNormI6__halfEEvPKT_S4_PS2_S5_fii --------------------------
	.section	.nv.info._ZN17fastertransformer29generalAddResidualT5LayerNormI6__halfEEvPKT_S4_PS2_S5_fii,"",@"SHT_CUDA_INFO"
	.sectionflags	@""
	.align	4


	//----- nvinfo : EIATTR_CUDA_API_VERSION
	.align		4
        /*0000*/ 	.byte	0x04, 0x37
        /*0002*/ 	.short	(.L_1872 - .L_1871)
.L_1871:
        /*0004*/ 	.word	0x00000082


	//----- nvinfo : EIATTR_SW2861232_WAR
	.align		4
.L_1872:
        /*0008*/ 	.byte	0x01, 0x35
	.zero		2


	//----- nvinfo : EIATTR_PARAM_CBANK
	.align		4
        /*000c*/ 	.byte	0x04, 0x0a
        /*000e*/ 	.short	(.L_1874 - .L_1873)
	.align		4
.L_1873:
        /*0010*/ 	.word	index@(.nv.constant0._ZN17fastertransformer29generalAddResidualT5LayerNormI6__halfEEvPKT_S4_PS2_S5_fii)
        /*0014*/ 	.short	0x0160
        /*0016*/ 	.short	0x002c


	//----- nvinfo : EIATTR_CBANK_PARAM_SIZE
	.align		4
.L_1874:
        /*0018*/ 	.byte	0x03, 0x19
        /*001a*/ 	.short	0x002c


	//----- nvinfo : EIATTR_KPARAM_INFO
	.align		4
        /*001c*/ 	.byte	0x04, 0x17
        /*001e*/ 	.short	(.L_1876 - .L_1875)
.L_1875:
        /*0020*/ 	.word	0x00000000
        /*0024*/ 	.short	0x0006
        /*0026*/ 	.short	0x0028
        /*0028*/ 	.byte	0x00, 0xf0, 0x11, 0x00


	//----- nvinfo : EIATTR_KPARAM_INFO
	.align		4
.L_1876:
        /*002c*/ 	.byte	0x04, 0x17
        /*002e*/ 	.short	(.L_1878 - .L_1877)
.L_1877:
        /*0030*/ 	.word	0x00000000
        /*0034*/ 	.short	0x0005
        /*0036*/ 	.short	0x0024
        /*0038*/ 	.byte	0x00, 0xf0, 0x11, 0x00


	//----- nvinfo : EIATTR_KPARAM_INFO
	.align		4
.L_1878:
        /*003c*/ 	.byte	0x04, 0x17
        /*003e*/ 	.short	(.L_1880 - .L_1879)
.L_1879:
        /*0040*/ 	.word	0x00000000
        /*0044*/ 	.short	0x0004
        /*0046*/ 	.short	0x0020
        /*0048*/ 	.byte	0x00, 0xf0, 0x11, 0x00


	//----- nvinfo : EIATTR_KPARAM_INFO
	.align		4
.L_1880:
        /*004c*/ 	.byte	0x04, 0x17
        /*004e*/ 	.short	(.L_1882 - .L_1881)
.L_1881:
        /*0050*/ 	.word	0x00000000
        /*0054*/ 	.short	0x0003
        /*0056*/ 	.short	0x0018
        /*0058*/ 	.byte	0x00, 0xf0, 0x21, 0x00


	//----- nvinfo : EIATTR_KPARAM_INFO
	.align		4
.L_1882:
        /*005c*/ 	.byte	0x04, 0x17
        /*005e*/ 	.short	(.L_1884 - .L_1883)
.L_1883:
        /*0060*/ 	.word	0x00000000
        /*0064*/ 	.short	0x0002
        /*0066*/ 	.short	0x0010
        /*0068*/ 	.byte	0x00, 0xf0, 0x21, 0x00


	//----- nvinfo : EIATTR_KPARAM_INFO
	.align		4
.L_1884:
        /*006c*/ 	.byte	0x04, 0x17
        /*006e*/ 	.short	(.L_1886 - .L_1885)
.L_1885:
        /*0070*/ 	.word	0x00000000
        /*0074*/ 	.short	0x0001
        /*0076*/ 	.short	0x0008
        /*0078*/ 	.byte	0x00, 0xf0, 0x21, 0x00


	//----- nvinfo : EIATTR_KPARAM_INFO
	.align		4
.L_1886:
        /*007c*/ 	.byte	0x04, 0x17
        /*007e*/ 	.short	(.L_1888 - .L_1887)
.L_1887:
        /*0080*/ 	.word	0x00000000
        /*0084*/ 	.short	0x0000
        /*0086*/ 	.short	0x0000
        /*0088*/ 	.byte	0x00, 0xf0, 0x21, 0x00


	//----- nvinfo : EIATTR_MAXREG_COUNT
	.align		4
.L_1888:
        /*008c*/ 	.byte	0x03, 0x1b
        /*008e*/ 	.short	0x00ff


	//----- nvinfo : EIATTR_NUM_BARRIERS
	.align		4
        /*0090*/ 	.byte	0x02, 0x4c
        /*0092*/ 	.byte	0x01
	.zero		1


	//----- nvinfo : EIATTR_MERCURY_ISA_VERSION
	.align		4
        /*0094*/ 	.byte	0x03, 0x5f
        /*0096*/ 	.short	0x0000


	//----- nvinfo : EIATTR_COOP_GROUP_MASK_REGIDS
	.align		4
        /*0098*/ 	.byte	0x04, 0x29
        /*009a*/ 	.short	(.L_1890 - .L_1889)


	//   ....[0]....
.L_1889:
        /*009c*/ 	.word	0xffffffff


	//   ....[1]....
        /*00a0*/ 	.word	0xffffffff


	//   ....[2]....
        /*00a4*/ 	.word	0xffffffff


	//   ....[3]....
        /*00a8*/ 	.word	0xffffffff


	//   ....[4]....
        /*00ac*/ 	.word	0xffffffff


	//   ....[5]....
        /*00b0*/ 	.word	0xffffffff


	//   ....[6]....
        /*00b4*/ 	.word	0xffffffff


	//   ....[7]....
        /*00b8*/ 	.word	0xffffffff


	//   ....[8]....
        /*00bc*/ 	.word	0xffffffff


	//   ....[9]....
        /*00c0*/ 	.word	0xffffffff


	//----- nvinfo : EIATTR_COOP_GROUP_INSTR_OFFSETS
	.align		4
.L_1890:
        /*00c4*/ 	.byte	0x04, 0x28
        /*00c6*/ 	.short	(.L_1892 - .L_1891)


	//   ....[0]....
.L_1891:
        /*00c8*/ 	.word	0x00000200


	//   ....[1]....
        /*00cc*/ 	.word	0x00000270


	//   ....[2]....
        /*00d0*/ 	.word	0x000002a0


	//   ....[3]....
        /*00d4*/ 	.word	0x000002e0


	//   ....[4]....
        /*00d8*/ 	.word	0x00000300


	//   ....[5]....
        /*00dc*/ 	.word	0x00000370


	//   ....[6]....
        /*00e0*/ 	.word	0x000003a0


	//   ....[7]....
        /*00e4*/ 	.word	0x000003c0


	//   ....[8]....
        /*00e8*/ 	.word	0x000003e0


	//   ....[9]....
        /*00ec*/ 	.word	0x00000400


	//----- nvinfo : EIATTR_EXIT_INSTR_OFFSETS
	.align		4
.L_1892:
        /*00f0*/ 	.byte	0x04, 0x1c
        /*00f2*/ 	.short	(.L_1894 - .L_1893)


	//   ....[0]....
.L_1893:
        /*00f4*/ 	.word	0x00000460


	//   ....[1]....
        /*00f8*/ 	.word	0x000005e0


	//----- nvinfo : EIATTR_CRS_STACK_SIZE
	.align		4
.L_1894:
        /*00fc*/ 	.byte	0x04, 0x1e
        /*00fe*/ 	.short	(.L_1896 - .L_1895)
.L_1895:
        /*0100*/ 	.word	0x00000000
.L_1896:


//--------------------- .nv.info._ZN17fastertransformer29generalAddResidualT5LayerNormIfEEvPKT_S3_PS1_S4_fii --------------------------
	.section	.nv.info._ZN17fastertransformer29generalAddResidualT5LayerNormIfEEvPKT_S3_PS1_S4_fii,"",@"SHT_CUDA_INFO"
	.sectionflags	@""
	.align	4


	//----- nvinfo : EIATTR_CUDA_API_VERSION
	.align		4
        /*0000*/ 	.byte	0x04, 0x37
        /*0002*/ 	.short	(.L_1898 - .L_1897)
.L_1897:
        /*0004*/ 	.word	0x00000082


	//----- nvinfo : EIATTR_SW2861232_WAR
	.align		4
.L_1898:
        /*0008*/ 	.byte	0x01, 0x35
	.zero		2


	//----- nvinfo : EIATTR_PARAM_CBANK
	.align		4
        /*000c*/ 	.byte	0x04, 0x0a
        /*000e*/ 	.short	(.L_1900 - .L_1899)
	.align		4
.L_1899:
        /*0010*/ 	.word	index@(.nv.constant0._ZN17fastertransformer29generalAddResidualT5LayerNormIfEEvPKT_S3_PS1_S4_fii)
        /*0014*/ 	.short	0x0160
        /*0016*/ 	.short	0x002c


	//----- nvinfo : EIATTR_CBANK_PARAM_SIZE
	.align		4
.L_1900:
        /*0018*/ 	.byte	0x03, 0x19
        /*001a*/ 	.short	0x002c


	//----- nvinfo : EIATTR_KPARAM_INFO
	.align		4
        /*001c*/ 	.byte	0x04, 0x17
        /*001e*/ 	.short	(.L_1902 - .L_1901)
.L_1901:
        /*0020*/ 	.word	0x00000000
        /*0024*/ 	.short	0x0006
        /*0026*/ 	.short	0x0028
        /*0028*/ 	.byte	0x00, 0xf0, 0x11, 0x00


	//----- nvinfo : EIATTR_KPARAM_INFO
	.align		4
.L_1902:
        /*002c*/ 	.byte	0x04, 0x17
        /*002e*/ 	.short	(.L_1904 - .L_1903)
.L_1903:
        /*0030*/ 	.word	0x00000000
        /*0034*/ 	.short	0x0005
        /*0036*/ 	.short	0x0024
        /*0038*/ 	.byte	0x00, 0xf0, 0x11, 0x00


	//----- nvinfo : EIATTR_KPARAM_INFO
	.align		4
.L_1904:
        /*003c*/ 	.byte	0x04, 0x17
        /*003e*/ 	.short	(.L_1906 - .L_1905)
.L_1905:
        /*0040*/ 	.word	0x00000000
        /*0044*/ 	.short	0x0004
        /*0046*/ 	.short	0x0020
        /*0048*/ 	.byte	0x00, 0xf0, 0x11, 0x00


	//----- nvinfo : EIATTR_KPARAM_INFO
	.align		4
.L_1906:
        /*004c*/ 	.byte	0x04, 0x17
        /*004e*/ 	.short	(.L_1908 - .L_1907)
.L_1907:
        /*0050*/ 	.word	0x00000000
        /*0054*/ 	.short	0x0003
        /*0056*/ 	.short	0x0018
        /*0058*/ 	.byte	0x00, 0xf0, 0x21, 0x00


	//----- nvinfo : EIATTR_KPARAM_INFO
	.align		4
.L_1908:
        /*005c*/ 	.byte	0x04, 0x17
        /*005e*/ 	.short	(.L_1910 - .L_1909)
.L_1909:
        /*0060*/ 	.word	0x00000000
        /*0064*/ 	.short	0x0002
        /*0066*/ 	.short	0x0010
        /*0068*/ 	.byte	0x00, 0xf0, 0x21, 0x00


	//----- nvinfo : EIATTR_KPARAM_INFO
	.align		4
.L_1910:
        /*006c*/ 	.byte	0x04, 0x17
        /*006e*/ 	.short	(.L_1912 - .L_1911)
.L_1911:
        /*0070*/ 	.word	0x00000000
        /*0074*/ 	.short	0x0001
        /*0076*/ 	.short	0x0008
        /*0078*/ 	.byte	0x00, 0xf0, 0x21, 0x00


	//----- nvinfo : EIATTR_KPARAM_INFO
	.align		4
.L_1912:
        /*007c*/ 	.byte	0x04, 0x17
        /*007e*/ 	.short	(.L_1914 - .L_1913)
.L_1913:
        /*0080*/ 	.word	0x00000000
        /*0084*/ 	.short	0x0000
        /*0086*/ 	.short	0x0000
        /*0088*/ 	.byte	0x00, 0xf0, 0x21, 0x00


	//----- nvinfo : EIATTR_MAXREG_COUNT
	.align		4
.L_1914:
        /*008c*/ 	.byte	0x03, 0x1b
        /*008e*/ 	.short	0x00ff


	//----- nvinfo : EIATTR_NUM_BARRIERS
	.align		4
        /*0090*/ 	.byte	0x02, 0x4c
        /*0092*/ 	.byte	0x01
	.zero		1


	//----- nvinfo : EIATTR_MERCURY_ISA_VERSION
	.align		4
        /*0094*/ 	.byte	0x03, 0x5f
        /*0096*/ 	.short	0x0000


	//----- nvinfo : EIATTR_COOP_GROUP_MASK_REGIDS
	.align		4
        /*0098*/ 	.byte	0x04, 0x29
        /*009a*/ 	.short	(.L_1916 - .L_1915)


	//   ....[0]....
.L_1915:
        /*009c*/ 	.word	0xffffffff


	//   ....[1]....
        /*00a0*/ 	.word	0xffffffff


	//   ....[2]....
        /*00a4*/ 	.word	0xffffffff


	//   ....[3]....
        /*00a8*/ 	.word	0xffffffff


	//   ....[4]....
        /*00ac*/ 	.word	0xffffffff


	//   ....[5]....
        /*00b0*/ 	.word	0xffffffff


	//   ....[6]....
        /*00b4*/ 	.word	0xffffffff


	//   ....[7]....
        /*00b8*/ 	.word	0xffffffff


	//   ....[8]....
        /*00bc*/ 	.word	0xffffffff


	//   ....[9]....
        /*00c0*/ 	.word	0xffffffff


	//----- nvinfo : EIATTR_COOP_GROUP_INSTR_OFFSETS
	.align		4
.L_1916:
        /*00c4*/ 	.byte	0x04, 0x28
        /*00c6*/ 	.short	(.L_1918 - .L_1917)


	//   ....[0]....
.L_1917:
        /*00c8*/ 	.word	0x00000170


	//   ....[1]....
        /*00cc*/ 	.word	0x000001e0


	//   ....[2]....
        /*00d0*/ 	.word	0x00000210


	//   ....[3]....
        /*00d4*/ 	.word	0x00000250


	//   ....[4]....
        /*00d8*/ 	.word	0x00000270


	//   ....[5]....
        /*00dc*/ 	.word	0x000002e0


	//   ....[6]....
        /*00e0*/ 	.word	0x00000310


	//   ....[7]....
        /*00e4*/ 	.word	0x00000330


	//   ....[8]....
        /*00e8*/ 	.word	0x00000350


	//   ....[9]....
        /*00ec*/ 	.word	0x00000370


	//----- nvinfo : EIATTR_EXIT_INSTR_OFFSETS
	.align		4
.L_1918:
        /*00f0*/ 	.byte	0x04, 0x1c
        /*00f2*/ 	.short	(.L_1920 - .L_1919)


	//   ....[0]....
.L_1919:
        /*00f4*/ 	.word	0x000003d0


	//   ....[1]....
        /*00f8*/ 	.word	0x000004d0


	//----- nvinfo : EIATTR_CRS_STACK_SIZE
	.align		4
.L_1920:
        /*00fc*/ 	.byte	0x04, 0x1e
        /*00fe*/ 	.short	(.L_1922 - .L_1921)
.L_1921:
        /*0100*/ 	.word	0x00000000
.L_1922:


//--------------------- .nv.info._ZN17fastertransformer31generalAddBiasResidualLayerNormI6__halfLi2EEEvPKT_S4_S4_S4_S4_S4_PS2_S5_fiiPKfS7_S7_Pfi --------------------------
	.section	.nv.info._ZN17fastertransformer31generalAddBiasResidualLayerNormI6__halfLi2EEEvPKT_S4_S4_S4_S4_S4_PS2_S5_fiiPKfS7_S7_Pfi,"",@"SHT_CUDA_INFO"
	.sectionflags	@""
	.align	4


	//----- nvinfo : EIATTR_CUDA_API_VERSION
	.align		4
        /*0000*/ 	.byte	0x04, 0x37
        /*0002*/ 	.short	(.L_1924 - .L_1923)
.L_1923:
        /*0004*/ 	.word	0x00000082


	//----- nvinfo : EIATTR_SW2861232_WAR
	.align		4
.L_1924:
        /*0008*/ 	.byte	0x01, 0x35
	.zero		2


	//----- nvinfo : EIATTR_PARAM_CBANK
	.align		4
        /*000c*/ 	.byte	0x04, 0x0a
        /*000e*/ 	.short	(.L_1926 - .L_1925)
	.align		4
.L_1925:
        /*0010*/ 	.word	index@(.nv.constant0._ZN17fastertransformer31generalAddBiasResidualLayerNormI6__halfLi2EEEvPKT_S4_S4_S4_S4_S4_PS2_S5_fiiPKfS7_S7_Pfi)
        /*0014*/ 	.short	0x0160
        /*0016*/ 	.short	0x0074


	//----- nvinfo : EIATTR_CBANK_PARAM_SIZE
	.align		4
.L_1926:
        /*0018*/ 	.byte	0x03, 0x19
        /*001a*/ 	.short	0x0074


	//----- nvinfo : EIATTR_KPARAM_INFO
	.align		4
        /*001c*/ 	.byte	0x04, 0x17
        /*001e*/ 	.short	(.L_1928 - .L_1927)
.L_1927:
        /*0020*/ 	.word	0x00000000
        /*0024*/ 	.short	0x000f
        /*0026*/ 	.short	0x0070
        /*0028*/ 	.byte	0x00, 0xf0, 0x11, 0x00


	//----- nvinfo : EIATTR_KPARAM_INFO
	.align		4
.L_1928:
        /*002c*/ 	.byte	0x04, 0x17
        /*002e*/ 	.short	(.L_1930 - .L_1929)
.L_1929:
        /*0030*/ 	.word	0x00000000
        /*0034*/ 	.short	0x000e
        /*0036*/ 	.short	0x0068
        /*0038*/ 	.byte	0x00, 0xf0, 0x21, 0x00


	//----- nvinfo : EIATTR_KPARAM_INFO
	.align		4
.L_1930:
        /*003c*/ 	.byte	0x04, 0x17
        /*003e*/ 	.short	(.L_1932 - .L_1931)
.L_1931:
        /*0040*/ 	.word	0x00000000
        /*0044*/ 	.short	0x000d
        /*0046*/ 	.short	0x0060
        /*0048*/ 	.byte	0x00, 0xf0, 0x21, 0x00


	//----- nvinfo : EIATTR_KPARAM_INFO
	.align		4
.L_1932:
        /*004c*/ 	.byte	0x04, 0x17
        /*004e*/ 	.short	(.L_1934 - .L_1933)
.L_1933:
        /*0050*/ 	.word	0x00000000
        /*0054*/ 	.short	0x000c
        /*0056*/ 	.short	0x0058
        /*0058*/ 	.byte	0x00, 0xf0, 0x21, 0x00


	//----- nvinfo : EIATTR_KPARAM_INFO
	.align		4
.L_1934:
        /*005c*/ 	.byte	0x04, 0x17
        /*005e*/ 	.short	(.L_1936 - .L_1935)
.L_1935:
        /*0060*/ 	.word	0x00000000
        /*0064*/ 	.short	0x000b
        /*0066*/ 	.short	0x0050
        /*0068*/ 	.byte	0x00, 0xf0, 0x21, 0x00


	//----- nvinfo : EIATTR_KPARAM_INFO
	.align		4
.L_1936:
        /*006c*/ 	.byte	0x04, 0x17
        /*006e*/ 	.short	(.L_1938 - .L_1937)
.L_1937:
        /*0070*/ 	.word	0x00000000
        /*0074*/ 	.short	0x000a
        /*0076*/ 	.short	0x0048
        /*0078*/ 	.byte	0x00, 0xf0, 0x11, 0x00


	//----- nvinfo : EIATTR_KPARAM_INFO
	.align		4
.L_1938:
        /*007c*/ 	.byte	0x04, 0x17
        /*007e*/ 	.short	(.L_1940 - .L_1939)
.L_1939:
        /*0080*/ 	.word	0x00000000
        /*0084*/ 	.short	0x0009
        /*0086*/ 	.short	0x0044
        /*0088*/ 	.byte	0x00, 0xf0, 0x11, 0x00


	//----- nvinfo : EIATTR_KPARAM_INFO
	.align		4
.L_1940:
        /*008c*/ 	.byte	0x04, 0x17
        /*008e*/ 	.short	(.L_1942 - .L_1941)
.L_1941:
        /*0090*/ 	.word	0x00000000
        /*0094*/ 	.short	0x0008
        /*0096*/ 	.short	0x0040
        /*0098*/ 	.byte	0x00, 0xf0, 0x11, 0x00


	//----- nvinfo : EIATTR_KPARAM_INFO
	.align		4
.L_1942:
        /*009c*/ 	.byte	0x04, 0x17
        /*009e*/ 	.short	(.L_1944 - .L_1943)
.L_1943:
        /*00a0*/ 	.word	0x00000000
        /*00a4*/ 	.short	0x0007
        /*00a6*/ 	.short	0x0038
        /*00a8*/ 	.byte	0x00, 0xf0, 0x21, 0x00


	//----- nvinfo : EIATTR_KPARAM_INFO
	.align		4
.L_1944:
        /*00ac*/ 	.byte	0x04, 0x17
        /*00ae*/ 	.short	(.L_1946 - .L_1945)
.L_1945:
        /*00b0*/ 	.word	0x00000000
        /*00b4*/ 	.short	0x0006
        /*00b6*/ 	.short	0x0030
        /*00b8*/ 	.byte	0x00, 0xf0, 0x21, 0x00


	//----- nvinfo : EIATTR_KPARAM_INFO
	.align		4
.L_1946:
        /*00bc*/ 	.byte	0x04, 0x17
        /*00be*/ 	.short	(.L_1948 - .L_1947)
.L_1947:
        /*00c0*/ 	.word	0x00000000
        /*00c4*/ 	.short	0x0005
        /*00c6*/ 	.short	0x0028
        /*00c8*/ 	.byte	0x00, 0xf0, 0x21, 0x00


	//----- nvinfo : EIATTR_KPARAM_INFO
	.align		4
.L_1948:
        /*00cc*/ 	.byte	0x04, 0x17
        /*00ce*/ 	.short	(.L_1950 - .L_1949)
.L_1949:
        /*00d0*/ 	.word	0x00000000
        /*00d4*/ 	.short	0x0004
        /*00d6*/ 	.short	0x0020
        /*00d8*/ 	.byte	0x00, 0xf0, 0x21, 0x00


	//----- nvinfo : EIATTR_KPARAM_INFO
	.align		4
.L_1950:
        /*00dc*/ 	.byte	0x04, 0x17
        /*00de*/ 	.short	(.L_1952 - .L_1951)
.L_1951:
        /*00e0*/ 	.word	0x00000000
        /*00e4*/ 	.short	0x0003
        /*00e6*/ 	.short	0x0018
        /*00e8*/ 	.byte	0x00, 0xf0, 0x21, 0x00


	//----- nvinfo : EIATTR_KPARAM_INFO
	.align		4
.L_1952:
        /*00ec*/ 	.byte	0x04, 0x17
        /*00ee*/ 	.short	(.L_1954 - .L_1953)
.L_1953:
        /*00f0*/ 	.word	0x00000000
        /*00f4*/ 	.short	0x0002
        /*00f6*/ 	.short	0x0010
        /*00f8*/ 	.byte	0x00, 0xf0, 0x21, 0x00


	//----- nvinfo : EIATTR_KPARAM_INFO
	.align		4
.L_1954:
        /*00fc*/ 	.byte	0x04, 0x17
        /*00fe*/ 	.short	(.L_1956 - .L_1955)
.L_1955:
        /*0100*/ 	.word	0x00000000
        /*0104*/ 	.short	0x0001
        /*0106*/ 	.short	0x0008
        /*0108*/ 	.byte	0x00, 0xf0, 0x21, 0x00


	//----- nvinfo : EIATTR_KPARAM_INFO
	.align		4
.L_1956:
        /*010c*/ 	.byte	0x04, 0x17
        /*010e*/ 	.short	(.L_1958 - .L_1957)
.L_1957:
        /*0110*/ 	.word	0x00000000
        /*0114*/ 	.short	0x0000
        /*0116*/ 	.short	0x0000
        /*0118*/ 	.byte	0x00, 0xf0, 0x21, 0x00


	//----- nvinfo : EIATTR_MAXREG_COUNT
	.align		4
.L_1958:
        /*011c*/ 	.byte	0x03, 0x1b
        /*011e*/ 	.short	0x00ff


	//----- nvinfo : EIATTR_NUM_BARRIERS
	.align		4
        /*0120*/ 	.byte	0x02, 0x4c
        /*0122*/ 	.byte	0x01
	.zero		1


	//----- nvinfo : EIATTR_MERCURY_ISA_VERSION
	.align		4
        /*0124*/ 	.byte	0x03, 0x5f
        /*0126*/ 	.short	0x0000


	//----- nvinfo : EIATTR_COOP_GROUP_MASK_REGIDS
	.align		4
        /*0128*/ 	.byte	0x04, 0x29
        /*012a*/ 	.short	(.L_1960 - .L_1959)


	//   ....[0]....
.L_1959:
        /*012c*/ 	.word	0xffffffff


	//   ....[1]....
        /*0130*/ 	.word	0xffffffff


	//   ....[2]....
        /*0134*/ 	.word	0xffffffff


	//   ....[3]....
        /*0138*/ 	.word	0xffffffff


	//   ....[4]....
        /*013c*/ 	.word	0xffffffff


	//   ....[5]....
        /*0140*/ 	.word	0xffffffff


	//   ....[6]....
        /*0144*/ 	.word	0xffffffff


	//   ....[7]....
        /*0148*/ 	.word	0xffffffff


	//   ....[8]....
        /*014c*/ 	.word	0xffffffff


	//   ....[9]....
        /*0150*/ 	.word	0xffffffff


	//   ....[10]....
        /*0154*/ 	.word	0xffffffff


	//   ....[11]....
        /*0158*/ 	.word	0xffffffff


	//   ....[12]....
        /*015c*/ 	.word	0xffffffff


	//   ....[13]....
        /*0160*/ 	.word	0xffffffff


	//   ....[14]....
        /*0164*/ 	.word	0xffffffff


	//   ....[15]....
        /*0168*/ 	.word	0xffffffff


	//   ....[16]....
        /*016c*/ 	.word	0xffffffff


	//   ....[17]....
        /*0170*/ 	.word	0xffffffff


	//   ....[18]....
        /*0174*/ 	.word	0xffffffff


	//   ....[19]....
        /*0178*/ 	.word	0xffffffff


	//   ....[20]....
        /*017c*/ 	.word	0xffffffff


	//   ....[21]....
        /*0180*/ 	.word	0xffffffff


	//   ....[22]....
        /*0184*/ 	.word	0xffffffff


	//   ....[23]....
        /*0188*/ 	.word	0xffffffff


	//   ....[24]....
        /*018c*/ 	.word	0xffffffff


	//   ....[25]....
        /*0190*/ 	.word	0xffffffff


	//   ....[26]....
        /*0194*/ 	.word	0xffffffff


	//   ....[27]....
        /*0198*/ 	.word	0xffffffff


	//   ....[28]....
        /*019c*/ 	.word	0xffffffff


	//   ....[29]....
        /*01a0*/ 	.word	0xffffffff


	//----- nvinfo : EIATTR_COOP_GROUP_INSTR_OFFSETS
	.align		4
.L_1960:
        /*01a4*/ 	.byte	0x04, 0x28
        /*01a6*/ 	.short	(.L_1962 - .L_1961)


	//   ....[0]....
.L_1961:
        /*01a8*/ 	.word	0x000008c0


	//   ....[1]....
        /*01ac*/ 	.word	0x00000930


	//   ....[2]....
        /*01b0*/ 	.word	0x00000950


	//   ....[3]....
        /*01b4*/ 	.word	0x000009a0


	//   ....[4]....
        /*01b8*/ 	.word	0x000009e0


	//   ....[5]....
        /*01bc*/ 	.word	0x00000a50


	//   ....[6]....
        /*01c0*/ 	.word	0x00000a80


	//   ....[7]....
        /*01c4*/ 	.word	0x00000aa0


	//   ....[8]....
        /*01c8*/ 	.word	0x00000ac0


	//   ....[9]....
        /*01cc*/ 	.word	0x00000ae0


	//   ....[10]....
        /*01d0*/ 	.word	0x00000c40


	//   ....[11]....
        /*01d4*/ 	.word	0x00000c80


	//   ....[12]....
        /*01d8*/ 	.word	0x00000ca0


	//   ....[13]....
        /*01dc*/ 	.word	0x00000cc0


	//   ....[14]....
        /*01e0*/ 	.word	0x00000ce0


	//   ....[15]....
        /*01e4*/ 	.word	0x00000d40


	//   ....[16]....
        /*01e8*/ 	.word	0x00000d70


	//   ....[17]....
        /*01ec*/ 	.word	0x00000dc0


	//   ....[18]....
        /*01f0*/ 	.word	0x00000df0


	//   ....[19]....
        /*01f4*/ 	.word	0x00000e20


	//   ....[20]....
        /*01f8*/ 	.word	0x00001210


	//   ....[21]....
        /*01fc*/ 	.word	0x00001250


	//   ....[22]....
        /*0200*/ 	.word	0x00001270


	//   ....[23]....
        /*0204*/ 	.word	0x00001290


	//   ....[24]....
        /*0208*/ 	.word	0x000012b0


	//   ....[25]....
        /*020c*/ 	.word	0x00001300


	//   ....[26]....
        /*0210*/ 	.word	0x00001320


	//   ....[27]....
        /*0214*/ 	.word	0x00001340


	//   ....[28]....
        /*0218*/ 	.word	0x00001360


	//   ....[29]....
        /*021c*/ 	.word	0x00001380


	//----- nvinfo : EIATTR_EXIT_INSTR_OFFSETS
	.align		4
.L_1962:
        /*0220*/ 	.byte	0x04, 0x1c
        /*0222*/ 	.short	(.L_1964 - .L_1963)


	//   ....[0]....
.L_1963:
        /*0224*/ 	.word	0x000011d0


	//   ....[1]....
        /*0228*/ 	.word	0x00001610


	//   ....[2]....
        /*022c*/ 	.word	0x00001690


	//----- nvinfo : EIATTR_CRS_STACK_SIZE
	.align		4
.L_1964:
        /*0230*/ 	.byte	0x04, 0x1e
        /*0232*/ 	.short	(.L_1966 - .L_1965)
.L_1965:
        /*0234*/ 	.word	0x00000000
.L_1966:


//--------------------- .nv.info._ZN17fastertransformer31generalAddBiasResidualLayerNormI6__halfLi1EEEvPKT_S4_S4_S4_S4_S4_PS2_S5_fiiPKfS7_S7_Pfi --------------------------
	.section	.nv.info._ZN17fastertransformer31generalAddBiasResidualLayerNormI6__halfLi1EEEvPKT_S4_S4_S4_S4_S4_PS2_S5_fiiPKfS7_S7_Pfi,"",@"SHT_CUDA_INFO"
	.sectionflags	@""
	.align	4


	//----- nvinfo : EIATTR_CUDA_API_VERSION
	.align		4
        /*0000*/ 	.byte	0x04, 0x37
        /*0002*/ 	.short	(.L_1968 - .L_1967)
.L_1967:
        /*0004*/ 	.word	0x00000082


	//----- nvinfo : EIATTR_SW2861232_WAR
	.align		4
.L_1968:
        /*0008*/ 	.byte	0x01, 0x35
	.zero		2


	//----- nvinfo : EIATTR_PARAM_CBANK
	.align		4
        /*000c*/ 	.byte	0x04, 0x0a
        /*000e*/ 	.short	(.L_1970 - .L_1969)
	.align		4
.L_1969:
        /*0010*/ 	.word	index@(.nv.constant0._ZN17fastertransformer31generalAddBiasResidualLayerNormI6__halfLi1EEEvPKT_S4_S4_S4_S4_S4_PS2_S5_fiiPKfS7_S7_Pfi)
        /*0014*/ 	.short	0x0160
        /*0016*/ 	.short	0x0074


	//----- nvinfo : EIATTR_CBANK_PARAM_SIZE
	.align		4
.L_1970:
        /*0018*/ 	.byte	0x03, 0x19
        /*001a*/ 	.short	0x0074


	//----- nvinfo : EIATTR_KPARAM_INFO
	.align		4
        /*001c*/ 	.byte	0x04, 0x17
        /*001e*/ 	.short	(.L_1972 - .L_1971)
.L_1971:
        /*0020*/ 	.word	0x00000000
        /*0024*/ 	.short	0x000f
        /*0026*/ 	.short	0x0070
        /*0028*/ 	.byte	0x00, 0xf0, 0x11, 0x00


	//----- nvinfo : EIATTR_KPARAM_INFO
	.align		4
.L_1972:
        /*002c*/ 	.byte	0x04, 0x17
        /*002e*/ 	.short	(.L_1974 - .L_1973)
.L_1973:
        /*0030*/ 	.word	0x00000000
        /*0034*/ 	.short	0x000e
        /*0036*/ 	.short	0x0068
        /*0038*/ 	.byte	0x00, 0xf0, 0x21, 0x00


	//----- nvinfo : EIATTR_KPARAM_INFO
	.align		4
.L_1974:
        /*003c*/ 	.byte	0x04, 0x17
        /*003e*/ 	.short	(.L_1976 - .L_1975)
.L_1975:
        /*0040*/ 	.word	0x00000000
        /*0044*/ 	.short	0x000d
        /*0046*/ 	.short	0x0060
        /*0048*/ 	.byte	0x00, 0xf0, 0x21, 0x00


	//----- nvinfo : EIATTR_KPARAM_INFO
	.align		4
.L_1976:
        /*004c*/ 	.byte	0x04, 0x17
        /*004e*/ 	.short	(.L_1978 - .L_1977)
.L_1977:
        /*0050*/ 	.word	0x00000000
        /*0054*/ 	.short	0x000c
        /*0056*/ 	.short	0x0058
        /*0058*/ 	.byte	0x00, 0xf0, 0x21, 0x00


	//----- nvinfo : EIATTR_KPARAM_INFO
	.align		4
.L_1978:
        /*005c*/ 	.byte	0x04, 0x17
        /*005e*/ 	.short	(.L_1980 - .L_1979)
.L_1979:
        /*0060*/ 	.word	0x00000000
        /*0064*/ 	.short	0x000b
        /*0066*/ 	.short	0x0050
        /*0068*/ 	.byte	0x00, 0xf0, 0x21, 0x00


	//----- nvinfo : EIATTR_KPARAM_INFO
	.align		4
.L_1980:
        /*006c*/ 	.byte	0x04, 0x17
        /*006e*/ 	.short	(.L_1982 - .L_1981)
.L_1981:
        /*0070*/ 	.word	0x00000000
        /*0074*/ 	.short	0x000a
        /*0076*/ 	.short	0x0048
        /*0078*/ 	.byte	0x00, 0xf0, 0x11, 0x00


	//----- nvinfo : EIATTR_KPARAM_INFO
	.align		4
.L_1982:
        /*007c*/ 	.byte	0x04, 0x17
        /*007e*/ 	.short	(.L_1984 - .L_1983)
.L_1983:
        /*0080*/ 	.word	0x00000000
        /*0084*/ 	.short	0x0009
        /*0086*/ 	.short	0x0044
        /*0088*/ 	.byte	0x00, 0xf0, 0x11, 0x00


	//----- nvinfo : EIATTR_KPARAM_INFO
	.align		4
.L_1984:
        /*008c*/ 	.byte	0x04, 0x17
        /*008e*/ 	.short	(.L_1986 - .L_1985)
.L_1985:
        /*0090*/ 	.word	0x00000000
        /*0094*/ 	.short	0x0008
        /*0096*/ 	.short	0x0040
        /*0098*/ 	.byte	0x00, 0xf0, 0x11, 0x00


	//----- nvinfo : EIATTR_KPARAM_INFO
	.align		4
.L_1986:
        /*009c*/ 	.byte	0x04, 0x17
        /*009e*/ 	.short	(.L_1988 - .L_1987)
.L_1987:
        /*00a0*/ 	.word	0x00000000
        /*00a4*/ 	.short	0x0007
        /*00a6*/ 	.short	0x0038
        /*00a8*/ 	.byte	0x00, 0xf0, 0x21, 0x00


	//----- nvinfo : EIATTR_KPARAM_INFO
	.align		4
.L_1988:
        /*00ac*/ 	.byte	0x04, 0x17
        /*00ae*/ 	.short	(.L_1990 - .L_1989)
.L_1989:
        /*00b0*/ 	.word	0x00000000
        /*00b4*/ 	.short	0x0006
        /*00b6*/ 	.short	0x0030
        /*00b8*/ 	.byte	0x00, 0xf0, 0x21, 0x00


	//----- nvinfo : EIATTR_KPARAM_INFO
	.align		4
.L_1990:
        /*00bc*/ 	.byte	0x04, 0x17
        /*00be*/ 	.short	(.L_1992 - .L_1991)
.L_1991:
        /*00c0*/ 	.word	0x00000000
        /*00c4*/ 	.short	0x0005
        /*00c6*/ 	.short	0x0028
        /*00c8*/ 	.byte	0x00, 0xf0, 0x21, 0x00


	//----- nvinfo : EIATTR_KPARAM_INFO
	.align		4
.L_1992:
        /*00cc*/ 	.byte	0x04, 0x17
        /*00ce*/ 	.short	(.L_1994 - .L_1993)
.L_1993:
        /*00d0*/ 	.word	0x00000000
        /*00d4*/ 	.short	0x0004
        /*00d6*/ 	.short	0x0020
        /*00d8*/ 	.byte	0x00, 0xf0, 0x21, 0x00


	//----- nvinfo : EIATTR_KPARAM_INFO
	.align		4
.L_1994:
        /*00dc*/ 	.byte	0x04, 0x17
        /*00de*/ 	.short	(.L_1996 - .L_1995)
.L_1995:
        /*00e0*/ 	.word	0x00000000
        /*00e4*/ 	.short	0x0003
        /*00e6*/ 	.short	0x0018
        /*00e8*/ 	.byte	0x00, 0xf0, 0x21, 0x00


	//----- nvinfo : EIATTR_KPARAM_INFO
	.align		4
.L_1996:
        /*00ec*/ 	.byte	0x04, 0x17
        /*00ee*/ 	.short	(.L_1998 - .L_1997)
.L_1997:
        /*00f0*/ 	.word	0x00000000
        /*00f4*/ 	.short	0x0002
        /*00f6*/ 	.short	0x0010
        /*00f8*/ 	.byte	0x00, 0xf0, 0x21, 0x00


	//----- nvinfo : EIATTR_KPARAM_INFO
	.align		4
.L_1998:
        /*00fc*/ 	.byte	0x04, 0x17
        /*00fe*/ 	.short	(.L_2000 - .L_1999)
.L_1999:
        /*0100*/ 	.word	0x00000000
        /*0104*/ 	.short	0x0001
        /*0106*/ 	.short	0x0008
        /*0108*/ 	.byte	0x00, 0xf0, 0x21, 0x00


	//----- nvinfo : EIATTR_KPARAM_INFO
	.align		4
.L_2000:
        /*010c*/ 	.byte	0x04, 0x17
        /*010e*/ 	.short	(.L_2002 - .L_2001)
.L_2001:
        /*0110*/ 	.word	0x00000000
        /*0114*/ 	.short	0x0000
        /*0116*/ 	.short	0x0000
        /*0118*/ 	.byte	0x00, 0xf0, 0x21, 0x00


	//----- nvinfo : EIATTR_MAXREG_COUNT
	.align		4
.L_2002:
        /*011c*/ 	.byte	0x03, 0x1b
        /*011e*/ 	.short	0x00ff


	//----- nvinfo : EIATTR_NUM_BARRIERS
	.align		4
        /*0120*/ 	.byte	0x02, 0x4c
        /*0122*/ 	.byte	0x01
	.zero		1


	//----- nvinfo : EIATTR_MERCURY_ISA_VERSION
	.align		4
        /*0124*/ 	.byte	0x03, 0x5f
        /*0126*/ 	.short	0x0000


	//----- nvinfo : EIATTR_COOP_GROUP_MASK_REGIDS
	.align		4
        /*0128*/ 	.byte	0x04, 0x29
        /*012a*/ 	.short	(.L_2004 - .L_2003)


	//   ....[0]....
.L_2003:
        /*012c*/ 	.word	0xffffffff


	//   ....[1]....
        /*0130*/ 	.word	0xffffffff


	//   ....[2]....
        /*0134*/ 	.word	0xffffffff


	//   ....[3]....
        /*0138*/ 	.word	0xffffffff


	//   ....[4]....
        /*013c*/ 	.word	0xffffffff


	//   ....[5]....
        /*0140*/ 	.word	0xffffffff


	//   ....[6]....
        /*0144*/ 	.word	0xffffffff


	//   ....[7]....
        /*0148*/ 	.word	0xffffffff


	//   ....[8]....
        /*014c*/ 	.word	0xffffffff


	//   ....[9]....
        /*0150*/ 	.word	0xffffffff


	//   ....[10]....
        /*0154*/ 	.word	0xffffffff


	//   ....[11]....
        /*0158*/ 	.word	0xffffffff


	//   ....[12]....
        /*015c*/ 	.word	0xffffffff


	//   ....[13]....
        /*0160*/ 	.word	0xffffffff


	//   ....[14]....
        /*0164*/ 	.word	0xffffffff


	//   ....[15]....
        /*0168*/ 	.word	0xffffffff


	//   ....[16]....
        /*016c*/ 	.word	0xffffffff


	//   ....[17]....
        /*0170*/ 	.word	0xffffffff


	//   ....[18]....
        /*0174*/ 	.word	0xffffffff


	//   ....[19]....
        /*0178*/ 	.word	0xffffffff


	//   ....[20]....
        /*017c*/ 	.word	0xffffffff


	//   ....[21]....
        /*0180*/ 	.word	0xffffffff


	//   ....[22]....
        /*0184*/ 	.word	0xffffffff


	//   ....[23]....
        /*0188*/ 	.word	0xffffffff


	//   ....[24]....
        /*018c*/ 	.word	0xffffffff


	//   ....[25]....
        /*0190*/ 	.word	0xffffffff


	//   ....[26]....
        /*0194*/ 	.word	0xffffffff


	//   ....[27]....
        /*0198*/ 	.word	0xffffffff


	//   ....[28]....
        /*019c*/ 	.word	0xffffffff


	//   ....[29]....
        /*01a0*/ 	.word	0xffffffff


	//----- nvinfo : EIATTR_COOP_GROUP_INSTR_OFFSETS
	.align		4
.L_2004:
        /*01a4*/ 	.byte	0x04, 0x28
        /*01a6*/ 	.short	(.L_2006 - .L_2005)


	//   ....[0]....
.L_2005:
        /*01a8*/ 	.word	0x000007c0


	//   ....[1]....
        /*01ac*/ 	.word	0x00000830


	//   ....[2]....
        /*01b0*/ 	.word	0x00000850


	//   ....[3]....
        /*01b4*/ 	.word	0x000008a0


	//   ....[4]....
        /*01b8*/ 	.word	0x000008e0


	//   ....[5]....
        /*01bc*/ 	.word	0x00000950


	//   ....[6]....
        /*01c0*/ 	.word	0x00000980


	//   ....[7]....
        /*01c4*/ 	.word	0x000009a0


	//   ....[8]....
        /*01c8*/ 	.word	0x000009c0


	//   ....[9]....
        /*01cc*/ 	.word	0x000009e0


	//   ....[10]....
        /*01d0*/ 	.word	0x00000b40


	//   ....[11]....
        /*01d4*/ 	.word	0x00000b80


	//   ....[12]....
        /*01d8*/ 	.word	0x00000ba0


	//   ....[13]....
        /*01dc*/ 	.word	0x00000bc0


	//   ....[14]....
        /*01e0*/ 	.word	0x00000be0


	//   ....[15]....
        /*01e4*/ 	.word	0x00000c40


	//   ....[16]....
        /*01e8*/ 	.word	0x00000c70


	//   ....[17]....
        /*01ec*/ 	.word	0x00000cc0


	//   ....[18]....
        /*01f0*/ 	.word	0x00000cf0


	//   ....[19]....
        /*01f4*/ 	.word	0x00000d20


	//   ....[20]....
        /*01f8*/ 	.word	0x00001110


	//   ....[21]....
        /*01fc*/ 	.word	0x00001150


	//   ....[22]....
        /*0200*/ 	.word	0x00001170


	//   ....[23]....
        /*0204*/ 	.word	0x00001190


	//   ....[24]....
        /*0208*/ 	.word	0x000011b0


	//   ....[25]....
        /*020c*/ 	.word	0x00001200


	//   ....[26]....
        /*0210*/ 	.word	0x00001220


	//   ....[27]....
        /*0214*/ 	.word	0x00001240


	//   ....[28]....
        /*0218*/ 	.word	0x00001260


	//   ....[29]....
        /*021c*/ 	.word	0x00001280


	//----- nvinfo : EIATTR_EXIT_INSTR_OFFSETS
	.align		4
.L_2006:
        /*0220*/ 	.byte	0x04, 0x1c
        /*0222*/ 	.short	(.L_2008 - .L_2007)


	//   ....[0]....
.L_2007:
        /*0224*/ 	.word	0x000010d0


	//   ....[1]....
        /*0228*/ 	.word	0x00001510


	//   ....[2]....
        /*022c*/ 	.word	0x00001590


	//----- nvinfo : EIATTR_CRS_STACK_SIZE
	.align		4
.L_2008:
        /*0230*/ 	.byte	0x04, 0x1e
        /*0232*/ 	.short	(.L_2010 - .L_2009)
.L_2009:
        /*0234*/ 	.word	0x00000000
.L_2010:


//--------------------- .nv.info._ZN17fastertransformer31generalAddBiasResidualLayerNormIfLi2EEEvPKT_S3_S3_S3_S3_S3_PS1_S4_fiiPKfS6_S6_Pfi --------------------------
	.section	.nv.info._ZN17fastertransformer31generalAddBiasResidualLayerNormIfLi2EEEvPKT_S3_S3_S3_S3_S3_PS1_S4_fiiPKfS6_S6_Pfi,"",@"SHT_CUDA_INFO"
	.sectionflags	@""
	.align	4


	//----- nvinfo : EIATTR_CUDA_API_VERSION
	.align		4
        /*0000*/ 	.byte	0x04, 0x37
        /*0002*/ 	.short	(.L_2012 - .L_2011)
.L_2011:
        /*0004*/ 	.word	0x00000082


	//----- nvinfo : EIATTR_SW2861232_WAR
	.align		4
.L_2012:
        /*0008*/ 	.byte	0x01, 0x35
	.zero		2


	//----- nvinfo : EIATTR_PARAM_CBANK
	.align		4
        /*000c*/ 	.byte	0x04, 0x0a
        /*000e*/ 	.short	(.L_2014 - .L_2013)
	.align		4
.L_2013:
        /*0010*/ 	.word	index@(.nv.constant0._ZN17fastertransformer31generalAddBiasResidualLayerNormIfLi2EEEvPKT_S3_S3_S3_S3_S3_PS1_S4_fiiPKfS6_S6_Pfi)
        /*0014*/ 	.short	0x0160
        /*0016*/ 	.short	0x0074


	//----- nvinfo : EIATTR_CBANK_PARAM_SIZE
	.align		4
.L_2014:
        /*0018*/ 	.byte	0x03, 0x19
        /*001a*/ 	.short	0x0074


	//----- nvinfo : EIATTR_KPARAM_INFO
	.align		4
        /*001c*/ 	.byte	0x04, 0x17
        /*001e*/ 	.short	(.L_2016 - .L_2015)
.L_2015:
        /*0020*/ 	.word	0x00000000
        /*0024*/ 	.short	0x000f
        /*0026*/ 	.short	0x0070
        /*0028*/ 	.byte	0x00, 0xf0, 0x11, 0x00


	//----- nvinfo : EIATTR_KPARAM_INFO
	.align		4
.L_2016:
        /*002c*/ 	.byte	0x04, 0x17
        /*002e*/ 	.short	(.L_2018 - .L_2017)
.L_2017:
        /*0030*/ 	.word	0x00000000
        /*0034*/ 	.short	0x000e
        /*0036*/ 	.short	0x0068
        /*0038*/ 	.byte	0x00, 0xf0, 0x21, 0x00


	//----- nvinfo : EIATTR_KPARAM_INFO
	.align		4
.L_2018:
        /*003c*/ 	.byte	0x04, 0x17
        /*003e*/ 	.short	(.L_2020 - .L_2019)
.L_2019:
        /*0040*/ 	.word	0x00000000
        /*0044*/ 	.short	0x000d
        /*0046*/ 	.short	0x0060
        /*0048*/ 	.byte	0x00, 0xf0, 0x21, 0x00


	//----- nvinfo : EIATTR_KPARAM_INFO
	.align		4
.L_2020:
        /*004c*/ 	.byte	0x04, 0x17
        /*004e*/ 	.short	(.L_2022 - .L_2021)
.L_2021:
        /*0050*/ 	.word	0x00000000
        /*0054*/ 	.short	0x000c
        /*0056*/ 	.short	0x0058
        /*0058*/ 	.byte	0x00, 0xf0, 0x21, 0x00


	//----- nvinfo : EIATTR_KPARAM_INFO
	.align		4
.L_2022:
        /*005c*/ 	.byte	0x04, 0x17
        /*005e*/ 	.short	(.L_2024 - .L_2023)
.L_2023:
        /*0060*/ 	.word	0x00000000
        /*0064*/ 	.short	0x000b
        /*0066*/ 	.short	0x0050
        /*0068*/ 	.byte	0x00, 0xf0, 0x21, 0x00


	//----- nvinfo : EIATTR_KPARAM_INFO
	.align		4
.L_2024:
        /*006c*/ 	.byte	0x04, 0x17
        /*006e*/ 	.short	(.L_2026 - .L_2025)
.L_2025:
        /*0070*/ 	.word	0x00000000
        /*0074*/ 	.short	0x000a
        /*0076*/ 	.short	0x0048
        /*0078*/ 	.byte	0x00, 0xf0, 0x11, 0x00


	//----- nvinfo : EIATTR_KPARAM_INFO
	.align		4
.L_2026:
        /*007c*/ 	.byte	0x04, 0x17
        /*007e*/ 	.short	(.L_2028 - .L_2027)
.L_2027:
        /*0080*/ 	.word	0x00000000
        /*0084*/ 	.short	0x0009
        /*0086*/ 	.short	0x0044
        /*0088*/ 	.byte	0x00, 0xf0, 0x11, 0x00


	//----- nvinfo : EIATTR_KPARAM_INFO
	.align		4
.L_2028:
        /*008c*/ 	.byte	0x04, 0x17
        /*008e*/ 	.short	(.L_2030 - .L_2029)
.L_2029:
        /*0090*/ 	.word	0x00000000
        /*0094*/ 	.short	0x0008
        /*0096*/ 	.short	0x0040
        /*0098*/ 	.byte	0x00, 0xf0, 0x11, 0x00


	//----- nvinfo : EIATTR_KPARAM_INFO
	.align		4
.L_2030:
        /*009c*/ 	.byte	0x04, 0x17
        /*009e*/ 	.short	(.L_2032 - .L_2031)
.L_2031:
        /*00a0*/ 	.word	0x00000000
        /*00a4*/ 	.short	0x0007
        /*00a6*/ 	.short	0x0038
        /*00a8*/ 	.byte	0x00, 0xf0, 0x21, 0x00


	//----- nvinfo : EIATTR_KPARAM_INFO
	.align		4
.L_2032:
        /*00ac*/ 	.byte	0x04, 0x17
        /*00ae*/ 	.short	(.L_2034 - .L_2033)
.L_2033:
        /*00b0*/ 	.word	0x00000000
        /*00b4*/ 	.short	0x0006
        /*00b6*/ 	.short	0x0030
        /*00b8*/ 	.byte	0x00, 0xf0, 0x21, 0x00


	//----- nvinfo : EIATTR_KPARAM_INFO
	.align		4
.L_2034:
        /*00bc*/ 	.byte	0x04, 0x17
        /*00be*/ 	.short	(.L_2036 - .L_2035)
.L_2035:
        /*00c0*/ 	.word	0x00000000
        /*00c4*/ 	.short	0x0005
        /*00c6*/ 	.short	0x0028
        /*00c8*/ 	.byte	0x00, 0xf0, 0x21, 0x00


	//----- nvinfo : EIATTR_KPARAM_INFO
	.align		4
.L_2036:
        /*00cc*/ 	.byte	0x04, 0x17
        /*00ce*/ 	.short	(.L_2038 - .L_2037)
.L_2037:
        /*00d0*/ 	.word	0x00000000
        /*00d4*/ 	.short	0x0004
        /*00d6*/ 	.short	0x0020
        /*00d8*/ 	.byte	0x00, 0xf0, 0x21, 0x00


	//----- nvinfo : EIATTR_KPARAM_INFO
	.align		4
.L_2038:
        /*00dc*/ 	.byte	0x04, 0x17
        /*00de*/ 	.short	(.L_2040 - .L_2039)
.L_2039:
        /*00e0*/ 	.word	0x00000000
        /*00e4*/ 	.short	0x0003
        /*00e6*/ 	.short	0x0018
        /*00e8*/ 	.byte	0x00, 0xf0, 0x21, 0x00


	//----- nvinfo : EIATTR_KPARAM_INFO
	.align		4
.L_2040:
        /*00ec*/ 	.byte	0x04, 0x17
        /*00ee*/ 	.short	(.L_2042 - .L_2041)
.L_2041:
        /*00f0*/ 	.word	0x00000000
        /*00f4*/ 	.short	0x0002
        /*00f6*/ 	.short	0x0010
        /*00f8*/ 	.byte	0x00, 0xf0, 0x21, 0x00


	//----- nvinfo : EIATTR_KPARAM_INFO
	.align		4
.L_2042:
        /*00fc*/ 	.byte	0x04, 0x17
        /*00fe*/ 	.short	(.L_2044 - .L_2043)
.L_2043:
        /*0100*/ 	.word	0x00000000
        /*0104*/ 	.short	0x0001
        /*0106*/ 	.short	0x0008
        /*0108*/ 	.byte	0x00, 0xf0, 0x21, 0x00


	//----- nvinfo : EIATTR_KPARAM_INFO
	.align		4
.L_2044:
        /*010c*/ 	.byte	0x04, 0x17
        /*010e*/ 	.short	(.L_2046 - .L_2045)
.L_2045:
        /*0110*/ 	.word	0x00000000
        /*0114*/ 	.short	0x0000
        /*0116*/ 	.short	0x0000
        /*0118*/ 	.byte	0x00, 0xf0, 0x21, 0x00


	//----- nvinfo : EIATTR_MAXREG_COUNT
	.align		4
.L_2046:
        /*011c*/ 	.byte	0x03, 0x1b
        /*011e*/ 	.short	0x00ff


	//----- nvinfo : EIATTR_NUM_BARRIERS
	.align		4
        /*0120*/ 	.byte	0x02, 0x4c
        /*0122*/ 	.byte	0x01
	.zero		1


	//----- nvinfo : EIATTR_MERCURY_ISA_VERSION
	.align		4
        /*0124*/ 	.byte	0x03, 0x5f
        /*0126*/ 	.short	0x0000


	//----- nvinfo : EIATTR_COOP_GROUP_MASK_REGIDS
	.align		4
        /*0128*/ 	.byte	0x04, 0x29
        /*012a*/ 	.short	(.L_2048 - .L_2047)


	//   ....[0]....
.L_2047:
        /*012c*/ 	.word	0xffffffff


	//   ....[1]....
        /*0130*/ 	.word	0xffffffff


	//   ....[2]....
        /*0134*/ 	.word	0xffffffff


	//   ....[3]....
        /*0138*/ 	.word	0xffffffff


	//   ....[4]....
        /*013c*/ 	.word	0xffffffff


	//   ....[5]....
        /*0140*/ 	.word	0xffffffff


	//   ....[6]....
        /*0144*/ 	.word	0xffffffff


	//   ....[7]....
        /*0148*/ 	.word	0xffffffff


	//   ....[8]....
        /*014c*/ 	.word	0xffffffff


	//   ....[9]....
        /*0150*/ 	.word	0xffffffff


	//   ....[10]....
        /*0154*/ 	.word	0xffffffff


	//   ....[11]....
        /*0158*/ 	.word	0xffffffff


	//   ....[12]....
        /*015c*/ 	.word	0xffffffff


	//   ....[13]....
        /*0160*/ 	.word	0xffffffff


	//   ....[14]....
        /*0164*/ 	.word	0xffffffff


	//   ....[15]....
        /*0168*/ 	.word	0xffffffff


	//   ....[16]....
        /*016c*/ 	.word	0xffffffff


	//   ....[17]....
        /*0170*/ 	.word	0xffffffff


	//   ....[18]....
        /*0174*/ 	.word	0xffffffff


	//   ....[19]....
        /*0178*/ 	.word	0xffffffff


	//   ....[20]....
        /*017c*/ 	.word	0xffffffff


	//   ....[21]....
        /*0180*/ 	.word	0xffffffff


	//   ....[22]....
        /*0184*/ 	.word	0xffffffff


	//   ....[23]....
        /*0188*/ 	.word	0xffffffff


	//   ....[24]....
        /*018c*/ 	.word	0xffffffff


	//   ....[25]....
        /*0190*/ 	.word	0xffffffff


	//   ....[26]....
        /*0194*/ 	.word	0xffffffff


	//   ....[27]....
        /*0198*/ 	.word	0xffffffff


	//   ....[28]....
        /*019c*/ 	.word	0xffffffff


	//   ....[29]....
        /*01a0*/ 	.word	0xffffffff


	//----- nvinfo : EIATTR_COOP_GROUP_INSTR_OFFSETS
	.align		4
.L_2048:
        /*01a4*/ 	.byte	0x04, 0x28
        /*01a6*/ 	.short	(.L_2050 - .L_2049)


	//   ....[0]....
.L_2049:
        /*01a8*/ 	.word	0x00000320


	//   ....[1]....
        /*01ac*/ 	.word	0x000003a0


	//   ....[2]....
        /*01b0*/ 	.word	0x000003c0


	//   ....[3]....
        /*01b4*/ 	.word	0x00000400


	//   ....[4]....
        /*01b8*/ 	.word	0x00000440


	//   ....[5]....
        /*01bc*/ 	.word	0x000004b0


	//   ....[6]....
        /*01c0*/ 	.word	0x000004e0


	//   ....[7]....
        /*01c4*/ 	.word	0x00000500


	//   ....[8]....
        /*01c8*/ 	.word	0x00000520


	//   ....[9]....
        /*01cc*/ 	.word	0x00000540


	//   ....[10]....
        /*01d0*/ 	.word	0x00000690


	//   ....[11]....
        /*01d4*/ 	.word	0x000006d0


	//   ....[12]....
        /*01d8*/ 	.word	0x000006f0


	//   ....[13]....
        /*01dc*/ 	.word	0x00000710


	//   ....[14]....
        /*01e0*/ 	.word	0x00000730


	//   ....[15]....
        /*01e4*/ 	.word	0x00000790


	//   ....[16]....
        /*01e8*/ 	.word	0x000007c0


	//   ....[17]....
        /*01ec*/ 	.word	0x00000800


	//   ....[18]....
        /*01f0*/ 	.word	0x00000830


	//   ....[19]....
        /*01f4*/ 	.word	0x00000860


	//   ....[20]....
        /*01f8*/ 	.word	0x00000bc0


	//   ....[21]....
        /*01fc*/ 	.word	0x00000c20


	//   ....[22]....
        /*0200*/ 	.word	0x00000c40


	//   ....[23]....
        /*0204*/ 	.word	0x00000c60


	//   ....[24]....
        /*0208*/ 	.word	0x00000c80


	//   ....[25]....
        /*020c*/ 	.word	0x00000cd0


	//   ....[26]....
        /*0210*/ 	.word	0x00000cf0


	//   ....[27]....
        /*0214*/ 	.word	0x00000d10


	//   ....[28]....
        /*0218*/ 	.word	0x00000d30


	//   ....[29]....
        /*021c*/ 	.word	0x00000d50


	//----- nvinfo : EIATTR_EXIT_INSTR_OFFSETS
	.align		4
.L_2050:
        /*0220*/ 	.byte	0x04, 0x1c
        /*0222*/ 	.short	(.L_2052 - .L_2051)


	//   ....[0]....
.L_2051:
        /*0224*/ 	.word	0x00000bb0


	//   ....[1]....
        /*0228*/ 	.word	0x00000fc0


	//   ....[2]....
        /*022c*/ 	.word	0x00001040


	//----- nvinfo : EIATTR_CRS_STACK_SIZE
	.align		4
.L_2052:
        /*0230*/ 	.byte	0x04, 0x1e
        /*0232*/ 	.short	(.L_2054 - .L_2053)
.L_2053:
        /*0234*/ 	.word	0x00000000
.L_2054:


//--------------------- .nv.info._ZN17fastertransformer31generalAddBiasResidualLayerNormIfLi1EEEvPKT_S3_S3_S3_S3_S3_PS1_S4_fiiPKfS6_S6_Pfi --------------------------
	.section	.nv.info._ZN17fastertransformer31generalAddBiasResidualLayerNormIfLi1EEEvPKT_S3_S3_S3_S3_S3_PS1_S4_fiiPKfS6_S6_Pfi,"",@"SHT_CUDA_INFO"
	.sectionflags	@""
	.align	4


	//----- nvinfo : EIATTR_CUDA_API_VERSION
	.align		4
        /*0000*/ 	.byte	0x04, 0x37
        /*0002*/ 	.short	(.L_2056 - .L_2055)
.L_2055:
        /*0004*/ 	.word	0x00000082


	//----- nvinfo : EIATTR_SW2861232_WAR
	.align		4
.L_2056:
        /*0008*/ 	.byte	0x01, 0x35
	.zero		2


	//----- nvinfo : EIATTR_PARAM_CBANK
	.align		4
        /*000c*/ 	.byte	0x04, 0x0a
        /*000e*/ 	.short	(.L_2058 - .L_2057)
	.align		4
.L_2057:
        /*0010*/ 	.word	index@(.nv.constant0._ZN17fastertransformer31generalAddBiasResidualLayerNormIfLi1EEEvPKT_S3_S3_S3_S3_S3_PS1_S4_fiiPKfS6_S6_Pfi)
        /*0014*/ 	.short	0x0160
        /*0016*/ 	.short	0x0074


	//----- nvinfo : EIATTR_CBANK_PARAM_SIZE
	.align		4
.L_2058:
        /*0018*/ 	.byte	0x03, 0x19
        /*001a*/ 	.short	0x0074


	//----- nvinfo : EIATTR_KPARAM_INFO
	.align		4
        /*001c*/ 	.byte	0x04, 0x17
        /*001e*/ 	.short	(.L_2060 - .L_2059)
.L_2059:
        /*0020*/ 	.word	0x00000000
        /*0024*/ 	.short	0x000f
        /*0026*/ 	.short	0x0070
        /*0028*/ 	.byte	0x00, 0xf0, 0x11, 0x00


	//----- nvinfo : EIATTR_KPARAM_INFO
	.align		4
.L_2060:
        /*002c*/ 	.byte	0x04, 0x17
        /*002e*/ 	.short	(.L_2062 - .L_2061)
.L_2061:
        /*0030*/ 	.word	0x00000000
        /*0034*/ 	.short	0x000e
        /*0036*/ 	.short	0x0068
        /*0038*/ 	.byte	0x00, 0xf0, 0x21, 0x00


	//----- nvinfo : EIATTR_KPARAM_INFO
	.align		4
.L_2062:
        /*003c*/ 	.byte	0x04, 0x17
        /*003e*/ 	.short	(.L_2064 - .L_2063)
.L_2063:
        /*0040*/ 	.word	0x00000000
        /*0044*/ 	.short	0x000d
        /*0046*/ 	.short	0x0060
        /*0048*/ 	.byte	0x00, 0xf0, 0x21, 0x00


	//----- nvinfo : EIATTR_KPARAM_INFO
	.align		4
.L_2064:
        /*004c*/ 	.byte	0x04, 0x17
        /*004e*/ 	.short	(.L_2066 - .L_2065)
.L_2065:
        /*0050*/ 	.word	0x00000000
        /*0054*/ 	.short	0x000c
        /*0056*/ 	.short	0x0058
        /*0058*/ 	.byte	0x00, 0xf0, 0x21, 0x00


	//----- nvinfo : EIATTR_KPARAM_INFO
	.align		4
.L_2066:
        /*005c*/ 	.byte	0x04, 0x17
        /*005e*/ 	.short	(.L_2068 - .L_2067)
.L_2067:
        /*0060*/ 	.word	0x00000000
        /*0064*/ 	.short	0x000b
        /*0066*/ 	.short	0x0050
        /*0068*/ 	.byte	0x00, 0xf0, 0x21, 0x00


	//----- nvinfo : EIATTR_KPARAM_INFO
	.align		4
.L_2068:
        /*006c*/ 	.byte	0x04, 0x17
        /*006e*/ 	.short	(.L_2070 - .L_2069)
.L_2069:
        /*0070*/ 	.word	0x00000000
        /*0074*/ 	.short	0x000a
        /*0076*/ 	.short	0x0048
        /*0078*/ 	.byte	0x00, 0xf0, 0x11, 0x00


	//----- nvinfo : EIATTR_KPARAM_INFO
	.align		4
.L_2070:
        /*007c*/ 	.byte	0x04, 0x17
        /*007e*/ 	.short	(.L_2072 - .L_2071)
.L_2071:
        /*0080*/ 	.word	0x00000000
        /*0084*/ 	.short	0x0009
        /*0086*/ 	.short	0x0044
        /*0088*/ 	.byte	0x00, 0xf0, 0x11, 0x00


	//----- nvinfo : EIATTR_KPARAM_INFO
	.align		4
.L_2072:
        /*008c*/ 	.byte	0x04, 0x17
        /*008e*/ 	.short	(.L_2074 - .L_2073)
.L_2073:
        /*0090*/ 	.word	0x00000000
        /*0094*/ 	.short	0x0008
        /*0096*/ 	.short	0x0040
        /*0098*/ 	.byte	0x00, 0xf0, 0x11, 0x00


	//----- nvinfo : EIATTR_KPARAM_INFO
	.align		4
.L_2074:
        /*009c*/ 	.byte	0x04, 0x17
        /*009e*/ 	.short	(.L_2076 - .L_2075)
.L_2075:
        /*00a0*/ 	.word	0x00000000
        /*00a4*/ 	.short	0x0007
        /*00a6*/ 	.short	0x0038
        /*00a8*/ 	.byte	0x00, 0xf0, 0x21, 0x00


	//----- nvinfo : EIATTR_KPARAM_INFO
	.align		4
.L_2076:
        /*00ac*/ 	.byte	0x04, 0x17
        /*00ae*/ 	.short	(.L_2078 - .L_2077)
.L_2077:
        /*00b0*/ 	.word	0x00000000
        /*00b4*/ 	.short	0x0006
        /*00b6*/ 	.short	0x0030
        /*00b8*/ 	.byte	0x00, 0xf0, 0x21, 0x00


	//----- nvinfo : EIATTR_KPARAM_INFO
	.align		4
.L_2078:
        /*00bc*/ 	.byte	0x04, 0x17
        /*00be*/ 	.short	(.L_2080 - .L_2079)
.L_2079:
        /*00c0*/ 	.word	0x00000000
        /*00c4*/ 	.short	0x0005
        /*00c6*/ 	.short	0x0028
        /*00c8*/ 	.byte	0x00, 0xf0, 0x21, 0x00


	//----- nvinfo : EIATTR_KPARAM_INFO
	.align		4
.L_2080:
        /*00cc*/ 	.byte	0x04, 0x17
        /*00ce*/ 	.short	(.L_2082 - .L_2081)
.L_2081:
        /*00d0*/ 	.word	0x00000000
        /*00d4*/ 	.short	0x0004
        /*00d6*/ 	.short	0x0020
        /*00d8*/ 	.byte	0x00, 0xf0, 0x21, 0x00


	//----- nvinfo : EIATTR_KPARAM_INFO
	.align		4
.L_2082:
        /*00dc*/ 	.byte	0x04, 0x17
        /*00de*/ 	.short	(.L_2084 - .L_2083)
.L_2083:
        /*00e0*/ 	.word	0x00000000
        /*00e4*/ 	.short	0x0003
        /*00e6*/ 	.short	0x0018
        /*00e8*/ 	.byte	0x00, 0xf0, 0x21, 0x00


	//----- nvinfo : EIATTR_KPARAM_INFO
	.align		4
.L_2084:
        /*00ec*/ 	.byte	0x04, 0x17
        /*00ee*/ 	.short	(.L_2086 - .L_2085)
.L_2085:
        /*00f0*/ 	.word	0x00000000
        /*00f4*/ 	.short	0x0002
        /*00f6*/ 	.short	0x0010
        /*00f8*/ 	.byte	0x00, 0xf0, 0x21, 0x00


	//----- nvinfo : EIATTR_KPARAM_INFO
	.align		4
.L_2086:
        /*00fc*/ 	.byte	0x04, 0x17
        /*00fe*/ 	.short	(.L_2088 - .L_2087)
.L_2087:
        /*0100*/ 	.word	0x00000000
        /*0104*/ 	.short	0x0001
        /*0106*/ 	.short	0x0008
        /*0108*/ 	.byte	0x00, 0xf0, 0x21, 0x00


	//----- nvinfo : EIATTR_KPARAM_INFO
	.align		4
.L_2088:
        /*010c*/ 	.byte	0x04, 0x17
        /*010e*/ 	.short	(.L_2090 - .L_2089)
.L_2089:
        /*0110*/ 	.word	0x00000000
        /*0114*/ 	.short	0x0000
        /*0116*/ 	.short	0x0000
        /*0118*/ 	.byte	0x00, 0xf0, 0x21, 0x00


	//----- nvinfo : EIATTR_MAXREG_COUNT
	.align		4
.L_2090:
        /*011c*/ 	.byte	0x03, 0x1b
        /*011e*/ 	.short	0x00ff


	//----- nvinfo : EIATTR_NUM_BARRIERS
	.align		4
        /*0120*/ 	.byte	0x02, 0x4c
        /*0122*/ 	.byte	0x01
	.zero		1


	//----- nvinfo : EIATTR_MERCURY_ISA_VERSION
	.align		4
        /*0124*/ 	.byte	0x03, 0x5f
        /*0126*/ 	.short	0x0000


	//----- nvinfo : EIATTR_COOP_GROUP_MASK_REGIDS
	.align		4
        /*0128*/ 	.byte	0x04, 0x29
        /*012a*/ 	.short	(.L_2092 - .L_2091)


	//   ....[0]....
.L_2091:
        /*012c*/ 	.word	0xffffffff


	//   ....[1]....
        /*0130*/ 	.word	0xffffffff


	//   ....[2]....
        /*0134*/ 	.word	0xffffffff


	//   ....[3]....
        /*0138*/ 	.word	0xffffffff


	//   ....[4]....
        /*013c*/ 	.word	0xffffffff


	//   ....[5]....
        /*0140*/ 	.word	0xffffffff


	//   ....[6]....
        /*0144*/ 	.word	0xffffffff


	//   ....[7]....
        /*0148*/ 	.word	0xffffffff


	//   ....[8]....
        /*014c*/ 	.word	0xffffffff


	//   ....[9]....
        /*0150*/ 	.word	0xffffffff


	//   ....[10]....
        /*0154*/ 	.word	0xffffffff


	//   ....[11]....
        /*0158*/ 	.word	0xffffffff


	//   ....[12]....
        /*015c*/ 	.word	0xffffffff


	//   ....[13]....
        /*0160*/ 	.word	0xffffffff


	//   ....[14]....
        /*0164*/ 	.word	0xffffffff


	//   ....[15]....
        /*0168*/ 	.word	0xffffffff


	//   ....[16]....
        /*016c*/ 	.word	0xffffffff


	//   ....[17]....
        /*0170*/ 	.word	0xffffffff


	//   ....[18]....
        /*0174*/ 	.word	0xffffffff


	//   ....[19]....
        /*0178*/ 	.word	0xffffffff


	//   ....[20]....
        /*017c*/ 	.word	0xffffffff


	//   ....[21]....
        /*0180*/ 	.word	0xffffffff


	//   ....[22]....
        /*0184*/ 	.word	0xffffffff


	//   ....[23]....
        /*0188*/ 	.word	0xffffffff


	//   ....[24]....
        /*018c*/ 	.word	0xffffffff


	//   ....[25]....
        /*0190*/ 	.word	0xffffffff


	//   ....[26]....
        /*0194*/ 	.word	0xffffffff


	//   ....[27]....
        /*0198*/ 	.word	0xffffffff


	//   ....[28]....
        /*019c*/ 	.word	0xffffffff


	//   ....[29]....
        /*01a0*/ 	.word	0xffffffff


	//----- nvinfo : EIATTR_COOP_GROUP_INSTR_OFFSETS
	.align		4
.L_2092:
        /*01a4*/ 	.byte	0x04, 0x28
        /*01a6*/ 	.short	(.L_2094 - .L_2093)


	//   ....[0]....
.L_2093:
        /*01a8*/ 	.word	0x000002e0


	//   ....[1]....
        /*01ac*/ 	.word	0x00000360


	//   ....[2]....
        /*01b0*/ 	.word	0x00000380


	//   ....[3]....
        /*01b4*/ 	.word	0x000003c0


	//   ....[4]....
        /*01b8*/ 	.word	0x00000400


	//   ....[5]....
        /*01bc*/ 	.word	0x00000470


	//   ....[6]....
        /*01c0*/ 	.word	0x000004a0


	//   ....[7]....
        /*01c4*/ 	.word	0x000004c0


	//   ....[8]....
        /*01c8*/ 	.word	0x000004e0


	//   ....[9]....
        /*01cc*/ 	.word	0x00000500


	//   ....[10]....
        /*01d0*/ 	.word	0x00000650


	//   ....[11]....
        /*01d4*/ 	.word	0x00000690


	//   ....[12]....
        /*01d8*/ 	.word	0x000006b0


	//   ....[13]....
        /*01dc*/ 	.word	0x000006d0


	//   ....[14]....
        /*01e0*/ 	.word	0x000006f0


	//   ....[15]....
        /*01e4*/ 	.word	0x00000750


	//   ....[16]....
        /*01e8*/ 	.word	0x00000780


	//   ....[17]....
        /*01ec*/ 	.word	0x000007c0


	//   ....[18]....
        /*01f0*/ 	.word	0x000007f0


	//   ....[19]....
        /*01f4*/ 	.word	0x00000820


	//   ....[20]....
        /*01f8*/ 	.word	0x00000b80


	//   ....[21]....
        /*01fc*/ 	.word	0x00000be0


	//   ....[22]....
        /*0200*/ 	.word	0x00000c00


	//   ....[23]....
        /*0204*/ 	.word	0x00000c20


	//   ....[24]....
        /*0208*/ 	.word	0x00000c40


	//   ....[25]....
        /*020c*/ 	.word	0x00000c90


	//   ....[26]....
        /*0210*/ 	.word	0x00000cb0


	//   ....[27]....
        /*0214*/ 	.word	0x00000cd0


	//   ....[28]....
        /*0218*/ 	.word	0x00000cf0


	//   ....[29]....
        /*021c*/ 	.word	0x00000d10


	//----- nvinfo : EIATTR_EXIT_INSTR_OFFSETS
	.align		4
.L_2094:
        /*0220*/ 	.byte	0x04, 0x1c
        /*0222*/ 	.short	(.L_2096 - .L_2095)


	//   ....[0]....
.L_2095:
        /*0224*/ 	.word	0x00000b70


	//   ....[1]....
        /*0228*/ 	.word	0x00000f80


	//   ....[2]....
        /*022c*/ 	.word	0x00001000


	//----- nvinfo : EIATTR_CRS_STACK_SIZE
	.align		4
.L_2096:
        /*0230*/ 	.byte	0x04, 0x1e
        /*0232*/ 	.short	(.L_2098 - .L_2097)
.L_2097:
        /*0234*/ 	.word	0x00000000
.L_2098:


//--------------------- .nv.info._ZN17fastertransformer35generalAddBiasResidualLayerNormOpt2I7__half2Lb0ELb0ELi2ELb1ELi8EEEvPT_S3_PKS2_S5_S5_S5_S5_S5_fiiPKfS7_S7_Pfi --------------------------
	.section	.nv.info._ZN17fastertransformer35generalAddBiasResidualLayerNormOpt2I7__half2Lb0ELb0ELi2ELb1ELi8EEEvPT_S3_PKS2_S5_S5_S5_S5_S5_fiiPKfS7_S7_Pfi,"",@"SHT_CUDA_INFO"
	.sectionflags	@""
	.align	4


	//----- nvinfo : EIATTR_CUDA_API_VERSION
	.align		4
        /*0000*/ 	.byte	0x04, 0x37
        /*0002*/ 	.short	(.L_2100 - .L_2099)
.L_2099:
        /*0004*/ 	.word	0x00000082


	//----- nvinfo : EIATTR_SW2861232_WAR
	.align		4
.L_2100:
        /*0008*/ 	.byte	0x01, 0x35
	.zero		2


	//----- nvinfo : EIATTR_PARAM_CBANK
	.align		4
        /*000c*/ 	.byte	0x04, 0x0a
        /*000e*/ 	.short	(.L_2102 - .L_2101)
	.align		4
.L_2101:
        /*0010*/ 	.word	index@(.nv.constant0._ZN17fastertransformer35generalAddBiasResidualLayerNormOpt2I7__half2Lb0ELb0ELi2ELb1ELi8EEEvPT_S3_PKS2_S5_S5_S5_S5_S5_fiiPKfS7_S7_Pfi)
        /*0014*/ 	.short	0x0160
        /*0016*/ 	.short	0x0074


	//----- nvinfo : EIATTR_CBANK_PARAM_SIZE
	.align		4
.L_2102:
        /*0018*/ 	.byte	0x03, 0x19
        /*001a*/ 	.short	0x0074


	//----- nvinfo : EIATTR_KPARAM_INFO
	.align		4
        /*001c*/ 	.byte	0x04, 0x17
        /*001e*/ 	.short	(.L_2104 - .L_2103)
.L_2103:
        /*0020*/ 	.word	0x00000000
        /*0024*/ 	.short	0x000f
        /*0026*/ 	.short	0x0070
        /*0028*/ 	.byte	0x00, 0xf0, 0x11, 0x00


	//----- nvinfo : EIATTR_KPARAM_INFO
	.align		4
.L_2104:
        /*002c*/ 	.byte	0x04, 0x17
        /*002e*/ 	.short	(.L_2106 - .L_2105)
.L_2105:
        /*0030*/ 	.word	0x00000000
        /*0034*/ 	.short	0x000e
        /*0036*/ 	.short	0x0068
        /*0038*/ 	.byte	0x00, 0xf0, 0x21, 0x00


	//----- nvinfo : EIATTR_KPARAM_INFO
	.align		4
.L_2106:
        /*003c*/ 	.byte	0x04, 0x17
        /*003e*/ 	.short	(.L_2108 - .L_2107)
.L_2107:
        /*0040*/ 	.word	0x00000000
        /*0044*/ 	.short	0x000d
        /*0046*/ 	.short	0x0060
        /*0048*/ 	.byte	0x00, 0xf0, 0x21, 0x00


	//----- nvinfo : EIATTR_KPARAM_INFO
	.align		4
.L_2108:
        /*004c*/ 	.byte	0x04, 0x17
        /*004e*/ 	.short	(.L_2110 - .L_2109)
.L_2109:
        /*0050*/ 	.word	0x00000000
        /*0054*/ 	.short	0x000c
        /*0056*/ 	.short	0x0058
        /*0058*/ 	.byte	0x00, 0xf0, 0x21, 0x00


	//----- nvinfo : EIATTR_KPARAM_INFO
	.align		4
.L_2110:
        /*005c*/ 	.byte	0x04, 0x17
        /*005e*/ 	.short	(.L_2112 - .L_2111)
.L_2111:
        /*0060*/ 	.word	0x00000000
        /*0064*/ 	.short	0x000b
        /*0066*/ 	.short	0x0050
        /*0068*/ 	.byte	0x00, 0xf0, 0x21, 0x00


	//----- nvinfo : EIATTR_KPARAM_INFO
	.align		4
.L_2112:
        /*006c*/ 	.byte	0x04, 0x17
        /*006e*/ 	.short	(.L_2114 - .L_2113)
.L_2113:
        /*0070*/ 	.word	0x00000000
        /*0074*/ 	.short	0x000a
        /*0076*/ 	.short	0x0048
        /*0078*/ 	.byte	0x00, 0xf0, 0x11, 0x00


	//----- nvinfo : EIATTR_KPARAM_INFO
	.align		4
.L_2114:
        /*007c*/ 	.byte	0x04, 0x17
        /*007e*/ 	.short	(.L_2116 - .L_2115)
.L_2115:
        /*0080*/ 	.word	0x00000000
        /*0084*/ 	.short	0x0009
        /*0086*/ 	.short	0x0044
        /*0088*/ 	.byte	0x00, 0xf0, 0x11, 0x00


	//----- nvinfo : EIATTR_KPARAM_INFO
	.align		4
.L_2116:
        /*008c*/ 	.byte	0x04, 0x17
        /*008e*/ 	.short	(.L_2118 - .L_2117)
.L_2117:
        /*0090*/ 	.word	0x00000000
        /*0094*/ 	.short	0x0008
        /*0096*/ 	.short	0x0040
        /*0098*/ 	.byte	0x00, 0xf0, 0x11, 0x00


	//----- nvinfo : EIATTR_KPARAM_INFO
	.align		4
.L_2118:
        /*009c*/ 	.byte	0x04, 0x17
        /*009e*/ 	.short	(.L_2120 - .L_2119)
.L_2119:
        /*00a0*/ 	.word	0x00000000
        /*00a4*/ 	.short	0x0007
        /*00a6*/ 	.short	0x0038
        /*00a8*/ 	.byte	0x00, 0xf0, 0x21, 0x00


	//----- nvinfo : EIATTR_KPARAM_INFO
	.align		4
.L_2120:
        /*00ac*/ 	.byte	0x04, 0x17
        /*00ae*/ 	.short	(.L_2122 - .L_2121)
.L_2121:
        /*00b0*/ 	.word	0x00000000
        /*00b4*/ 	.short	0x0006
        /*00b6*/ 	.short	0x0030
        /*00b8*/ 	.byte	0x00, 0xf0, 0x21, 0x00


	//----- nvinfo : EIATTR_KPARAM_INFO
	.align		4
.L_2122:
        /*00bc*/ 	.byte	0x04, 0x17
        /*00be*/ 	.short	(.L_2124 - .L_2123)
.L_2123:
        /*00c0*/ 	.word	0x00000000
        /*00c4*/ 	.short	0x0005
        /*00c6*/ 	.short	0x0028
        /*00c8*/ 	.byte	0x00, 0xf0, 0x21, 0x00


	//----- nvinfo : EIATTR_KPARAM_INFO
	.align		4
.L_2124:
        /*00cc*/ 	.byte	0x04, 0x17
        /*00ce*/ 	.short	(.L_2126 - .L_2125)
.L_2125:
        /*00d0*/ 	.word	0x00000000
        /*00d4*/ 	.short	0x0004
        /*00d6*/ 	.short	0x0020
        /*00d8*/ 	.byte	0x00, 0xf0, 0x21, 0x00


	//----- nvinfo : EIATTR_KPARAM_INFO
	.align		4
.L_2126:
        /*00dc*/ 	.byte	0x04, 0x17
        /*00de*/ 	.short	(.L_2128 - .L_2127)
.L_2127:
        /*00e0*/ 	.word	0x00000000
        /*00e4*/ 	.short	0x0003
        /*00e6*/ 	.short	0x0018
        /*00e8*/ 	.byte	0x00, 0xf0, 0x21, 0x00


	//----- nvinfo : EIATTR_KPARAM_INFO
	.align		4
.L_2128:
        /*00ec*/ 	.byte	0x04, 0x17
        /*00ee*/ 	.short	(.L_2130 - .L_2129)
.L_2129:
        /*00f0*/ 	.word	0x00000000
        /*00f4*/ 	.short	0x0002
        /*00f6*/ 	.short	0x0010
        /*00f8*/ 	.byte	0x00, 0xf0, 0x21, 0x00


	//----- nvinfo : EIATTR_KPARAM_INFO
	.align		4
.L_2130:
        /*00fc*/ 	.byte	0x04, 0x17
        /*00fe*/ 	.short	(.L_2132 - .L_2131)
.L_2131:
        /*0100*/ 	.word	0x00000000
        /*0104*/ 	.short	0x0001
        /*0106*/ 	.short	0x0008
        /*0108*/ 	.byte	0x00, 0xf0, 0x21, 0x00


	//----- nvinfo : EIATTR_KPARAM_INFO
	.align		4
.L_2132:
        /*010c*/ 	.byte	0x04, 0x17
        /*010e*/ 	.short	(.L_2134 - .L_2133)
.L_2133:
        /*0110*/ 	.word	0x00000000
        /*0114*/ 	.short	0x0000
        /*0116*/ 	.short	0x0000
        /*0118*/ 	.byte	0x00, 0xf0, 0x21, 0x00


	//----- nvinfo : EIATTR_MAXREG_COUNT
	.align		4
.L_2134:
        /*011c*/ 	.byte	0x03, 0x1b
        /*011e*/ 	.short	0x00ff


	//----- nvinfo : EIATTR_NUM_BARRIERS
	.align		4
        /*0120*/ 	.byte	0x02, 0x4c
        /*0122*/ 	.byte	0x01
	.zero		1


	//----- nvinfo : EIATTR_MERCURY_ISA_VERSION
	.align		4
        /*0124*/ 	.byte	0x03, 0x5f
        /*0126*/ 	.short	0x0000


	//----- nvinfo : EIATTR_COOP_GROUP_MASK_REGIDS
	.align		4
        /*0128*/ 	.byte	0x04, 0x29
        /*012a*/ 	.short	(.L_2136 - .L_2135)


	//   ....[0]....
.L_2135:
        /*012c*/ 	.word	0xffffffff


	//   ....[1]....
        /*0130*/ 	.word	0xffffffff


	//   ....[2]....
        /*0134*/ 	.word	0xffffffff


	//   ....[3]....
        /*0138*/ 	.word	0xffffffff


	//   ....[4]....
        /*013c*/ 	.word	0xffffffff


	//   ....[5]....
        /*0140*/ 	.word	0xffffffff


	//   ....[6]....
        /*0144*/ 	.word	0xffffffff


	//   ....[7]....
        /*0148*/ 	.word	0xffffffff


	//   ....[8]....
        /*014c*/ 	.word	0xffffffff


	//   ....[9]....
        /*0150*/ 	.word	0xffffffff


	//   ....[10]....
        /*0154*/ 	.word	0xffffffff


	//   ....[11]....
        /*0158*/ 	.word	0xffffffff


	//   ....[12]....
        /*015c*/ 	.word	0xffffffff


	//   ....[13]....
        /*0160*/ 	.word	0xffffffff


	//   ....[14]....
        /*0164*/ 	.word	0xffffffff


	//   ....[15]....
        /*0168*/ 	.word	0xffffffff


	//   ....[16]....
        /*016c*/ 	.word	0xffffffff


	//   ....[17]....
        /*0170*/ 	.word	0xffffffff


	//   ....[18]....
        /*0174*/ 	.word	0xffffffff


	//   ....[19]....
        /*0178*/ 	.word	0xffffffff


	//   ....[20]....
        /*017c*/ 	.word	0xffffffff


	//   ....[21]....
        /*0180*/ 	.word	0xffffffff


	//   ....[22]....
        /*0184*/ 	.word	0xffffffff


	//   ....[23]....
        /*0188*/ 	.word	0xffffffff


	//   ....[24]....
        /*018c*/ 	.word	0xffffffff


	//   ....[25]....
        /*0190*/ 	.word	0xffffffff


	//   ....[26]....
        /*0194*/ 	.word	0xffffffff


	//   ....[27]....
        /*0198*/ 	.word	0xffffffff


	//   ....[28]....
        /*019c*/ 	.word	0xffffffff


	//   ....[29]....
        /*01a0*/ 	.word	0xffffffff


	//----- nvinfo : EIATTR_COOP_GROUP_INSTR_OFFSETS
	.align		4
.L_2136:
        /*01a4*/ 	.byte	0x04, 0x28
        /*01a6*/ 	.short	(.L_2138 - .L_2137)


	//   ....[0]....
.L_2137:
        /*01a8*/ 	.word	0x000010d0


	//   ....[1]....
        /*01ac*/ 	.word	0x00001110


	//   ....[2]....
        /*01b0*/ 	.word	0x00001160


	//   ....[3]....
        /*01b4*/ 	.word	0x00001170


	//   ....[4]....
        /*01b8*/ 	.word	0x000011a0


	//   ....[5]....
        /*01bc*/ 	.word	0x000011b0


	//   ....[6]....
        /*01c0*/ 	.word	0x000011f0


	//   ....[7]....
        /*01c4*/ 	.word	0x00001200


	//   ....[8]....
        /*01c8*/ 	.word	0x00001250


	//   ....[9]....
        /*01cc*/ 	.word	0x00001280


	//   ....[10]....
        /*01d0*/ 	.word	0x00001310


	//   ....[11]....
        /*01d4*/ 	.word	0x00001320


	//   ....[12]....
        /*01d8*/ 	.word	0x00001350


	//   ....[13]....
        /*01dc*/ 	.word	0x00001360


	//   ....[14]....
        /*01e0*/ 	.word	0x00001390


	//   ....[15]....
        /*01e4*/ 	.word	0x000013a0


	//   ....[16]....
        /*01e8*/ 	.word	0x000013d0


	//   ....[17]....
        /*01ec*/ 	.word	0x000013e0


	//   ....[18]....
        /*01f0*/ 	.word	0x00001410


	//   ....[19]....
        /*01f4*/ 	.word	0x00001420


	//   ....[20]....
        /*01f8*/ 	.word	0x00002bd0


	//   ....[21]....
        /*01fc*/ 	.word	0x00002c00


	//   ....[22]....
        /*0200*/ 	.word	0x00002c20


	//   ....[23]....
        /*0204*/ 	.word	0x00002c40


	//   ....[24]....
        /*0208*/ 	.word	0x00002c60


	//   ....[25]....
        /*020c*/ 	.word	0x00002cb0


	//   ....[26]....
        /*0210*/ 	.word	0x00002cd0


	//   ....[27]....
        /*0214*/ 	.word	0x00002cf0


	//   ....[28]....
        /*0218*/ 	.word	0x00002d10


	//   ....[29]....
        /*021c*/ 	.word	0x00002d30


	//----- nvinfo : EIATTR_EXIT_INSTR_OFFSETS
	.align		4
.L_2138:
        /*0220*/ 	.byte	0x04, 0x1c
        /*0222*/ 	.short	(.L_2140 - .L_2139)


	//   ....[0]....
.L_2139:
        /*0224*/ 	.word	0x00002b80


	//   ....[1]....
        /*0228*/ 	.word	0x00002fe0


	//   ....[2]....
        /*022c*/ 	.word	0x00003050


	//----- nvinfo : EIATTR_CRS_STACK_SIZE
	.align		4
.L_2140:
        /*0230*/ 	.byte	0x04, 0x1e
        /*0232*/ 	.short	(.L_2142 - .L_2141)
.L_2141:
        /*0234*/ 	.word	0x00000000
.L_2142:


//--------------------- .nv.info._ZN17fastertransformer34generalAddBiasResidualLayerNormOptI7__half2Lb0ELb0ELi2ELb1ELi8EEEvPT_S3_PKS2_S5_S5_S5_S5_S5_fiiPKfS7_S7_Pfi --------------------------
	.section	.nv.info._ZN17fastertransformer34generalAddBiasResidualLayerNormOptI7__half2Lb0ELb0ELi2ELb1ELi8EEEvPT_S3_PKS2_S5_S5_S5_S5_S5_fiiPKfS7_S7_Pfi,"",@"SHT_CUDA_INFO"
	.sectionflags	@""
	.align	4


	//----- nvinfo : EIATTR_CUDA_API_VERSION
	.align		4
        /*0000*/ 	.byte	0x04, 0x37
        /*0002*/ 	.short	(.L_2144 - .L_2143)
.L_2143:
        /*0004*/ 	.word	0x00000082


	//----- nvinfo : EIATTR_SW2861232_WAR
	.align		4
.L_2144:
        /*0008*/ 	.byte	0x01, 0x35
	.zero		2


	//----- nvinfo : EIATTR_PARAM_CBANK
	.align		4
        /*000c*/ 	.byte	0x04, 0x0a
        /*000e*/ 	.short	(.L_2146 - .L_2145)
	.align		4
.L_2145:
        /*0010*/ 	.word	index@(.nv.constant0._ZN17fastertransformer34generalAddBiasResidualLayerNormOptI7__half2Lb0ELb0ELi2ELb1ELi8EEEvPT_S3_PKS2_S5_S5_S5_S5_S5_fiiPKfS7_S7_Pfi)
        /*0014*/ 	.short	0x0160
        /*0016*/ 	.short	0x0074


	//----- nvinfo : EIATTR_CBANK_PARAM_SIZE
	.align		4
.L_2146:
        /*0018*/ 	.byte	0x03, 0x19
        /*001a*/ 	.short	0x0074


	//----- nvinfo : EIATTR_KPARAM_INFO
	.align		4
        /*001c*/ 	.byte	0x04, 0x17
        /*001e*/ 	.short	(.L_2148 - .L_2147)
.L_2147:
        /*0020*/ 	.word	0x00000000
        /*0024*/ 	.short	0x000f
        /*0026*/ 	.short	0x0070
        /*0028*/ 	.byte	0x00, 0xf0, 0x11, 0x00


	//----- nvinfo : EIATTR_KPARAM_INFO
	.align		4
.L_2148:
        /*002c*/ 	.byte	0x04, 0x17
        /*002e*/ 	.short	(.L_2150 - .L_2149)
.L_2149:
        /*0030*/ 	.word	0x00000000
        /*0034*/ 	.short	0x000e
        /*0036*/ 	.short	0x0068
        /*0038*/ 	.byte	0x00, 0xf0, 0x21, 0x00


	//----- nvinfo : EIATTR_KPARAM_INFO
	.align		4
.L_2150:
        /*003c*/ 	.byte	0x04, 0x17
        /*003e*/ 	.short	(.L_2152 - .L_2151)
.L_2151:
        /*0040*/ 	.word	0x00000000
        /*0044*/ 	.short	0x000d
        /*0046*/ 	.short	0x0060
        /*0048*/ 	.byte	0x00, 0xf0, 0x21, 0x00


	//----- nvinfo : EIATTR_KPARAM_INFO
	.align		4
.L_2152:
        /*004c*/ 	.byte	0x04, 0x17
        /*004e*/ 	.short	(.L_2154 - .L_2153)
.L_2153:
        /*0050*/ 	.word	0x00000000
        /*0054*/ 	.short	0x000c
        /*0056*/ 	.short	0x0058
        /*0058*/ 	.byte	0x00, 0xf0, 0x21, 0x00


	//----- nvinfo : EIATTR_KPARAM_INFO
	.align		4
.L_2154:
        /*005c*/ 	.byte	0x04, 0x17
        /*005e*/ 	.short	(.L_2156 - .L_2155)
.L_2155:
        /*0060*/ 	.word	0x00000000
        /*0064*/ 	.short	0x000b
        /*0066*/ 	.short	0x0050
        /*0068*/ 	.byte	0x00, 0xf0, 0x21, 0x00


	//----- nvinfo : EIATTR_KPARAM_INFO
	.align		4
.L_2156:
        /*006c*/ 	.byte	0x04, 0x17
        /*006e*/ 	.short	(.L_2158 - .L_2157)
.L_2157:
        /*0070*/ 	.word	0x00000000
        /*0074*/ 	.short	0x000a
        /*0076*/ 	.short	0x0048
        /*0078*/ 	.byte	0x00, 0xf0, 0x11, 0x00


	//----- nvinfo : EIATTR_KPARAM_INFO
	.align		4
.L_2158:
        /*007c*/ 	.byte	0x04, 0x17
        /*007e*/ 	.short	(.L_2160 - .L_2159)
.L_2159:
        /*0080*/ 	.word	0x00000000
        /*0084*/ 	.short	0x0009
        /*0086*/ 	.short	0x0044
        /*0088*/ 	.byte	0x00, 0xf0, 0x11, 0x00


	//----- nvinfo : EIATTR_KPARAM_INFO
	.align		4
.L_2160:
        /*008c*/ 	.byte	0x04, 0x17
        /*008e*/ 	.short	(.L_2162 - .L_2161)
.L_2161:
        /*0090*/ 	.word	0x00000000
        /*0094*/ 	.short	0x0008
        /*0096*/ 	.short	0x0040
        /*0098*/ 	.byte	0x00, 0xf0, 0x11, 0x00


	//----- nvinfo : EIATTR_KPARAM_INFO
	.align		4
.L_2162:
        /*009c*/ 	.byte	0x04, 0x17
        /*009e*/ 	.short	(.L_2164 - .L_2163)
.L_2163:
        /*00a0*/ 	.word	0x00000000
        /*00a4*/ 	.short	0x0007
        /*00a6*/ 	.short	0x0038
        /*00a8*/ 	.byte	0x00, 0xf0, 0x21, 0x00


	//----- nvinfo : EIATTR_KPARAM_INFO
	.align		4
.L_2164:
        /*00ac*/ 	.byte	0x04, 0x17
        /*00ae*/ 	.short	(.L_2166 - .L_2165)
.L_2165:
        /*00b0*/ 	.word	0x00000000
        /*00b4*/ 	.short	0x0006
        /*00b6*/ 	.short	0x0030
        /*00b8*/ 	.byte	0x00, 0xf0, 0x21, 0x00


	//----- nvinfo : EIATTR_KPARAM_INFO
	.align		4
.L_2166:
        /*00bc*/ 	.byte	0x04, 0x17
        /*00be*/ 	.short	(.L_2168 - .L_2167)
.L_2167:
        /*00c0*/ 	.word	0x00000000
        /*00c4*/ 	.short	0x0005
        /*00c6*/ 	.short	0x0028
        /*00c8*/ 	.byte	0x00, 0xf0, 0x21, 0x00


	//----- nvinfo : EIATTR_KPARAM_INFO
	.align		4
.L_2168:
        /*00cc*/ 	.byte	0x04, 0x17
        /*00ce*/ 	.short	(.L_2170 - .L_2169)
.L_2169:
        /*00d0*/ 	.word	0x00000000
        /*00d4*/ 	.short	0x0004
        /*00d6*/ 	.short	0x0020
        /*00d8*/ 	.byte	0x00, 0xf0, 0x21, 0x00


	//----- nvinfo : EIATTR_KPARAM_INFO
	.align		4
.L_2170:
        /*00dc*/ 	.byte	0x04, 0x17
        /*00de*/ 	.short	(.L_2172 - .L_2171)
.L_2171:
        /*00e0*/ 	.word	0x00000000
        /*00e4*/ 	.short	0x0003
        /*00e6*/ 	.short	0x0018
        /*00e8*/ 	.byte	0x00, 0xf0, 0x21, 0x00


	//----- nvinfo : EIATTR_KPARAM_INFO
	.align		4
.L_2172:
        /*00ec*/ 	.byte	0x04, 0x17
        /*00ee*/ 	.short	(.L_2174 - .L_2173)
.L_2173:
        /*00f0*/ 	.word	0x00000000
        /*00f4*/ 	.short	0x0002
        /*00f6*/ 	.short	0x0010
        /*00f8*/ 	.byte	0x00, 0xf0, 0x21, 0x00


	//----- nvinfo : EIATTR_KPARAM_INFO
	.align		4
.L_2174:
        /*00fc*/ 	.byte	0x04, 0x17
        /*00fe*/ 	.short	(.L_2176 - .L_2175)
.L_2175:
        /*0100*/ 	.word	0x00000000
        /*0104*/ 	.short	0x0001
        /*0106*/ 	.short	0x0008
        /*0108*/ 	.byte	0x00, 0xf0, 0x21, 0x00


	//----- nvinfo : EIATTR_KPARAM_INFO
	.align		4
.L_2176:
        /*010c*/ 	.byte	0x04, 0x17
        /*010e*/ 	.short	(.L_2178 - .L_2177)
.L_2177:
        /*0110*/ 	.word	0x00000000
        /*0114*/ 	.short	0x0000
        /*0116*/ 	.short	0x0000
        /*0118*/ 	.byte	0x00, 0xf0, 0x21, 0x00


	//----- nvinfo : EIATTR_MAXREG_COUNT
	.align		4
.L_2178:
        /*011c*/ 	.byte	0x03, 0x1b
        /*011e*/ 	.short	0x00ff


	//----- nvinfo : EIATTR_NUM_BARRIERS
	.align		4
        /*0120*/ 	.byte	0x02, 0x4c
        /*0122*/ 	.byte	0x01
	.zero		1


	//----- nvinfo : EIATTR_MERCURY_ISA_VERSION
	.align		4
        /*0124*/ 	.byte	0x03, 0x5f
        /*0126*/ 	.short	0x0000


	//----- nvinfo : EIATTR_COOP_GROUP_MASK_REGIDS
	.align		4
        /*0128*/ 	.byte	0x04, 0x29
        /*012a*/ 	.short	(.L_2180 - .L_2179)


	//   ....[0]....
.L_2179:
        /*012c*/ 	.word	0xffffffff


	//   ....[1]....
        /*0130*/ 	.word	0xffffffff


	//   ....[2]....
        /*0134*/ 	.word	0xffffffff


	//   ....[3]....
        /*0138*/ 	.word	0xffffffff


	//   ....[4]....
        /*013c*/ 	.word	0xffffffff


	//   ....[5]....
        /*0140*/ 	.word	0xffffffff


	//   ....[6]....
        /*0144*/ 	.word	0xffffffff


	//   ....[7]....
        /*0148*/ 	.word	0xffffffff


	//   ....[8]....
        /*014c*/ 	.word	0xffffffff


	//   ....[9]....
        /*0150*/ 	.word	0xffffffff


	//   ....[10]....
        /*0154*/ 	.word	0xffffffff


	//   ....[11]....
        /*0158*/ 	.word	0xffffffff


	//   ....[12]....
        /*015c*/ 	.word	0xffffffff


	//   ....[13]....
        /*0160*/ 	.word	0xffffffff


	//   ....[14]....
        /*0164*/ 	.word	0xffffffff


	//   ....[15]....
        /*0168*/ 	.word	0xffffffff


	//   ....[16]....
        /*016c*/ 	.word	0xffffffff


	//   ....[17]....
        /*0170*/ 	.word	0xffffffff


	//   ....[18]....
        /*0174*/ 	.word	0xffffffff


	//   ....[19]....
        /*0178*/ 	.word	0xffffffff


	//   ....[20]....
        /*017c*/ 	.word	0xffffffff


	//   ....[21]....
        /*0180*/ 	.word	0xffffffff


	//   ....[22]....
        /*0184*/ 	.word	0xffffffff


	//   ....[23]....
        /*0188*/ 	.word	0xffffffff


	//   ....[24]....
        /*018c*/ 	.word	0xffffffff


	//   ....[25]....
        /*0190*/ 	.word	0xffffffff


	//   ....[26]....
        /*0194*/ 	.word	0xffffffff


	//   ....[27]....
        /*0198*/ 	.word	0xffffffff


	//   ....[28]....
        /*019c*/ 	.word	0xffffffff


	//   ....[29]....
        /*01a0*/ 	.word	0xffffffff


	//----- nvinfo : EIATTR_COOP_GROUP_INSTR_OFFSETS
	.align		4
.L_2180:
        /*01a4*/ 	.byte	0x04, 0x28
        /*01a6*/ 	.short	(.L_2182 - .L_2181)


	//   ....[0]....
.L_2181:
        /*01a8*/ 	.word	0x00000290


	//   ....[1]....
        /*01ac*/ 	.word	0x000002e0


	//   ....[2]....
        /*01b0*/ 	.word	0x00000300


	//   ....[3]....
        /*01b4*/ 	.word	0x00000320


	//   ....[4]....
        /*01b8*/ 	.word	0x00000340


	//   ....[5]....
        /*01bc*/ 	.word	0x000003a0


	//   ....[6]....
        /*01c0*/ 	.word	0x000003d0


	//   ....[7]....
        /*01c4*/ 	.word	0x00000400


	//   ....[8]....
        /*01c8*/ 	.word	0x00000420


	//   ....[9]....
        /*01cc*/ 	.word	0x00000440


	//   ....[10]....
        /*01d0*/ 	.word	0x00000b80


	//   ....[11]....
        /*01d4*/ 	.word	0x00000bb0


	//   ....[12]....
        /*01d8*/ 	.word	0x00000bd0


	//   ....[13]....
        /*01dc*/ 	.word	0x00000bf0


	//   ....[14]....
        /*01e0*/ 	.word	0x00000c10


	//   ....[15]....
        /*01e4*/ 	.word	0x00000c90


	//   ....[16]....
        /*01e8*/ 	.word	0x00000cc0


	//   ....[17]....
        /*01ec*/ 	.word	0x00000ce0


	//   ....[18]....
        /*01f0*/ 	.word	0x00000d00


	//   ....[19]....
        /*01f4*/ 	.word	0x00000d20


	//   ....[20]....
        /*01f8*/ 	.word	0x00002440


	//   ....[21]....
        /*01fc*/ 	.word	0x00002470


	//   ....[22]....
        /*0200*/ 	.word	0x00002490


	//   ....[23]....
        /*0204*/ 	.word	0x000024b0


	//   ....[24]....
        /*0208*/ 	.word	0x000024d0


	//   ....[25]....
        /*020c*/ 	.word	0x00002530


	//   ....[26]....
        /*0210*/ 	.word	0x00002550


	//   ....[27]....
        /*0214*/ 	.word	0x00002570


	//   ....[28]....
        /*0218*/ 	.word	0x00002590


	//   ....[29]....
        /*021c*/ 	.word	0x000025b0


	//----- nvinfo : EIATTR_EXIT_INSTR_OFFSETS
	.align		4
.L_2182:
        /*0220*/ 	.byte	0x04, 0x1c
        /*0222*/ 	.short	(.L_2184 - .L_2183)


	//   ....[0]....
.L_2183:
        /*0224*/ 	.word	0x00002400


	//   ....[1]....
        /*0228*/ 	.word	0x00002870


	//   ....[2]....
        /*022c*/ 	.word	0x000028f0


	//----- nvinfo : EIATTR_CRS_STACK_SIZE
	.align		4
.L_2184:
        /*0230*/ 	.byte	0x04, 0x1e
        /*0232*/ 	.short	(.L_2186 - .L_2185)
.L_2185:
        /*0234*/ 	.word	0x00000000
.L_2186:


//--------------------- .nv.info._ZN17fastertransformer35generalAddBiasResidualLayerNormOpt2I7__half2Lb1ELb0ELi2ELb1ELi8EEEvPT_S3_PKS2_S5_S5_S5_S5_S5_fiiPKfS7_S7_Pfi --------------------------
	.section	.nv.info._ZN17fastertransformer35generalAddBiasResidualLayerNormOpt2I7__half2Lb1ELb0ELi2ELb1ELi8EEEvPT_S3_PKS2_S5_S5_S5_S5_S5_fiiPKfS7_S7_Pfi,"",@"SHT_CUDA_INFO"
	.sectionflags	@""
	.align	4


	//----- nvinfo : EIATTR_CUDA_API_VERSION
	.align		4
        /*0000*/ 	.byte	0x04, 0x37
        /*0002*/ 	.short	(.L_2188 - .L_2187)
.L_2187:
        /*0004*/ 	.word	0x00000082


	//----- nvinfo : EIATTR_SW2861232_WAR
	.align		4
.L_2188:
        /*0008*/ 	.byte	0x01, 0x35
	.zero		2


	//----- nvinfo : EIATTR_PARAM_CBANK
	.align		4
        /*000c*/ 	.byte	0x04, 0x0a
        /*000e*/ 	.short	(.L_2190 - .L_2189)
	.align		4
.L_2189:
        /*0010*/ 	.word	index@(.nv.constant0._ZN17fastertransformer35generalAddBiasResidualLayerNormOpt2I7__half2Lb1ELb0ELi2ELb1ELi8EEEvPT_S3_PKS2_S5_S5_S5_S5_S5_fiiPKfS7_S7_Pfi)
        /*0014*/ 	.short	0x0160
        /*0016*/ 	.short	0x0074


	//----- nvinfo : EIATTR_CBANK_PARAM_SIZE
	.align		4
.L_2190:
        /*0018*/ 	.byte	0x03, 0x19
        /*001a*/ 	.short	0x0074


	//----- nvinfo : EIATTR_KPARAM_INFO
	.align		4
        /*001c*/ 	.byte	0x04, 0x17
        /*001e*/ 	.short	(.L_2192 - .L_2191)
.L_2191:
        /*0020*/ 	.word	0x00000000
        /*0024*/ 	.short	0x000f
        /*0026*/ 	.short	0x0070
        /*0028*/ 	.byte	0x00, 0xf0, 0x11, 0x00


	//----- nvinfo : EIATTR_KPARAM_INFO
	.align		4
.L_2192:
        /*002c*/ 	.byte	0x04, 0x17
        /*002e*/ 	.short	(.L_2194 - .L_2193)
.L_2193:
        /*0030*/ 	.word	0x00000000
        /*0034*/ 	.short	0x000e
        /*0036*/ 	.short	0x0068
        /*0038*/ 	.byte	0x00, 0xf0, 0x21, 0x00


	//----- nvinfo : EIATTR_KPARAM_INFO
	.align		4
.L_2194:
        /*003c*/ 	.byte	0x04, 0x17
        /*003e*/ 	.short	(.L_2196 - .L_2195)
.L_2195:
        /*0040*/ 	.word	0x00000000
        /*0044*/ 	.short	0x000d
        /*0046*/ 	.short	0x0060
        /*0048*/ 	.byte	0x00, 0xf0, 0x21, 0x00


	//----- nvinfo : EIATTR_KPARAM_INFO
	.align		4
.L_2196:
        /*004c*/ 	.byte	0x04, 0x17
        /*004e*/ 	.short	(.L_2198 - .L_2197)
.L_2197:
        /*0050*/ 	.word	0x00000000
        /*0054*/ 	.short	0x000c
        /*0056*/ 	.short	0x0058
        /*0058*/ 	.byte	0x00, 0xf0, 0x21, 0x00


	//----- nvinfo : EIATTR_KPARAM_INFO
	.align		4
.L_2198:
        /*005c*/ 	.byte	0x04, 0x17
        /*005e*/ 	.short	(.L_2200 - .L_2199)
.L_2199:
        /*0060*/ 	.word	0x00000000
        /*0064*/ 	.short	0x000b
        /*0066*/ 	.short	0x0050
        /*0068*/ 	.byte	0x00, 0xf0, 0x21, 0x00


	//----- nvinfo : EIATTR_KPARAM_INFO
	.align		4
.L_2200:
        /*006c*/ 	.byte	0x04, 0x17
        /*006e*/ 	.short	(.L_2202 - .L_2201)
.L_2201:
        /*0070*/ 	.word	0x00000000
        /*0074*/ 	.short	0x000a
        /*0076*/ 	.short	0x0048
        /*0078*/ 	.byte	0x00, 0xf0, 0x11, 0x00


	//----- nvinfo : EIATTR_KPARAM_INFO
	.align		4
.L_2202:
        /*007c*/ 	.byte	0x04, 0x17
        /*007e*/ 	.short	(.L_2204 - .L_2203)
.L_2203:
        /*0080*/ 	.word	0x00000000
        /*0084*/ 	.short	0x0009
        /*0086*/ 	.short	0x0044
        /*0088*/ 	.byte	0x00, 0xf0, 0x11, 0x00


	//----- nvinfo : EIATTR_KPARAM_INFO
	.align		4
.L_2204:
        /*008c*/ 	.byte	0x04, 0x17
        /*008e*/ 	.short	(.L_2206 - .L_2205)
.L_2205:
        /*0090*/ 	.word	0x00000000
        /*0094*/ 	.short	0x0008
        /*0096*/ 	.short	0x0040
        /*0098*/ 	.byte	0x00, 0xf0, 0x11, 0x00


	//----- nvinfo : EIATTR_KPARAM_INFO
	.align		4
.L_2206:
        /*009c*/ 	.byte	0x04, 0x17
        /*009e*/ 	.short	(.L_2208 - .L_2207)
.L_2207:
        /*00a0*/ 	.word	0x00000000
        /*00a4*/ 	.short	0x0007
        /*00a6*/ 	.short	0x0038
        /*00a8*/ 	.byte	0x00, 0xf0, 0x21, 0x00


	//----- nvinfo : EIATTR_KPARAM_INFO
	.align		4
.L_2208:
        /*00ac*/ 	.byte	0x04, 0x17
        /*00ae*/ 	.short	(.L_2210 - .L_2209)
.L_2209:
        /*00b0*/ 	.word	0x00000000
        /*00b4*/ 	.short	0x0006
        /*00b6*/ 	.short	0x0030
        /*00b8*/ 	.byte	0x00, 0xf0, 0x21, 0x00


	//----- nvinfo : EIATTR_KPARAM_INFO
	.align		4
.L_2210:
        /*00bc*/ 	.byte	0x04, 0x17
        /*00be*/ 	.short	(.L_2212 - .L_2211)
.L_2211:
        /*00c0*/ 	.word	0x00000000
        /*00c4*/ 	.short	0x0005
        /*00c6*/ 	.short	0x0028
        /*00c8*/ 	.byte	0x00, 0xf0, 0x21, 0x00


	//----- nvinfo : EIATTR_KPARAM_INFO
	.align		4
.L_2212:
        /*00cc*/ 	.byte	0x04, 0x17
        /*00ce*/ 	.short	(.L_2214 - .L_2213)
.L_2213:
        /*00d0*/ 	.word	0x00000000
        /*00d4*/ 	.short	0x0004
        /*00d6*/ 	.short	0x0020
        /*00d8*/ 	.byte	0x00, 0xf0, 0x21, 0x00


	//----- nvinfo : EIATTR_KPARAM_INFO
	.align		4
.L_2214:
        /*00dc*/ 	.byte	0x04, 0x17
        /*00de*/ 	.short	(.L_2216 - .L_2215)
.L_2215:
        /*00e0*/ 	.word	0x00000000
        /*00e4*/ 	.short	0x0003
        /*00e6*/ 	.short	0x0018
        /*00e8*/ 	.byte	0x00, 0xf0, 0x21, 0x00


	//----- nvinfo : EIATTR_KPARAM_INFO
	.align		4
.L_2216:
        /*00ec*/ 	.byte	0x04, 0x17
        /*00ee*/ 	.short	(.L_2218 - .L_2217)
.L_2217:
        /*00f0*/ 	.word	0x00000000
        /*00f4*/ 	.short	0x0002
        /*00f6*/ 	.short	0x0010
        /*00f8*/ 	.byte	0x00, 0xf0, 0x21, 0x00


	//----- nvinfo : EIATTR_KPARAM_INFO
	.align		4
.L_2218:
        /*00fc*/ 	.byte	0x04, 0x17
        /*00fe*/ 	.short	(.L_2220 - .L_2219)
.L_2219:
        /*0100*/ 	.word	0x00000000
        /*0104*/ 	.short	0x0001
        /*0106*/ 	.short	0x0008
        /*0108*/ 	.byte	0x00, 0xf0, 0x21, 0x00


	//----- nvinfo : EIATTR_KPARAM_INFO
	.align		4
.L_2220:
        /*010c*/ 	.byte	0x04, 0x17
        /*010e*/ 	.short	(.L_2222 - .L_2221)
.L_2221:
        /*0110*/ 	.word	0x00000000
        /*0114*/ 	.short	0x0000
        /*0116*/ 	.short	0x0000
        /*0118*/ 	.byte	0x00, 0xf0, 0x21, 0x00


	//----- nvinfo : EIATTR_MAXREG_COUNT
	.align		4
.L_2222:
        /*011c*/ 	.byte	0x03, 0x1b
        /*011e*/ 	.short	0x00ff


	//----- nvinfo : EIATTR_NUM_BARRIERS
	.align		4
        /*0120*/ 	.byte	0x02, 0x4c
        /*0122*/ 	.byte	0x01
	.zero		1


	//----- nvinfo : EIATTR_MERCURY_ISA_VERSION
	.align		4
        /*0124*/ 	.byte	0x03, 0x5f
        /*0126*/ 	.short	0x0000


	//----- nvinfo : EIATTR_COOP_GROUP_MASK_REGIDS
	.align		4
        /*0128*/ 	.byte	0x04, 0x29
        /*012a*/ 	.short	(.L_2224 - .L_2223)


	//   ....[0]....
.L_2223:
        /*012c*/ 	.word	0xffffffff


	//   ....[1]....
        /*0130*/ 	.word	0xffffffff


	//   ....[2]....
        /*0134*/ 	.word	0xffffffff


	//   ....[3]....
        /*0138*/ 	.word	0xffffffff


	//   ....[4]....
        /*013c*/ 	.word	0xffffffff


	//   ....[5]....
        /*0140*/ 	.word	0xffffffff


	//   ....[6]....
        /*0144*/ 	.word	0xffffffff


	//   ....[7]....
        /*0148*/ 	.word	0xffffffff


	//   ....[8]....
        /*014c*/ 	.word	0xffffffff


	//   ....[9]....
        /*0150*/ 	.word	0xffffffff


	//   ....[10]....
        /*0154*/ 	.word	0xffffffff


	//   ....[11]....
        /*0158*/ 	.word	0xffffffff


	//   ....[12]....
        /*015c*/ 	.word	0xffffffff


	//   ....[13]....
        /*0160*/ 	.word	0xffffffff


	//   ....[14]....
        /*0164*/ 	.word	0xffffffff


	//   ....[15]....
        /*0168*/ 	.word	0xffffffff


	//   ....[16]....
        /*016c*/ 	.word	0xffffffff


	//   ....[17]....
        /*0170*/ 	.word	0xffffffff


	//   ....[18]....
        /*0174*/ 	.word	0xffffffff


	//   ....[19]....
        /*0178*/ 	.word	0xffffffff


	//   ....[20]....
        /*017c*/ 	.word	0xffffffff


	//   ....[21]....
        /*0180*/ 	.word	0xffffffff


	//   ....[22]....
        /*0184*/ 	.word	0xffffffff


	//   ....[23]....
        /*0188*/ 	.word	0xffffffff


	//   ....[24]....
        /*018c*/ 	.word	0xffffffff


	//   ....[25]....
        /*0190*/ 	.word	0xffffffff


	//   ....[26]....
        /*0194*/ 	.word	0xffffffff


	//   ....[27]....
        /*0198*/ 	.word	0xffffffff


	//   ....[28]....
        /*019c*/ 	.word	0xffffffff


	//   ....[29]....
        /*01a0*/ 	.word	0xffffffff


	//----- nvinfo : EIATTR_COOP_GROUP_INSTR_OFFSETS
	.align		4
.L_2224:
        /*01a4*/ 	.byte	0x04, 0x28
        /*01a6*/ 	.short	(.L_2226 - .L_2225)


	//   ....[0]....
.L_2225:
        /*01a8*/ 	.word	0x00002aa0


	//   ....[1]....
        /*01ac*/ 	.word	0x00002ae0


	//   ....[2]....
        /*01b0*/ 	.word	0x00002b60


	//   ....[3]....
        /*01b4*/ 	.word	0x00002b70


	//   ....[4]....
        /*01b8*/ 	.word	0x00002ba0


	//   ....[5]....
        /*01bc*/ 	.word	0x00002bb0


	//   ....[6]....
        /*01c0*/ 	.word	0x00002bf0


	//   ....[7]....
        /*01c4*/ 	.word	0x00002c00


	//   ....[8]....
        /*01c8*/ 	.word	0x00002c40


	//   ....[9]....
        /*01cc*/ 	.word	0x00002c50


	//   ....[10]....
        /*01d0*/ 	.word	0x00002ce0


	//   ....[11]....
        /*01d4*/ 	.word	0x00002cf0


	//   ....[12]....
        /*01d8*/ 	.word	0x00002d20


	//   ....[13]....
        /*01dc*/ 	.word	0x00002d30


	//   ....[14]....
        /*01e0*/ 	.word	0x00002d60


	//   ....[15]....
        /*01e4*/ 	.word	0x00002d70


	//   ....[16]....
        /*01e8*/ 	.word	0x00002da0


	//   ....[17]....
        /*01ec*/ 	.word	0x00002db0


	//   ....[18]....
        /*01f0*/ 	.word	0x00002de0


	//   ....[19]....
        /*01f4*/ 	.word	0x00002df0


	//   ....[20]....
        /*01f8*/ 	.word	0x000044a0


	//   ....[21]....
        /*01fc*/ 	.word	0x000044d0


	//   ....[22]....
        /*0200*/ 	.word	0x000044f0


	//   ....[23]....
        /*0204*/ 	.word	0x00004510


	//   ....[24]....
        /*0208*/ 	.word	0x00004530


	//   ....[25]....
        /*020c*/ 	.word	0x00004580


	//   ....[26]....
        /*0210*/ 	.word	0x000045a0


	//   ....[27]....
        /*0214*/ 	.word	0x000045c0


	//   ....[28]....
        /*0218*/ 	.word	0x000045e0


	//   ....[29]....
        /*021c*/ 	.word	0x00004600


	//----- nvinfo : EIATTR_EXIT_INSTR_OFFSETS
	.align		4
.L_2226:
        /*0220*/ 	.byte	0x04, 0x1c
        /*0222*/ 	.short	(.L_2228 - .L_2227)


	//   ....[0]....
.L_2227:
        /*0224*/ 	.word	0x00004450


	//   ....[1]....
        /*0228*/ 	.word	0x000048b0


	//   ....[2]....
        /*022c*/ 	.word	0x00004920


	//----- nvinfo : EIATTR_CRS_STACK_SIZE
	.align		4
.L_2228:
        /*0230*/ 	.byte	0x04, 0x1e
        /*0232*/ 	.short	(.L_2230 - .L_2229)
.L_2229:
        /*0234*/ 	.word	0x00000000
.L_2230:


//--------------------- .nv.info._ZN17fastertransformer34generalAddBiasResidualLayerNormOptI7__half2Lb1ELb0ELi2ELb1ELi8EEEvPT_S3_PKS2_S5_S5_S5_S5_S5_fiiPKfS7_S7_Pfi --------------------------
	.section	.nv.info._ZN17fastertransformer34generalAddBiasResidualLayerNormOptI7__half2Lb1ELb0ELi2ELb1ELi8EEEvPT_S3_PKS2_S5_S5_S5_S5_S5_fiiPKfS7_S7_Pfi,"",@"SHT_CUDA_INFO"
	.sectionflags	@""
	.align	4


	//----- nvinfo : EIATTR_CUDA_API_VERSION
	.align		4
        /*0000*/ 	.byte	0x04, 0x37
        /*0002*/ 	.short	(.L_2232 - .L_2231)
.L_2231:
        /*0004*/ 	.word	0x00000082


	//----- nvinfo : EIATTR_SW2861232_WAR
	.align		4
.L_2232:
        /*0008*/ 	.byte	0x01, 0x35
	.zero		2


	//----- nvinfo : EIATTR_PARAM_CBANK
	.align		4
        /*000c*/ 	.byte	0x04, 0x0a
        /*000e*/ 	.short	(.L_2234 - .L_2233)
	.align		4
.L_2233:
        /*0010*/ 	.word	index@(.nv.constant0._ZN17fastertransformer34generalAddBiasResidualLayerNormOptI7__half2Lb1ELb0ELi2ELb1ELi8EEEvPT_S3_PKS2_S5_S5_S5_S5_S5_fiiPKfS7_S7_Pfi)
        /*0014*/ 	.short	0x0160
        /*0016*/ 	.short	0x0074


	//----- nvinfo : EIATTR_CBANK_PARAM_SIZE
	.align		4
.L_2234:
        /*0018*/ 	.byte	0x03, 0x19
        /*001a*/ 	.short	0x0074


	//----- nvinfo : EIATTR_KPARAM_INFO
	.align		4
        /*001c*/ 	.byte	0x04, 0x17
        /*001e*/ 	.short	(.L_2236 - .L_2235)
.L_2235:
        /*0020*/ 	.word	0x00000000
        /*0024*/ 	.short	0x000f
        /*0026*/ 	.short	0x0070
        /*0028*/ 	.byte	0x00, 0xf0, 0x11, 0x00


	//----- nvinfo : EIATTR_KPARAM_INFO
	.align		4
.L_2236:
        /*002c*/ 	.byte	0x04, 0x17
        /*002e*/ 	.short	(.L_2238 - .L_2237)
.L_2237:
        /*0030*/ 	.word	0x00000000
        /*0034*/ 	.short	0x000e
        /*0036*/ 	.short	0x0068
        /*0038*/ 	.byte	0x00, 0xf0, 0x21, 0x00


	//----- nvinfo : EIATTR_KPARAM_INFO
	.align		4
.L_2238:
        /*003c*/ 	.byte	0x04, 0x17
        /*003e*/ 	.short	(.L_2240 - .L_2239)
.L_2239:
        /*0040*/ 	.word	0x00000000
        /*0044*/ 	.short	0x000d
        /*0046*/ 	.short	0x0060
        /*0048*/ 	.byte	0x00, 0xf0, 0x21, 0x00


	//----- nvinfo : EIATTR_KPARAM_INFO
	.align		4
.L_2240:
        /*004c*/ 	.byte	0x04, 0x17
        /*004e*/ 	.short	(.L_2242 - .L_2241)
.L_2241:
        /*0050*/ 	.word	0x00000000
        /*0054*/ 	.short	0x000c
        /*0056*/ 	.short	0x0058
        /*0058*/ 	.byte	0x00, 0xf0, 0x21, 0x00


	//----- nvinfo : EIATTR_KPARAM_INFO
	.align		4
.L_2242:
        /*005c*/ 	.byte	0x04, 0x17
        /*005e*/ 	.short	(.L_2244 - .L_2243)
.L_2243:
        /*0060*/ 	.word	0x00000000
        /*0064*/ 	.short	0x000b
        /*0066*/ 	.short	0x0050
        /*0068*/ 	.byte	0x00, 0xf0, 0x21, 0x00


	//----- nvinfo : EIATTR_KPARAM_INFO
	.align		4
.L_2244:
        /*006c*/ 	.byte	0x04, 0x17
        /*006e*/ 	.short	(.L_2246 - .L_2245)
.L_2245:
        /*0070*/ 	.word	0x00000000
        /*0074*/ 	.short	0x000a
        /*0076*/ 	.short	0x0048
        /*0078*/ 	.byte	0x00, 0xf0, 0x11, 0x00


	//----- nvinfo : EIATTR_KPARAM_INFO
	.align		4
.L_2246:
        /*007c*/ 	.byte	0x04, 0x17
        /*007e*/ 	.short	(.L_2248 - .L_2247)
.L_2247:
        /*0080*/ 	.word	0x00000000
        /*0084*/ 	.short	0x0009
        /*0086*/ 	.short	0x0044
        /*0088*/ 	.byte	0x00, 0xf0, 0x11, 0x00


	//----- nvinfo : EIATTR_KPARAM_INFO
	.align		4
.L_2248:
        /*008c*/ 	.byte	0x04, 0x17
        /*008e*/ 	.short	(.L_2250 - .L_2249)
.L_2249:
        /*0090*/ 	.word	0x00000000
        /*0094*/ 	.short	0x0008
        /*0096*/ 	.short	0x0040
        /*0098*/ 	.byte	0x00, 0xf0, 0x11, 0x00


	//----- nvinfo : EIATTR_KPARAM_INFO
	.align		4
.L_2250:
        /*009c*/ 	.byte	0x04, 0x17
        /*009e*/ 	.short	(.L_2252 - .L_2251)
.L_2251:
        /*00a0*/ 	.word	0x00000000
        /*00a4*/ 	.short	0x0007
        /*00a6*/ 	.short	0x0038
        /*00a8*/ 	.byte	0x00, 0xf0, 0x21, 0x00


	//----- nvinfo : EIATTR_KPARAM_INFO
	.align		4
.L_2252:
        /*00ac*/ 	.byte	0x04, 0x17
        /*00ae*/ 	.short	(.L_2254 - .L_2253)
.L_2253:
        /*00b0*/ 	.word	0x00000000
        /*00b4*/ 	.short	0x0006
        /*00b6*/ 	.short	0x0030
        /*00b8*/ 	.byte	0x00, 0xf0, 0x21, 0x00


	//----- nvinfo : EIATTR_KPARAM_INFO
	.align		4
.L_2254:
        /*00bc*/ 	.byte	0x04, 0x17
        /*00be*/ 	.short	(.L_2256 - .L_2255)
.L_2255:
        /*00c0*/ 	.word	0x00000000
        /*00c4*/ 	.short	0x0005
        /*00c6*/ 	.short	0x0028
        /*00c8*/ 	.byte	0x00, 0xf0, 0x21, 0x00


	//----- nvinfo : EIATTR_KPARAM_INFO
	.align		4
.L_2256:
        /*00cc*/ 	.byte	0x04, 0x17
        /*00ce*/ 	.short	(.L_2258 - .L_2257)
.L_2257:
        /*00d0*/ 	.word	0x00000000
        /*00d4*/ 	.short	0x0004
        /*00d6*/ 	.short	0x0020
        /*00d8*/ 	.byte	0x00, 0xf0, 0x21, 0x00


	//----- nvinfo : EIATTR_KPARAM_INFO
	.align		4
.L_2258:
        /*00dc*/ 	.byte	0x04, 0x17
        /*00de*/ 	.short	(.L_2260 - .L_2259)
.L_2259:
        /*00e0*/ 	.word	0x00000000
        /*00e4*/ 	.short	0x0003
        /*00e6*/ 	.short	0x0018
        /*00e8*/ 	.byte	0x00, 0xf0, 0x21, 0x00


	//----- nvinfo : EIATTR_KPARAM_INFO
	.align		4
.L_2260:
        /*00ec*/ 	.byte	0x04, 0x17
        /*00ee*/ 	.short	(.L_2262 - .L_2261)
.L_2261:
        /*00f0*/ 	.word	0x00000000
        /*00f4*/ 	.short	0x0002
        /*00f6*/ 	.short	0x0010
        /*00f8*/ 	.byte	0x00, 0xf0, 0x21, 0x00


	//----- nvinfo : EIATTR_KPARAM_INFO
	.align		4
.L_2262:
        /*00fc*/ 	.byte	0x04, 0x17
        /*00fe*/ 	.short	(.L_2264 - .L_2263)
.L_2263:
        /*0100*/ 	.word	0x00000000
        /*0104*/ 	.short	0x0001
        /*0106*/ 	.short	0x0008
        /*0108*/ 	.byte	0x00, 0xf0, 0x21, 0x00


	//----- nvinfo : EIATTR_KPARAM_INFO
	.align		4
.L_2264:
        /*010c*/ 	.byte	0x04, 0x17
        /*010e*/ 	.short	(.L_2266 - .L_2265)
.L_2265:
        /*0110*/ 	.word	0x00000000
        /*0114*/ 	.short	0x0000
        /*0116*/ 	.short	0x0000
        /*0118*/ 	.byte	0x00, 0xf0, 0x21, 0x00


	//----- nvinfo : EIATTR_MAXREG_COUNT
	.align		4
.L_2266:
        /*011c*/ 	.byte	0x03, 0x1b
        /*011e*/ 	.short	0x00ff


	//----- nvinfo : EIATTR_NUM_BARRIERS
	.align		4
        /*0120*/ 	.byte	0x02, 0x4c
        /*0122*/ 	.byte	0x01
	.zero		1


	//----- nvinfo : EIATTR_MERCURY_ISA_VERSION
	.align		4
        /*0124*/ 	.byte	0x03, 0x5f
        /*0126*/ 	.short	0x0000


	//----- nvinfo : EIATTR_COOP_GROUP_MASK_REGIDS
	.align		4
        /*0128*/ 	.byte	0x04, 0x29
        /*012a*/ 	.short	(.L_2268 - .L_2267)


	//   ....[0]....
.L_2267:
        /*012c*/ 	.word	0xffffffff


	//   ....[1]....
        /*0130*/ 	.word	0xffffffff


	//   ....[2]....
        /*0134*/ 	.word	0xffffffff


	//   ....[3]....
        /*0138*/ 	.word	0xffffffff


	//   ....[4]....
        /*013c*/ 	.word	0xffffffff


	//   ....[5]....
        /*0140*/ 	.word	0xffffffff


	//   ....[6]....
        /*0144*/ 	.word	0xffffffff


	//   ....[7]....
        /*0148*/ 	.word	0xffffffff


	//   ....[8]....
        /*014c*/ 	.word	0xffffffff


	//   ....[9]....
        /*0150*/ 	.word	0xffffffff


	//   ....[10]....
        /*0154*/ 	.word	0xffffffff


	//   ....[11]....
        /*0158*/ 	.word	0xffffffff


	//   ....[12]....
        /*015c*/ 	.word	0xffffffff


	//   ....[13]....
        /*0160*/ 	.word	0xffffffff


	//   ....[14]....
        /*0164*/ 	.word	0xffffffff


	//   ....[15]....
        /*0168*/ 	.word	0xffffffff


	//   ....[16]....
        /*016c*/ 	.word	0xffffffff


	//   ....[17]....
        /*0170*/ 	.word	0xffffffff


	//   ....[18]....
        /*0174*/ 	.word	0xffffffff


	//   ....[19]....
        /*0178*/ 	.word	0xffffffff


	//   ....[20]....
        /*017c*/ 	.word	0xffffffff


	//   ....[21]....
        /*0180*/ 	.word	0xffffffff


	//   ....[22]....
        /*0184*/ 	.word	0xffffffff


	//   ....[23]....
        /*0188*/ 	.word	0xffffffff


	//   ....[24]....
        /*018c*/ 	.word	0xffffffff


	//   ....[25]....
        /*0190*/ 	.word	0xffffffff


	//   ....[26]....
        /*0194*/ 	.word	0xffffffff


	//   ....[27]....
        /*0198*/ 	.word	0xffffffff


	//   ....[28]....
        /*019c*/ 	.word	0xffffffff


	//   ....[29]....
        /*01a0*/ 	.word	0xffffffff


	//----- nvinfo : EIATTR_COOP_GROUP_INSTR_OFFSETS
	.align		4
.L_2268:
        /*01a4*/ 	.byte	0x04, 0x28
        /*01a6*/ 	.short	(.L_2270 - .L_2269)


	//   ....[0]....
.L_2269:
        /*01a8*/ 	.word	0x00000520


	//   ....[1]....
        /*01ac*/ 	.word	0x00000560


	//   ....[2]....
        /*01b0*/ 	.word	0x00000580


	//   ....[3]....
        /*01b4*/ 	.word	0x000005b0


	//   ....[4]....
        /*01b8*/ 	.word	0x000005d0


	//   ....[5]....
        /*01bc*/ 	.word	0x00000630


	//   ....[6]....
        /*01c0*/ 	.word	0x00000660


	//   ....[7]....
        /*01c4*/ 	.word	0x00000690


	//   ....[8]....
        /*01c8*/ 	.word	0x000006b0


	//   ....[9]....
        /*01cc*/ 	.word	0x000006d0


	//   ....[10]....
        /*01d0*/ 	.word	0x00000e10


	//   ....[11]....
        /*01d4*/ 	.word	0x00000e40


	//   ....[12]....
        /*01d8*/ 	.word	0x00000e60


	//   ....[13]....
        /*01dc*/ 	.word	0x00000e80


	//   ....[14]....
        /*01e0*/ 	.word	0x00000ea0


	//   ....[15]....
        /*01e4*/ 	.word	0x00000f20


	//   ....[16]....
        /*01e8*/ 	.word	0x00000f50


	//   ....[17]....
        /*01ec*/ 	.word	0x00000f70


	//   ....[18]....
        /*01f0*/ 	.word	0x00000f90


	//   ....[19]....
        /*01f4*/ 	.word	0x00000fb0


	//   ....[20]....
        /*01f8*/ 	.word	0x000025d0


	//   ....[21]....
        /*01fc*/ 	.word	0x00002600


	//   ....[22]....
        /*0200*/ 	.word	0x00002620


	//   ....[23]....
        /*0204*/ 	.word	0x00002640


	//   ....[24]....
        /*0208*/ 	.word	0x00002660


	//   ....[25]....
        /*020c*/ 	.word	0x000026c0


	//   ....[26]....
        /*0210*/ 	.word	0x000026e0


	//   ....[27]....
        /*0214*/ 	.word	0x00002700


	//   ....[28]....
        /*0218*/ 	.word	0x00002720


	//   ....[29]....
        /*021c*/ 	.word	0x00002740


	//----- nvinfo : EIATTR_EXIT_INSTR_OFFSETS
	.align		4
.L_2270:
        /*0220*/ 	.byte	0x04, 0x1c
        /*0222*/ 	.short	(.L_2272 - .L_2271)


	//   ....[0]....
.L_2271:
        /*0224*/ 	.word	0x00002590


	//   ....[1]....
        /*0228*/ 	.word	0x00002a00


	//   ....[2]....
        /*022c*/ 	.word	0x00002a80


	//----- nvinfo : EIATTR_CRS_STACK_SIZE
	.align		4
.L_2272:
        /*0230*/ 	.byte	0x04, 0x1e
        /*0232*/ 	.short	(.L_2274 - .L_2273)
.L_2273:
        /*0234*/ 	.word	0x00000000
.L_2274:


//--------------------- .nv.info._ZN17fastertransformer35generalAddBiasResidualLayerNormOpt2I7__half2Lb0ELb1ELi2ELb1ELi8EEEvPT_S3_PKS2_S5_S5_S5_S5_S5_fiiPKfS7_S7_Pfi --------------------------
	.section	.nv.info._ZN17fastertransformer35generalAddBiasResidualLayerNormOpt2I7__half2Lb0ELb1ELi2ELb1ELi8EEEvPT_S3_PKS2_S5_S5_S5_S5_S5_fiiPKfS7_S7_Pfi,"",@"SHT_CUDA_INFO"
	.sectionflags	@""
	.align	4


	//----- nvinfo : EIATTR_CUDA_API_VERSION
	.align		4
        /*0000*/ 	.byte	0x04, 0x37
        /*0002*/ 	.short	(.L_2276 - .L_2275)
.L_2275:
        /*0004*/ 	.word	0x00000082


	//----- nvinfo : EIATTR_SW2861232_WAR
	.align		4
.L_2276:
        /*0008*/ 	.byte	0x01, 0x35
	.zero		2


	//----- nvinfo : EIATTR_PARAM_CBANK
	.align		4
        /*000c*/ 	.byte	0x04, 0x0a
        /*000e*/ 	.short	(.L_2278 - .L_2277)
	.align		4
.L_2277:
        /*0010*/ 	.word	index@(.nv.constant0._ZN17fastertransformer35generalAddBiasResidualLayerNormOpt2I7__half2Lb0ELb1ELi2ELb1ELi8EEEvPT_S3_PKS2_S5_S5_S5_S5_S5_fiiPKfS7_S7_Pfi)
        /*0014*/ 	.short	0x0160
        /*0016*/ 	.short	0x0074


	//----- nvinfo : EIATTR_CBANK_PARAM_SIZE
	.align		4
.L_2278:
        /*0018*/ 	.byte	0x03, 0x19
        /*001a*/ 	.short	0x0074


	//----- nvinfo : EIATTR_KPARAM_INFO
	.align		4
        /*001c*/ 	.byte	0x04, 0x17
        /*001e*/ 	.short	(.L_2280 - .L_2279)
.L_2279:
        /*0020*/ 	.word	0x00000000
        /*0024*/ 	.short	0x000f
        /*0026*/ 	.short	0x0070
        /*0028*/ 	.byte	0x00, 0xf0, 0x11, 0x00


	//----- nvinfo : EIATTR_KPARAM_INFO
	.align		4
.L_2280:
        /*002c*/ 	.byte	0x04, 0x17
        /*002e*/ 	.short	(.L_2282 - .L_2281)
.L_2281:
        /*0030*/ 	.word	0x00000000
        /*0034*/ 	.short	0x000e
        /*0036*/ 	.short	0x0068
        /*0038*/ 	.byte	0x00, 0xf0, 0x21, 0x00


	//----- nvinfo : EIATTR_KPARAM_INFO
	.align		4
.L_2282:
        /*003c*/ 	.byte	0x04, 0x17
        /*003e*/ 	.short	(.L_2284 - .L_2283)
.L_2283:
        /*0040*/ 	.word	0x00000000
        /*0044*/ 	.short	0x000d
        /*0046*/ 	.short	0x0060
        /*0048*/ 	.byte	0x00, 0xf0, 0x21, 0x00


	//----- nvinfo : EIATTR_KPARAM_INFO
	.align		4
.L_2284:
        /*004c*/ 	.byte	0x04, 0x17
        /*004e*/ 	.short	(.L_2286 - .L_2285)
.L_2285:
        /*0050*/ 	.word	0x00000000
        /*0054*/ 	.short	0x000c
        /*0056*/ 	.short	0x0058
        /*0058*/ 	.byte	0x00, 0xf0, 0x21, 0x00


	//----- nvinfo : EIATTR_KPARAM_INFO
	.align		4
.L_2286:
        /*005c*/ 	.byte	0x04, 0x17
        /*005e*/ 	.short	(.L_2288 - .L_2287)
.L_2287:
        /*0060*/ 	.word	0x00000000
        /*0064*/ 	.short	0x000b
        /*0066*/ 	.short	0x0050
        /*0068*/ 	.byte	0x00, 0xf0, 0x21, 0x00


	//----- nvinfo : EIATTR_KPARAM_INFO
	.align		4
.L_2288:
        /*006c*/ 	.byte	0x04, 0x17
        /*006e*/ 	.short	(.L_2290 - .L_2289)
.L_2289:
        /*0070*/ 	.word	0x00000000
        /*0074*/ 	.short	0x000a
        /*0076*/ 	.short	0x0048
        /*0078*/ 	.byte	0x00, 0xf0, 0x11, 0x00


	//----- nvinfo : EIATTR_KPARAM_INFO
	.align		4
.L_2290:
        /*007c*/ 	.byte	0x04, 0x17
        /*007e*/ 	.short	(.L_2292 - .L_2291)
.L_2291:
        /*0080*/ 	.word	0x00000000
        /*0084*/ 	.short	0x0009
        /*0086*/ 	.short	0x0044
        /*0088*/ 	.byte	0x00, 0xf0, 0x11, 0x00


	//----- nvinfo : EIATTR_KPARAM_INFO
	.align		4
.L_2292:
        /*008c*/ 	.byte	0x04, 0x17
        /*008e*/ 	.short	(.L_2294 - .L_2293)
.L_2293:
        /*0090*/ 	.word	0x00000000
        /*0094*/ 	.short	0x0008
        /*0096*/ 	.short	0x0040
        /*0098*/ 	.byte	0x00, 0xf0, 0x11, 0x00


	//----- nvinfo : EIATTR_KPARAM_INFO
	.align		4
.L_2294:
        /*009c*/ 	.byte	0x04, 0x17
        /*009e*/ 	.short	(.L_2296 - .L_2295)
.L_2295:
        /*00a0*/ 	.word	0x00000000
        /*00a4*/ 	.short	0x0007
        /*00a6*/ 	.short	0x0038
        /*00a8*/ 	.byte	0x00, 0xf0, 0x21, 0x00


	//----- nvinfo : EIATTR_KPARAM_INFO
	.align		4
.L_2296:
        /*00ac*/ 	.byte	0x04, 0x17
        /*00ae*/ 	.short	(.L_2298 - .L_2297)
.L_2297:
        /*00b0*/ 	.word	0x00000000
        /*00b4*/ 	.short	0x0006
        /*00b6*/ 	.short	0x0030
        /*00b8*/ 	.byte	0x00, 0xf0, 0x21, 0x00


	//----- nvinfo : EIATTR_KPARAM_INFO
	.align		4
.L_2298:
        /*00bc*/ 	.byte	0x04, 0x17
        /*00be*/ 	.short	(.L_2300 - .L_2299)
.L_2299:
        /*00c0*/ 	.word	0x00000000
        /*00c4*/ 	.short	0x0005
        /*00c6*/ 	.short	0x0028
        /*00c8*/ 	.byte	0x00, 0xf0, 0x21, 0x00


	//----- nvinfo : EIATTR_KPARAM_INFO
	.align		4
.L_2300:
        /*00cc*/ 	.byte	0x04, 0x17
        /*00ce*/ 	.short	(.L_2302 - .L_2301)
.L_2301:
        /*00d0*/ 	.word	0x00000000
        /*00d4*/ 	.short	0x0004
        /*00d6*/ 	.short	0x0020
        /*00d8*/ 	.byte	0x00, 0xf0, 0x21, 0x00


	//----- nvinfo : EIATTR_KPARAM_INFO
	.align		4
.L_2302:
        /*00dc*/ 	.byte	0x04, 0x17
        /*00de*/ 	.short	(.L_2304 - .L_2303)
.L_2303:
        /*00e0*/ 	.word	0x00000000
        /*00e4*/ 	.short	0x0003
        /*00e6*/ 	.short	0x0018
        /*00e8*/ 	.byte	0x00, 0xf0, 0x21, 0x00


	//----- nvinfo : EIATTR_KPARAM_INFO
	.align		4
.L_2304:
        /*00ec*/ 	.byte	0x04, 0x17
        /*00ee*/ 	.short	(.L_2306 - .L_2305)
.L_2305:
        /*00f0*/ 	.word	0x00000000
        /*00f4*/ 	.short	0x0002
        /*00f6*/ 	.short	0x0010
        /*00f8*/ 	.byte	0x00, 0xf0, 0x21, 0x00


	//----- nvinfo : EIATTR_KPARAM_INFO
	.align		4
.L_2306:
        /*00fc*/ 	.byte	0x04, 0x17
        /*00fe*/ 	.short	(.L_2308 - .L_2307)
.L_2307:
        /*0100*/ 	.word	0x00000000
        /*0104*/ 	.short	0x0001
        /*0106*/ 	.short	0x0008
        /*0108*/ 	.byte	0x00, 0xf0, 0x21, 0x00


	//----- nvinfo : EIATTR_KPARAM_INFO
	.align		4
.L_2308:
        /*010c*/ 	.byte	0x04, 0x17
        /*010e*/ 	.short	(.L_2310 - .L_2309)
.L_2309:
        /*0110*/ 	.word	0x00000000
        /*0114*/ 	.short	0x0000
        /*0116*/ 	.short	0x0000
        /*0118*/ 	.byte	0x00, 0xf0, 0x21, 0x00


	//----- nvinfo : EIATTR_MAXREG_COUNT
	.align		4
.L_2310:
        /*011c*/ 	.byte	0x03, 0x1b
        /*011e*/ 	.short	0x00ff


	//----- nvinfo : EIATTR_NUM_BARRIERS
	.align		4
        /*0120*/ 	.byte	0x02, 0x4c
        /*0122*/ 	.byte	0x01
	.zero		1


	//----- nvinfo : EIATTR_MERCURY_ISA_VERSION
	.align		4
        /*0124*/ 	.byte	0x03, 0x5f
        /*0126*/ 	.short	0x0000


	//----- nvinfo : EIATTR_COOP_GROUP_MASK_REGIDS
	.align		4
        /*0128*/ 	.byte	0x04, 0x29
        /*012a*/ 	.short	(.L_2312 - .L_2311)


	//   ....[0]....
.L_2311:
        /*012c*/ 	.word	0xffffffff


	//   ....[1]....
        /*0130*/ 	.word	0xffffffff


	//   ....[2]....
        /*0134*/ 	.word	0xffffffff


	//   ....[3]....
        /*0138*/ 	.word	0xffffffff


	//   ....[4]....
        /*013c*/ 	.word	0xffffffff


	//   ....[5]....
        /*0140*/ 	.word	0xffffffff


	//   ....[6]....
        /*0144*/ 	.word	0xffffffff


	//   ....[7]....
        /*0148*/ 	.word	0xffffffff


	//   ....[8]....
        /*014c*/ 	.word	0xffffffff


	//   ....[9]....
        /*0150*/ 	.word	0xffffffff


	//   ....[10]....
        /*0154*/ 	.word	0xffffffff


	//   ....[11]....
        /*0158*/ 	.word	0xffffffff


	//   ....[12]....
        /*015c*/ 	.word	0xffffffff


	//   ....[13]....
        /*0160*/ 	.word	0xffffffff


	//   ....[14]....
        /*0164*/ 	.word	0xffffffff


	//   ....[15]....
        /*0168*/ 	.word	0xffffffff


	//   ....[16]....
        /*016c*/ 	.word	0xffffffff


	//   ....[17]....
        /*0170*/ 	.word	0xffffffff


	//   ....[18]....
        /*0174*/ 	.word	0xffffffff


	//   ....[19]....
        /*0178*/ 	.word	0xffffffff


	//   ....[20]....
        /*017c*/ 	.word	0xffffffff


	//   ....[21]....
        /*0180*/ 	.word	0xffffffff


	//   ....[22]....
        /*0184*/ 	.word	0xffffffff


	//   ....[23]....
        /*0188*/ 	.word	0xffffffff


	//   ....[24]....
        /*018c*/ 	.word	0xffffffff


	//   ....[25]....
        /*0190*/ 	.word	0xffffffff


	//   ....[26]....
        /*0194*/ 	.word	0xffffffff


	//   ....[27]....
        /*0198*/ 	.word	0xffffffff


	//   ....[28]....
        /*019c*/ 	.word	0xffffffff


	//   ....[29]....
        /*01a0*/ 	.word	0xffffffff


	//----- nvinfo : EIATTR_COOP_GROUP_INSTR_OFFSETS
	.align		4
.L_2312:
        /*01a4*/ 	.byte	0x04, 0x28
        /*01a6*/ 	.short	(.L_2314 - .L_2313)


	//   ....[0]....
.L_2313:
        /*01a8*/ 	.word	0x00001440


	//   ....[1]....
        /*01ac*/ 	.word	0x00001480


	//   ....[2]....
        /*01b0*/ 	.word	0x000014f0


	//   ....[3]....
        /*01b4*/ 	.word	0x00001500


	//   ....[4]....
        /*01b8*/ 	.word	0x00001530


	//   ....[5]....
        /*01bc*/ 	.word	0x00001540


	//   ....[6]....
        /*01c0*/ 	.word	0x00001580


	//   ....[7]....
        /*01c4*/ 	.word	0x00001590


	//   ....[8]....
        /*01c8*/ 	.word	0x000015c0


	//   ....[9]....
        /*01cc*/ 	.word	0x000015f0


	//   ....[10]....
        /*01d0*/ 	.word	0x00001680


	//   ....[11]....
        /*01d4*/ 	.word	0x00001690


	//   ....[12]....
        /*01d8*/ 	.word	0x000016c0


	//   ....[13]....
        /*01dc*/ 	.word	0x000016d0


	//   ....[14]....
        /*01e0*/ 	.word	0x00001700


	//   ....[15]....
        /*01e4*/ 	.word	0x00001710


	//   ....[16]....
        /*01e8*/ 	.word	0x00001740


	//   ....[17]....
        /*01ec*/ 	.word	0x00001750


	//   ....[18]....
        /*01f0*/ 	.word	0x00001780


	//   ....[19]....
        /*01f4*/ 	.word	0x00001790


	//   ....[20]....
        /*01f8*/ 	.word	0x00002f40


	//   ....[21]....
        /*01fc*/ 	.word	0x00002f70


	//   ....[22]....
        /*0200*/ 	.word	0x00002f90


	//   ....[23]....
        /*0204*/ 	.word	0x00002fb0


	//   ....[24]....
        /*0208*/ 	.word	0x00002fd0


	//   ....[25]....
        /*020c*/ 	.word	0x00003020


	//   ....[26]....
        /*0210*/ 	.word	0x00003040


	//   ....[27]....
        /*0214*/ 	.word	0x00003060


	//   ....[28]....
        /*0218*/ 	.word	0x00003080


	//   ....[29]....
        /*021c*/ 	.word	0x000030a0


	//----- nvinfo : EIATTR_EXIT_INSTR_OFFSETS
	.align		4
.L_2314:
        /*0220*/ 	.byte	0x04, 0x1c
        /*0222*/ 	.short	(.L_2316 - .L_2315)


	//   ....[0]....
.L_2315:
        /*0224*/ 	.word	0x00002ef0


	//   ....[1]....
        /*0228*/ 	.word	0x00003350


	//   ....[2]....
        /*022c*/ 	.word	0x000033c0


	//----- nvinfo : EIATTR_CRS_STACK_SIZE
	.align		4
.L_2316:
        /*0230*/ 	.byte	0x04, 0x1e
        /*0232*/ 	.short	(.L_2318 - .L_2317)
.L_2317:
        /*0234*/ 	.word	0x00000000
.L_2318:


//--------------------- .nv.info._ZN17fastertransformer34generalAddBiasResidualLayerNormOptI7__half2Lb0ELb1ELi2ELb1ELi8EEEvPT_S3_PKS2_S5_S5_S5_S5_S5_fiiPKfS7_S7_Pfi --------------------------
	.section	.nv.info._ZN17fastertransformer34generalAddBiasResidualLayerNormOptI7__half2Lb0ELb1ELi2ELb1ELi8EEEvPT_S3_PKS2_S5_S5_S5_S5_S5_fiiPKfS7_S7_Pfi,"",@"SHT_CUDA_INFO"
	.sectionflags	@""
	.align	4


	//----- nvinfo : EIATTR_CUDA_API_VERSION
	.align		4
        /*0000*/ 	.byte	0x04, 0x37
        /*0002*/ 	.short	(.L_2320 - .L_2319)
.L_2319:
        /*0004*/ 	.word	0x00000082


	//----- nvinfo : EIATTR_SW2861232_WAR
	.align		4
.L_2320:
        /*0008*/ 	.byte	0x01, 0x35
	.zero		2


	//----- nvinfo : EIATTR_PARAM_CBANK
	.align		4
        /*000c*/ 	.byte	0x04, 0x0a
        /*000e*/ 	.short	(.L_2322 - .L_2321)
	.align		4
.L_2321:
        /*0010*/ 	.word	index@(.nv.constant0._ZN17fastertransformer34generalAddBiasResidualLayerNormOptI7__half2Lb0ELb1ELi2ELb1ELi8EEEvPT_S3_PKS2_S5_S5_S5_S5_S5_fiiPKfS7_S7_Pfi)
        /*0014*/ 	.short	0x0160
        /*0016*/ 	.short	0x0074


	//----- nvinfo : EIATTR_CBANK_PARAM_SIZE
	.align		4
.L_2322:
        /*0018*/ 	.byte	0x03, 0x19
        /*001a*/ 	.short	0x0074


	//----- nvinfo : EIATTR_KPARAM_INFO
	.align		4
        /*001c*/ 	.byte	0x04, 0x17
        /*001e*/ 	.short	(.L_2324 - .L_2323)
.L_2323:
        /*0020*/ 	.word	0x00000000
        /*0024*/ 	.short	0x000f
        /*0026*/ 	.short	0x0070
        /*0028*/ 	.byte	0x00, 0xf0, 0x11, 0x00


	//----- nvinfo : EIATTR_KPARAM_INFO
	.align		4
.L_2324:
        /*002c*/ 	.byte	0x04, 0x17
        /*002e*/ 	.short	(.L_2326 - .L_2325)
.L_2325:
        /*0030*/ 	.word	0x00000000
        /*0034*/ 	.short	0x000e
        /*0036*/ 	.short	0x0068
        /*0038*/ 	.byte	0x00, 0xf0, 0x21, 0x00


	//----- nvinfo : EIATTR_KPARAM_INFO
	.align		4
.L_2326:
        /*003c*/ 	.byte	0x04, 0x17
        /*003e*/ 	.short	(.L_2328 - .L_2327)
.L_2327:
        /*0040*/ 	.word	0x00000000
        /*0044*/ 	.short	0x000d
        /*0046*/ 	.short	0x0060
        /*0048*/ 	.byte	0x00, 0xf0, 0x21, 0x00


	//----- nvinfo : EIATTR_KPARAM_INFO
	.align		4
.L_2328:
        /*004c*/ 	.byte	0x04, 0x17
        /*004e*/ 	.short	(.L_2330 - .L_2329)
.L_2329:
        /*0050*/ 	.word	0x00000000
        /*0054*/ 	.short	0x000c
        /*0056*/ 	.short	0x0058
        /*0058*/ 	.byte	0x00, 0xf0, 0x21, 0x00


	//----- nvinfo : EIATTR_KPARAM_INFO
	.align		4
.L_2330:
        /*005c*/ 	.byte	0x04, 0x17
        /*005e*/ 	.short	(.L_2332 - .L_2331)
.L_2331:
        /*0060*/ 	.word	0x00000000
        /*0064*/ 	.short	0x000b
        /*0066*/ 	.short	0x0050
        /*0068*/ 	.byte	0x00, 0xf0, 0x21, 0x00


	//----- nvinfo : EIATTR_KPARAM_INFO
	.align		4
.L_2332:
        /*006c*/ 	.byte	0x04, 0x17
        /*006e*/ 	.short	(.L_2334 - .L_2333)
.L_2333:
        /*0070*/ 	.word	0x00000000
        /*0074*/ 	.short	0x000a
        /*0076*/ 	.short	0x0048
        /*0078*/ 	.byte	0x00, 0xf0, 0x11, 0x00


	//----- nvinfo : EIATTR_KPARAM_INFO
	.align		4
.L_2334:
        /*007c*/ 	.byte	0x04, 0x17
        /*007e*/ 	.short	(.L_2336 - .L_2335)
.L_2335:
        /*0080*/ 	.word	0x00000000
        /*0084*/ 	.short	0x0009
        /*0086*/ 	.short	0x0044
        /*0088*/ 	.byte	0x00, 0xf0, 0x11, 0x00


	//----- nvinfo : EIATTR_KPARAM_INFO
	.align		4
.L_2336:
        /*008c*/ 	.byte	0x04, 0x17
        /*008e*/ 	.short	(.L_2338 - .L_2337)
.L_2337:
        /*0090*/ 	.word	0x00000000
        /*0094*/ 	.short	0x0008
        /*0096*/ 	.short	0x0040
        /*0098*/ 	.byte	0x00, 0xf0, 0x11, 0x00


	//----- nvinfo : EIATTR_KPARAM_INFO
	.align		4
.L_2338:
        /*009c*/ 	.byte	0x04, 0x17
        /*009e*/ 	.short	(.L_2340 - .L_2339)
.L_2339:
        /*00a0*/ 	.word	0x00000000
        /*00a4*/ 	.short	0x0007
        /*00a6*/ 	.short	0x0038
        /*00a8*/ 	.byte	0x00, 0xf0, 0x21, 0x00


	//----- nvinfo : EIATTR_KPARAM_INFO
	.align		4
.L_2340:
        /*00ac*/ 	.byte	0x04, 0x17
        /*00ae*/ 	.short	(.L_2342 - .L_2341)
.L_2341:
        /*00b0*/ 	.word	0x00000000
        /*00b4*/ 	.short	0x0006
        /*00b6*/ 	.short	0x0030
        /*00b8*/ 	.byte	0x00, 0xf0, 0x21, 0x00


	//----- nvinfo : EIATTR_KPARAM_INFO
	.align		4
.L_2342:
        /*00bc*/ 	.byte	0x04, 0x17
        /*00be*/ 	.short	(.L_2344 - .L_2343)
.L_2343:
        /*00c0*/ 	.word	0x00000000
        /*00c4*/ 	.short	0x0005
        /*00c6*/ 	.short	0x0028
        /*00c8*/ 	.byte	0x00, 0xf0, 0x21, 0x00


	//----- nvinfo : EIATTR_KPARAM_INFO
	.align		4
.L_2344:
        /*00cc*/ 	.byte	0x04, 0x17
        /*00ce*/ 	.short	(.L_2346 - .L_2345)
.L_2345:
        /*00d0*/ 	.word	0x00000000
        /*00d4*/ 	.short	0x0004
        /*00d6*/ 	.short	0x0020
        /*00d8*/ 	.byte	0x00, 0xf0, 0x21, 0x00


	//----- nvinfo : EIATTR_KPARAM_INFO
	.align		4
.L_2346:
        /*00dc*/ 	.byte	0x04, 0x17
        /*00de*/ 	.short	(.L_2348 - .L_2347)
.L_2347:
        /*00e0*/ 	.word	0x00000000
        /*00e4*/ 	.short	0x0003
        /*00e6*/ 	.short	0x0018
        /*00e8*/ 	.byte	0x00, 0xf0, 0x21, 0x00


	//----- nvinfo : EIATTR_KPARAM_INFO
	.align		4
.L_2348:
        /*00ec*/ 	.byte	0x04, 0x17
        /*00ee*/ 	.short	(.L_2350 - .L_2349)
.L_2349:
        /*00f0*/ 	.word	0x00000000
        /*00f4*/ 	.short	0x0002
        /*00f6*/ 	.short	0x0010
        /*00f8*/ 	.byte	0x00, 0xf0, 0x21, 0x00


	//----- nvinfo : EIATTR_KPARAM_INFO
	.align		4
.L_2350:
        /*00fc*/ 	.byte	0x04, 0x17
        /*00fe*/ 	.short	(.L_2352 - .L_2351)
.L_2351:
        /*0100*/ 	.word	0x00000000
        /*0104*/ 	.short	0x0001
        /*0106*/ 	.short	0x0008
        /*0108*/ 	.byte	0x00, 0xf0, 0x21, 0x00


	//----- nvinfo : EIATTR_KPARAM_INFO
	.align		4
.L_2352:
        /*010c*/ 	.byte	0x04, 0x17
        /*010e*/ 	.short	(.L_2354 - .L_2353)
.L_2353:
        /*0110*/ 	.word	0x00000000
        /*0114*/ 	.short	0x0000
        /*0116*/ 	.short	0x0000
        /*0118*/ 	.byte	0x00, 0xf0, 0x21, 0x00


	//----- nvinfo : EIATTR_MAXREG_COUNT
	.align		4
.L_2354:
        /*011c*/ 	.byte	0x03, 0x1b
        /*011e*/ 	.short	0x00ff


	//----- nvinfo : EIATTR_NUM_BARRIERS
	.align		4
        /*0120*/ 	.byte	0x02, 0x4c
        /*0122*/ 	.byte	0x01
	.zero		1


	//----- nvinfo : EIATTR_MERCURY_ISA_VERSION
	.align		4
        /*0124*/ 	.byte	0x03, 0x5f
        /*0126*/ 	.short	0x0000


	//----- nvinfo : EIATTR_COOP_GROUP_MASK_REGIDS
	.align		4
        /*0128*/ 	.byte	0x04, 0x29
        /*012a*/ 	.short	(.L_2356 - .L_2355)


	//   ....[0]....
.L_2355:
        /*012c*/ 	.word	0xffffffff


	//   ....[1]....
        /*0130*/ 	.word	0xffffffff


	//   ....[2]....
        /*0134*/ 	.word	0xffffffff


	//   ....[3]....
        /*0138*/ 	.word	0xffffffff


	//   ....[4]....
        /*013c*/ 	.word	0xffffffff


	//   ....[5]....
        /*0140*/ 	.word	0xffffffff


	//   ....[6]....
        /*0144*/ 	.word	0xffffffff


	//   ....[7]....
        /*0148*/ 	.word	0xffffffff


	//   ....[8]....
        /*014c*/ 	.word	0xffffffff


	//   ....[9]....
        /*0150*/ 	.word	0xffffffff


	//   ....[10]....
        /*0154*/ 	.word	0xffffffff


	//   ....[11]....
        /*0158*/ 	.word	0xffffffff


	//   ....[12]....
        /*015c*/ 	.word	0xffffffff


	//   ....[13]....
        /*0160*/ 	.word	0xffffffff


	//   ....[14]....
        /*0164*/ 	.word	0xffffffff


	//   ....[15]....
        /*0168*/ 	.word	0xffffffff


	//   ....[16]....
        /*016c*/ 	.word	0xffffffff


	//   ....[17]....
        /*0170*/ 	.word	0xffffffff


	//   ....[18]....
        /*0174*/ 	.word	0xffffffff


	//   ....[19]....
        /*0178*/ 	.word	0xffffffff


	//   ....[20]....
        /*017c*/ 	.word	0xffffffff


	//   ....[21]....
        /*0180*/ 	.word	0xffffffff


	//   ....[22]....
        /*0184*/ 	.word	0xffffffff


	//   ....[23]....
        /*0188*/ 	.word	0xffffffff


	//   ....[24]....
        /*018c*/ 	.word	0xffffffff


	//   ....[25]....
        /*0190*/ 	.word	0xffffffff


	//   ....[26]....
        /*0194*/ 	.word	0xffffffff


	//   ....[27]....
        /*0198*/ 	.word	0xffffffff


	//   ....[28]....
        /*019c*/ 	.word	0xffffffff


	//   ....[29]....
        /*01a0*/ 	.word	0xffffffff


	//----- nvinfo : EIATTR_COOP_GROUP_INSTR_OFFSETS
	.align		4
.L_2356:
        /*01a4*/ 	.byte	0x04, 0x28
        /*01a6*/ 	.short	(.L_2358 - .L_2357)


	//   ....[0]....
.L_2357:
        /*01a8*/ 	.word	0x000002c0


	//   ....[1]....
        /*01ac*/ 	.word	0x00000310


	//   ....[2]....
        /*01b0*/ 	.word	0x00000330


	//   ....[3]....
        /*01b4*/ 	.word	0x00000350


	//   ....[4]....
        /*01b8*/ 	.word	0x00000370


	//   ....[5]....
        /*01bc*/ 	.word	0x000003d0


	//   ....[6]....
        /*01c0*/ 	.word	0x00000400


	//   ....[7]....
        /*01c4*/ 	.word	0x00000430


	//   ....[8]....
        /*01c8*/ 	.word	0x00000450


	//   ....[9]....
        /*01cc*/ 	.word	0x00000470


	//   ....[10]....
        /*01d0*/ 	.word	0x00000bb0


	//   ....[11]....
        /*01d4*/ 	.word	0x00000be0


	//   ....[12]....
        /*01d8*/ 	.word	0x00000c00


	//   ....[13]....
        /*01dc*/ 	.word	0x00000c20


	//   ....[14]....
        /*01e0*/ 	.word	0x00000c40


	//   ....[15]....
        /*01e4*/ 	.word	0x00000cc0


	//   ....[16]....
        /*01e8*/ 	.word	0x00000cf0


	//   ....[17]....
        /*01ec*/ 	.word	0x00000d10


	//   ....[18]....
        /*01f0*/ 	.word	0x00000d30


	//   ....[19]....
        /*01f4*/ 	.word	0x00000d50


	//   ....[20]....
        /*01f8*/ 	.word	0x00002470


	//   ....[21]....
        /*01fc*/ 	.word	0x000024a0


	//   ....[22]....
        /*0200*/ 	.word	0x000024c0


	//   ....[23]....
        /*0204*/ 	.word	0x000024e0


	//   ....[24]....
        /*0208*/ 	.word	0x00002500


	//   ....[25]....
        /*020c*/ 	.word	0x00002560


	//   ....[26]....
        /*0210*/ 	.word	0x00002580


	//   ....[27]....
        /*0214*/ 	.word	0x000025a0


	//   ....[28]....
        /*0218*/ 	.word	0x000025c0


	//   ....[29]....
        /*021c*/ 	.word	0x000025e0


	//----- nvinfo : EIATTR_EXIT_INSTR_OFFSETS
	.align		4
.L_2358:
        /*0220*/ 	.byte	0x04, 0x1c
        /*0222*/ 	.short	(.L_2360 - .L_2359)


	//   ....[0]....
.L_2359:
        /*0224*/ 	.word	0x00002430


	//   ....[1]....
        /*0228*/ 	.word	0x000028a0


	//   ....[2]....
        /*022c*/ 	.word	0x00002920


	//----- nvinfo : EIATTR_CRS_STACK_SIZE
	.align		4
.L_2360:
        /*0230*/ 	.byte	0x04, 0x1e
        /*0232*/ 	.short	(.L_2362 - .L_2361)
.L_2361:
        /*0234*/ 	.word	0x00000000
.L_2362:


//--------------------- .nv.info._ZN17fastertransformer35generalAddBiasResidualLayerNormOpt2I7__half2Lb1ELb1ELi2ELb1ELi8EEEvPT_S3_PKS2_S5_S5_S5_S5_S5_fiiPKfS7_S7_Pfi --------------------------
	.section	.nv.info._ZN17fastertransformer35generalAddBiasResidualLayerNormOpt2I7__half2Lb1ELb1ELi2ELb1ELi8EEEvPT_S3_PKS2_S5_S5_S5_S5_S5_fiiPKfS7_S7_Pfi,"",@"SHT_CUDA_INFO"
	.sectionflags	@""
	.align	4


	//----- nvinfo : EIATTR_CUDA_API_VERSION
	.align		4
        /*0000*/ 	.byte	0x04, 0x37
        /*0002*/ 	.short	(.L_2364 - .L_2363)
.L_2363:
        /*0004*/ 	.word	0x00000082


	//----- nvinfo : EIATTR_SW2861232_WAR
	.align		4
.L_2364:
        /*0008*/ 	.byte	0x01, 0x35
	.zero		2


	//----- nvinfo : EIATTR_PARAM_CBANK
	.align		4
        /*000c*/ 	.byte	0x04, 0x0a
        /*000e*/ 	.short	(.L_2366 - .L_2365)
	.align		4
.L_2365:
        /*0010*/ 	.word	index@(.nv.constant0._ZN17fastertransformer35generalAddBiasResidualLayerNormOpt2I7__half2Lb1ELb1ELi2ELb1ELi8EEEvPT_S3_PKS2_S5_S5_S5_S5_S5_fiiPKfS7_S7_Pfi)
        /*0014*/ 	.short	0x0160
        /*0016*/ 	.short	0x0074


	//----- nvinfo : EIATTR_CBANK_PARAM_SIZE
	.align		4
.L_2366:
        /*0018*/ 	.byte	0x03, 0x19
        /*001a*/ 	.short	0x0074


	//----- nvinfo : EIATTR_KPARAM_INFO
	.align		4
        /*001c*/ 	.byte	0x04, 0x17
        /*001e*/ 	.short	(.L_2368 - .L_2367)
.L_2367:
        /*0020*/ 	.word	0x00000000
        /*0024*/ 	.short	0x000f
        /*0026*/ 	.short	0x0070
        /*0028*/ 	.byte	0x00, 0xf0, 0x11, 0x00


	//----- nvinfo : EIATTR_KPARAM_INFO
	.align		4
.L_2368:
        /*002c*/ 	.byte	0x04, 0x17
        /*002e*/ 	.short	(.L_2370 - .L_2369)
.L_2369:
        /*0030*/ 	.word	0x00000000
        /*0034*/ 	.short	0x000e
        /*0036*/ 	.short	0x0068
        /*0038*/ 	.byte	0x00, 0xf0, 0x21, 0x00


	//----- nvinfo : EIATTR_KPARAM_INFO
	.align		4
.L_2370:
        /*003c*/ 	.byte	0x04, 0x17
        /*003e*/ 	.short	(.L_2372 - .L_2371)
.L_2371:
        /*0040*/ 	.word	0x00000000
        /*0044*/ 	.short	0x000d
        /*0046*/ 	.short	0x0060
        /*0048*/ 	.byte	0x00, 0xf0, 0x21, 0x00


	//----- nvinfo : EIATTR_KPARAM_INFO
	.align		4
.L_2372:
        /*004c*/ 	.byte	0x04, 0x17
        /*004e*/ 	.short	(.L_2374 - .L_2373)
.L_2373:
        /*0050*/ 	.word	0x00000000
        /*0054*/ 	.short	0x000c
        /*0056*/ 	.short	0x0058
        /*0058*/ 	.byte	0x00, 0xf0, 0x21, 0x00


	//----- nvinfo : EIATTR_KPARAM_INFO
	.align		4
.L_2374:
        /*005c*/ 	.byte	0x04, 0x17
        /*005e*/ 	.short	(.L_2376 - .L_2375)
.L_2375:
        /*0060*/ 	.word	0x00000000
        /*0064*/ 	.short	0x000b
        /*0066*/ 	.short	0x0050
        /*0068*/ 	.byte	0x00, 0xf0, 0x21, 0x00


	//----- nvinfo : EIATTR_KPARAM_INFO
	.align		4
.L_2376:
        /*006c*/ 	.byte	0x04, 0x17
        /*006e*/ 	.short	(.L_2378 - .L_2377)
.L_2377:
        /*0070*/ 	.word	0x00000000
        /*0074*/ 	.short	0x000a
        /*0076*/ 	.short	0x0048
        /*0078*/ 	.byte	0x00, 0xf0, 0x11, 0x00


	//----- nvinfo : EIATTR_KPARAM_INFO
	.align		4
.L_2378:
        /*007c*/ 	.byte	0x04, 0x17
        /*007e*/ 	.short	(.L_2380 - .L_2379)
.L_2379:
        /*0080*/ 	.word	0x00000000
        /*0084*/ 	.short	0x0009
        /*0086*/ 	.short	0x0044
        /*0088*/ 	.byte	0x00, 0xf0, 0x11, 0x00


	//----- nvinfo : EIATTR_KPARAM_INFO
	.align		4
.L_2380:
        /*008c*/ 	.byte	0x04, 0x17
        /*008e*/ 	.short	(.L_2382 - .L_2381)
.L_2381:
        /*0090*/ 	.word	0x00000000
        /*0094*/ 	.short	0x0008
        /*0096*/ 	.short	0x0040
        /*0098*/ 	.byte	0x00, 0xf0, 0x11, 0x00


	//----- nvinfo : EIATTR_KPARAM_INFO
	.align		4
.L_2382:
        /*009c*/ 	.byte	0x04, 0x17
        /*009e*/ 	.short	(.L_2384 - .L_2383)
.L_2383:
        /*00a0*/ 	.word	0x00000000
        /*00a4*/ 	.short	0x0007
        /*00a6*/ 	.short	0x0038
        /*00a8*/ 	.byte	0x00, 0xf0, 0x21, 0x00


	//----- nvinfo : EIATTR_KPARAM_INFO
	.align		4
.L_2384:
        /*00ac*/ 	.byte	0x04, 0x17
        /*00ae*/ 	.short	(.L_2386 - .L_2385)
.L_2385:
        /*00b0*/ 	.word	0x00000000
        /*00b4*/ 	.short	0x0006
        /*00b6*/ 	.short	0x0030
        /*00b8*/ 	.byte	0x00, 0xf0, 0x21, 0x00


	//----- nvinfo : EIATTR_KPARAM_INFO
	.align		4
.L_2386:
        /*00bc*/ 	.byte	0x04, 0x17
        /*00be*/ 	.short	(.L_2388 - .L_2387)
.L_2387:
        /*00c0*/ 	.word	0x00000000
        /*00c4*/ 	.short	0x0005
        /*00c6*/ 	.short	0x0028
        /*00c8*/ 	.byte	0x00, 0xf0, 0x21, 0x00


	//----- nvinfo : EIATTR_KPARAM_INFO
	.align		4
.L_2388:
        /*00cc*/ 	.byte	0x04, 0x17
        /*00ce*/ 	.short	(.L_2390 - .L_2389)
.L_2389:
        /*00d0*/ 	.word	0x00000000
        /*00d4*/ 	.short	0x0004
        /*00d6*/ 	.short	0x0020
        /*00d8*/ 	.byte	0x00, 0xf0, 0x21, 0x00


	//----- nvinfo : EIATTR_KPARAM_INFO
	.align		4
.L_2390:
        /*00dc*/ 	.byte	0x04, 0x17
        /*00de*/ 	.short	(.L_2392 - .L_2391)
.L_2391:
        /*00e0*/ 	.word	0x00000000
        /*00e4*/ 	.short	0x0003
        /*00e6*/ 	.short	0x0018
        /*00e8*/ 	.byte	0x00, 0xf0, 0x21, 0x00


	//----- nvinfo : EIATTR_KPARAM_INFO
	.align		4
.L_2392:
        /*00ec*/ 	.byte	0x04, 0x17
        /*00ee*/ 	.short	(.L_2394 - .L_2393)
.L_2393:
        /*00f0*/ 	.word	0x00000000
        /*00f4*/ 	.short	0x0002
        /*00f6*/ 	.short	0x0010
        /*00f8*/ 	.byte	0x00, 0xf0, 0x21, 0x00


	//----- nvinfo : EIATTR_KPARAM_INFO
	.align		4
.L_2394:
        /*00fc*/ 	.byte	0x04, 0x17
        /*00fe*/ 	.short	(.L_2396 - .L_2395)
.L_2395:
        /*0100*/ 	.word	0x00000000
        /*0104*/ 	.short	0x0001
        /*0106*/ 	.short	0x0008
        /*0108*/ 	.byte	0x00, 0xf0, 0x21, 0x00


	//----- nvinfo : EIATTR_KPARAM_INFO
	.align		4
.L_2396:
        /*010c*/ 	.byte	0x04, 0x17
        /*010e*/ 	.short	(.L_2398 - .L_2397)
.L_2397:
        /*0110*/ 	.word	0x00000000
        /*0114*/ 	.short	0x0000
        /*0116*/ 	.short	0x0000
        /*0118*/ 	.byte	0x00, 0xf0, 0x21, 0x00


	//----- nvinfo : EIATTR_MAXREG_COUNT
	.align		4
.L_2398:
        /*011c*/ 	.byte	0x03, 0x1b
        /*011e*/ 	.short	0x00ff


	//----- nvinfo : EIATTR_NUM_BARRIERS
	.align		4
        /*0120*/ 	.byte	0x02, 0x4c
        /*0122*/ 	.byte	0x01
	.zero		1


	//----- nvinfo : EIATTR_MERCURY_ISA_VERSION
	.align		4
        /*0124*/ 	.byte	0x03, 0x5f
        /*0126*/ 	.short	0x0000


	//----- nvinfo : EIATTR_COOP_GROUP_MASK_REGIDS
	.align		4
        /*0128*/ 	.byte	0x04, 0x29
        /*012a*/ 	.short	(.L_2400 - .L_2399)


	//   ....[0]....
.L_2399:
        /*012c*/ 	.word	0xffffffff


	//   ....[1]....
        /*0130*/ 	.word	0xffffffff


	//   ....[2]....
        /*0134*/ 	.word	0xffffffff


	//   ....[3]....
        /*0138*/ 	.word	0xffffffff


	//   ....[4]....
        /*013c*/ 	.word	0xffffffff


	//   ....[5]....
        /*0140*/ 	.word	0xffffffff


	//   ....[6]....
        /*0144*/ 	.word	0xffffffff


	//   ....[7]....
        /*0148*/ 	.word	0xffffffff


	//   ....[8]....
        /*014c*/ 	.word	0xffffffff


	//   ....[9]....
        /*0150*/ 	.word	0xffffffff


	//   ....[10]....
        /*0154*/ 	.word	0xffffffff


	//   ....[11]....
        /*0158*/ 	.word	0xffffffff


	//   ....[12]....
        /*015c*/ 	.word	0xffffffff


	//   ....[13]....
        /*0160*/ 	.word	0xffffffff


	//   ....[14]....
        /*0164*/ 	.word	0xffffffff


	//   ....[15]....
        /*0168*/ 	.word	0xffffffff


	//   ....[16]....
        /*016c*/ 	.word	0xffffffff


	//   ....[17]....
        /*0170*/ 	.word	0xffffffff


	//   ....[18]....
        /*0174*/ 	.word	0xffffffff


	//   ....[19]....
        /*0178*/ 	.word	0xffffffff


	//   ....[20]....
        /*017c*/ 	.word	0xffffffff


	//   ....[21]....
        /*0180*/ 	.word	0xffffffff


	//   ....[22]....
        /*0184*/ 	.word	0xffffffff


	//   ....[23]....
        /*0188*/ 	.word	0xffffffff


	//   ....[24]....
        /*018c*/ 	.word	0xffffffff


	//   ....[25]....
        /*0190*/ 	.word	0xffffffff


	//   ....[26]....
        /*0194*/ 	.word	0xffffffff


	//   ....[27]....
        /*0198*/ 	.word	0xffffffff


	//   ....[28]....
        /*019c*/ 	.word	0xffffffff


	//   ....[29]....
        /*01a0*/ 	.word	0xffffffff


	//----- nvinfo : EIATTR_COOP_GROUP_INSTR_OFFSETS
	.align		4
.L_2400:
        /*01a4*/ 	.byte	0x04, 0x28
        /*01a6*/ 	.short	(.L_2402 - .L_2401)


	//   ....[0]....
.L_2401:
        /*01a8*/ 	.word	0x00003140


	//   ....[1]....
        /*01ac*/ 	.word	0x00003180


	//   ....[2]....
        /*01b0*/ 	.word	0x000031d0


	//   ....[3]....
        /*01b4*/ 	.word	0x000031e0


	//   ....[4]....
        /*01b8*/ 	.word	0x00003230


	//   ....[5]....
        /*01bc*/ 	.word	0x00003240


	//   ....[6]....
        /*01c0*/ 	.word	0x00003270


	//   ....[7]....
        /*01c4*/ 	.word	0x00003280


	//   ....[8]....
        /*01c8*/ 	.word	0x000032b0


	//   ....[9]....
        /*01cc*/ 	.word	0x000032e0


	//   ....[10]....
        /*01d0*/ 	.word	0x00003370


	//   ....[11]....
        /*01d4*/ 	.word	0x00003380


	//   ....[12]....
        /*01d8*/ 	.word	0x000033b0


	//   ....[13]....
        /*01dc*/ 	.word	0x000033c0


	//   ....[14]....
        /*01e0*/ 	.word	0x000033f0


	//   ....[15]....
        /*01e4*/ 	.word	0x00003400


	//   ....[16]....
        /*01e8*/ 	.word	0x00003430


	//   ....[17]....
        /*01ec*/ 	.word	0x00003440


	//   ....[18]....
        /*01f0*/ 	.word	0x00003470


	//   ....[19]....
        /*01f4*/ 	.word	0x00003480


	//   ....[20]....
        /*01f8*/ 	.word	0x00004b30


	//   ....[21]....
        /*01fc*/ 	.word	0x00004b60


	//   ....[22]....
        /*0200*/ 	.word	0x00004b80


	//   ....[23]....
        /*0204*/ 	.word	0x00004ba0


	//   ....[24]....
        /*0208*/ 	.word	0x00004bc0


	//   ....[25]....
        /*020c*/ 	.word	0x00004c30


	//   ....[26]....
        /*0210*/ 	.word	0x00004c50


	//   ....[27]....
        /*0214*/ 	.word	0x00004c70


	//   ....[28]....
        /*0218*/ 	.word	0x00004c90


	//   ....[29]....
        /*021c*/ 	.word	0x00004cb0


	//----- nvinfo : EIATTR_EXIT_INSTR_OFFSETS
	.align		4
.L_2402:
        /*0220*/ 	.byte	0x04, 0x1c
        /*0222*/ 	.short	(.L_2404 - .L_2403)


	//   ....[0]....
.L_2403:
        /*0224*/ 	.word	0x00004af0


	//   ....[1]....
        /*0228*/ 	.word	0x00004f60


	//   ....[2]....
        /*022c*/ 	.word	0x00004fe0


	//----- nvinfo : EIATTR_CRS_STACK_SIZE
	.align		4
.L_2404:
        /*0230*/ 	.byte	0x04, 0x1e
        /*0232*/ 	.short	(.L_2406 - .L_2405)
.L_2405:
        /*0234*/ 	.word	0x00000000
.L_2406:


//--------------------- .nv.info._ZN17fastertransformer34generalAddBiasResidualLayerNormOptI7__half2Lb1ELb1ELi2ELb1ELi8EEEvPT_S3_PKS2_S5_S5_S5_S5_S5_fiiPKfS7_S7_Pfi --------------------------
	.section	.nv.info._ZN17fastertransformer34generalAddBiasResidualLayerNormOptI7__half2Lb1ELb1ELi2ELb1ELi8EEEvPT_S3_PKS2_S5_S5_S5_S5_S5_fiiPKfS7_S7_Pfi,"",@"SHT_CUDA_INFO"
	.sectionflags	@""
	.align	4


	//----- nvinfo : EIATTR_CUDA_API_VERSION
	.align		4
        /*0000*/ 	.byte	0x04, 0x37
        /*0002*/ 	.short	(.L_2408 - .L_2407)
.L_2407:
        /*0004*/ 	.word	0x00000082


	//----- nvinfo : EIATTR_SW2861232_WAR
	.align		4
.L_2408:
        /*0008*/ 	.byte	0x01, 0x35
	.zero		2


	//----- nvinfo : EIATTR_PARAM_CBANK
	.align		4
        /*000c*/ 	.byte	0x04, 0x0a
        /*000e*/ 	.short	(.L_2410 - .L_2409)
	.align		4
.L_2409:
        /*0010*/ 	.word	index@(.nv.constant0._ZN17fastertransformer34generalAddBiasResidualLayerNormOptI7__half2Lb1ELb1ELi2ELb1ELi8EEEvPT_S3_PKS2_S5_S5_S5_S5_S5_fiiPKfS7_S7_Pfi)
        /*0014*/ 	.short	0x0160
        /*0016*/ 	.short	0x0074


	//----- nvinfo : EIATTR_CBANK_PARAM_SIZE
	.align		4
.L_2410:
        /*0018*/ 	.byte	0x03, 0x19
        /*001a*/ 	.short	0x0074


	//----- nvinfo : EIATTR_KPARAM_INFO
	.align		4
        /*001c*/ 	.byte	0x04, 0x17
        /*001e*/ 	.short	(.L_2412 - .L_2411)
.L_2411:
        /*0020*/ 	.word	0x00000000
        /*0024*/ 	.short	0x000f
        /*0026*/ 	.short	0x0070
        /*0028*/ 	.byte	0x00, 0xf0, 0x11, 0x00


	//----- nvinfo : EIATTR_KPARAM_INFO
	.align		4
.L_2412:
        /*002c*/ 	.byte	0x04, 0x17
        /*002e*/ 	.short	(.L_2414 - .L_2413)
.L_2413:
        /*0030*/ 	.word	0x00000000
        /*0034*/ 	.short	0x000e
        /*0036*/ 	.short	0x0068
        /*0038*/ 	.byte	0x00, 0xf0, 0x21, 0x00


	//----- nvinfo : EIATTR_KPARAM_INFO
	.align		4
.L_2414:
        /*003c*/ 	.byte	0x04, 0x17
        /*003e*/ 	.short	(.L_2416 - .L_2415)
.L_2415:
        /*0040*/ 	.word	0x00000000
        /*0044*/ 	.short	0x000d
        /*0046*/ 	.short	0x0060
        /*0048*/ 	.byte	0x00, 0xf0, 0x21, 0x00


	//----- nvinfo : EIATTR_KPARAM_INFO
	.align		4
.L_2416:
        /*004c*/ 	.byte	0x04, 0x17
        /*004e*/ 	.short	(.L_2418 - .L_2417)
.L_2417:
        /*0050*/ 	.word	0x00000000
        /*0054*/ 	.short	0x000c
        /*0056*/ 	.short	0x0058
        /*0058*/ 	.byte	0x00, 0xf0, 0x21, 0x00


	//----- nvinfo : EIATTR_KPARAM_INFO
	.align		4
.L_2418:
        /*005c*/ 	.byte	0x04, 0x17
        /*005e*/ 	.short	(.L_2420 - .L_2419)
.L_2419:
        /*0060*/ 	.word	0x00000000
        /*0064*/ 	.short	0x000b
        /*0066*/ 	.short	0x0050
        /*0068*/ 	.byte	0x00, 0xf0, 0x21, 0x00


	//----- nvinfo : EIATTR_KPARAM_INFO
	.align		4
.L_2420:
        /*006c*/ 	.byte	0x04, 0x17
        /*006e*/ 	.short	(.L_2422 - .L_2421)
.L_2421:
        /*0070*/ 	.word	0x00000000
        /*0074*/ 	.short	0x000a
        /*0076*/ 	.short	0x0048
        /*0078*/ 	.byte	0x00, 0xf0, 0x11, 0x00


	//----- nvinfo : EIATTR_KPARAM_INFO
	.align		4
.L_2422:
        /*007c*/ 	.byte	0x04, 0x17
        /*007e*/ 	.short	(.L_2424 - .L_2423)
.L_2423:
        /*0080*/ 	.word	0x00000000
        /*0084*/ 	.short	0x0009
        /*0086*/ 	.short	0x0044
        /*0088*/ 	.byte	0x00, 0xf0, 0x11, 0x00


	//----- nvinfo : EIATTR_KPARAM_INFO
	.align		4
.L_2424:
        /*008c*/ 	.byte	0x04, 0x17
        /*008e*/ 	.short	(.L_2426 - .L_2425)
.L_2425:
        /*0090*/ 	.word	0x00000000
        /*0094*/ 	.short	0x0008
        /*0096*/ 	.short	0x0040
        /*0098*/ 	.byte	0x00, 0xf0, 0x11, 0x00


	//----- nvinfo : EIATTR_KPARAM_INFO
	.align		4
.L_2426:
        /*009c*/ 	.byte	0x04, 0x17
        /*009e*/ 	.short	(.L_2428 - .L_2427)
.L_2427:
        /*00a0*/ 	.word	0x00000000
        /*00a4*/ 	.short	0x0007
        /*00a6*/ 	.short	0x0038
        /*00a8*/ 	.byte	0x00, 0xf0, 0x21, 0x00


	//----- nvinfo : EIATTR_KPARAM_INFO
	.align		4
.L_2428:
        /*00ac*/ 	.byte	0x04, 0x17
        /*00ae*/ 	.short	(.L_2430 - .L_2429)
.L_2429:
        /*00b0*/ 	.word	0x00000000
        /*00b4*/ 	.short	0x0006
        /*00b6*/ 	.short	0x0030
        /*00b8*/ 	.byte	0x00, 0xf0, 0x21, 0x00


	//----- nvinfo : EIATTR_KPARAM_INFO
	.align		4
.L_2430:
        /*00bc*/ 	.byte	0x04, 0x17
        /*00be*/ 	.short	(.L_2432 - .L_2431)
.L_2431:
        /*00c0*/ 	.word	0x00000000
        /*00c4*/ 	.short	0x0005
        /*00c6*/ 	.short	0x0028
        /*00c8*/ 	.byte	0x00, 0xf0, 0x21, 0x00


	//----- nvinfo : EIATTR_KPARAM_INFO
	.align		4
.L_2432:
        /*00cc*/ 	.byte	0x04, 0x17
        /*00ce*/ 	.short	(.L_2434 - .L_2433)
.L_2433:
        /*00d0*/ 	.word	0x00000000
        /*00d4*/ 	.short	0x0004
        /*00d6*/ 	.short	0x0020
        /*00d8*/ 	.byte	0x00, 0xf0, 0x21, 0x00


	//----- nvinfo : EIATTR_KPARAM_INFO
	.align		4
.L_2434:
        /*00dc*/ 	.byte	0x04, 0x17
        /*00de*/ 	.short	(.L_2436 - .L_2435)
.L_2435:
        /*00e0*/ 	.word	0x00000000
        /*00e4*/ 	.short	0x0003
        /*00e6*/ 	.short	0x0018
        /*00e8*/ 	.byte	0x00, 0xf0, 0x21, 0x00


	//----- nvinfo : EIATTR_KPARAM_INFO
	.align		4
.L_2436:
        /*00ec*/ 	.byte	0x04, 0x17
        /*00ee*/ 	.short	(.L_2438 - .L_2437)
.L_2437:
        /*00f0*/ 	.word	0x00000000
        /*00f4*/ 	.short	0x0002
        /*00f6*/ 	.short	0x0010
        /*00f8*/ 	.byte	0x00, 0xf0, 0x21, 0x00


	//----- nvinfo : EIATTR_KPARAM_INFO
	.align		4
.L_2438:
        /*00fc*/ 	.byte	0x04, 0x17
        /*00fe*/ 	.short	(.L_2440 - .L_2439)
.L_2439:
        /*0100*/ 	.word	0x00000000
        /*0104*/ 	.short	0x0001
        /*0106*/ 	.short	0x0008
        /*0108*/ 	.byte	0x00, 0xf0, 0x21, 0x00


	//----- nvinfo : EIATTR_KPARAM_INFO
	.align		4
.L_2440:
        /*010c*/ 	.byte	0x04, 0x17
        /*010e*/ 	.short	(.L_2442 - .L_2441)
.L_2441:
        /*0110*/ 	.word	0x00000000
        /*0114*/ 	.short	0x0000
        /*0116*/ 	.short	0x0000
        /*0118*/ 	.byte	0x00, 0xf0, 0x21, 0x00


	//----- nvinfo : EIATTR_MAXREG_COUNT
	.align		4
.L_2442:
        /*011c*/ 	.byte	0x03, 0x1b
        /*011e*/ 	.short	0x00ff


	//----- nvinfo : EIATTR_NUM_BARRIERS
	.align		4
        /*0120*/ 	.byte	0x02, 0x4c
        /*0122*/ 	.byte	0x01
	.zero		1


	//----- nvinfo : EIATTR_MERCURY_ISA_VERSION
	.align		4
        /*0124*/ 	.byte	0x03, 0x5f
        /*0126*/ 	.short	0x0000


	//----- nvinfo : EIATTR_COOP_GROUP_MASK_REGIDS
	.align		4
        /*0128*/ 	.byte	0x04, 0x29
        /*012a*/ 	.short	(.L_2444 - .L_2443)


	//   ....[0]....
.L_2443:
        /*012c*/ 	.word	0xffffffff


	//   ....[1]....
        /*0130*/ 	.word	0xffffffff


	//   ....[2]....
        /*0134*/ 	.word	0xffffffff


	//   ....[3]....
        /*0138*/ 	.word	0xffffffff


	//   ....[4]....
        /*013c*/ 	.word	0xffffffff


	//   ....[5]....
        /*0140*/ 	.word	0xffffffff


	//   ....[6]....
        /*0144*/ 	.word	0xffffffff


	//   ....[7]....
        /*0148*/ 	.word	0xffffffff


	//   ....[8]....
        /*014c*/ 	.word	0xffffffff


	//   ....[9]....
        /*0150*/ 	.word	0xffffffff


	//   ....[10]....
        /*0154*/ 	.word	0xffffffff


	//   ....[11]....
        /*0158*/ 	.word	0xffffffff


	//   ....[12]....
        /*015c*/ 	.word	0xffffffff


	//   ....[13]....
        /*0160*/ 	.word	0xffffffff


	//   ....[14]....
        /*0164*/ 	.word	0xffffffff


	//   ....[15]....
        /*0168*/ 	.word	0xffffffff


	//   ....[16]....
        /*016c*/ 	.word	0xffffffff


	//   ....[17]....
        /*0170*/ 	.word	0xffffffff


	//   ....[18]....
        /*0174*/ 	.word	0xffffffff


	//   ....[19]....
        /*0178*/ 	.word	0xffffffff


	//   ....[20]....
        /*017c*/ 	.word	0xffffffff


	//   ....[21]....
        /*0180*/ 	.word	0xffffffff


	//   ....[22]....
        /*0184*/ 	.word	0xffffffff


	//   ....[23]....
        /*0188*/ 	.word	0xffffffff


	//   ....[24]....
        /*018c*/ 	.word	0xffffffff


	//   ....[25]....
        /*0190*/ 	.word	0xffffffff


	//   ....[26]....
        /*0194*/ 	.word	0xffffffff


	//   ....[27]....
        /*0198*/ 	.word	0xffffffff


	//   ....[28]....
        /*019c*/ 	.word	0xffffffff


	//   ....[29]....
        /*01a0*/ 	.word	0xffffffff


	//----- nvinfo : EIATTR_COOP_GROUP_INSTR_OFFSETS
	.align		4
.L_2444:
        /*01a4*/ 	.byte	0x04, 0x28
        /*01a6*/ 	.short	(.L_2446 - .L_2445)


	//   ....[0]....
.L_2445:
        /*01a8*/ 	.word	0x00000570


	//   ....[1]....
        /*01ac*/ 	.word	0x000005c0


	//   ....[2]....
        /*01b0*/ 	.word	0x000005e0


	//   ....[3]....
        /*01b4*/ 	.word	0x00000610


	//   ....[4]....
        /*01b8*/ 	.word	0x00000630


	//   ....[5]....
        /*01bc*/ 	.word	0x00000690


	//   ....[6]....
        /*01c0*/ 	.word	0x000006c0


	//   ....[7]....
        /*01c4*/ 	.word	0x000006f0


	//   ....[8]....
        /*01c8*/ 	.word	0x00000710


	//   ....[9]....
        /*01cc*/ 	.word	0x00000730


	//   ....[10]....
        /*01d0*/ 	.word	0x00000e70


	//   ....[11]....
        /*01d4*/ 	.word	0x00000ea0


	//   ....[12]....
        /*01d8*/ 	.word	0x00000ec0


	//   ....[13]....
        /*01dc*/ 	.word	0x00000ee0


	//   ....[14]....
        /*01e0*/ 	.word	0x00000f00


	//   ....[15]....
        /*01e4*/ 	.word	0x00000f80


	//   ....[16]....
        /*01e8*/ 	.word	0x00000fb0


	//   ....[17]....
        /*01ec*/ 	.word	0x00000fd0


	//   ....[18]....
        /*01f0*/ 	.word	0x00000ff0


	//   ....[19]....
        /*01f4*/ 	.word	0x00001010


	//   ....[20]....
        /*01f8*/ 	.word	0x00002630


	//   ....[21]....
        /*01fc*/ 	.word	0x00002660


	//   ....[22]....
        /*0200*/ 	.word	0x00002680


	//   ....[23]....
        /*0204*/ 	.word	0x000026a0


	//   ....[24]....
        /*0208*/ 	.word	0x000026c0


	//   ....[25]....
        /*020c*/ 	.word	0x00002720


	//   ....[26]....
        /*0210*/ 	.word	0x00002740


	//   ....[27]....
        /*0214*/ 	.word	0x00002760


	//   ....[28]....
        /*0218*/ 	.word	0x00002780


	//   ....[29]....
        /*021c*/ 	.word	0x000027a0


	//----- nvinfo : EIATTR_EXIT_INSTR_OFFSETS
	.align		4
.L_2446:
        /*0220*/ 	.byte	0x04, 0x1c
        /*0222*/ 	.short	(.L_2448 - .L_2447)


	//   ....[0]....
.L_2447:
        /*0224*/ 	.word	0x000025f0


	//   ....[1]....
        /*0228*/ 	.word	0x00002a60


	//   ....[2]....
        /*022c*/ 	.word	0x00002ae0


	//----- nvinfo : EIATTR_CRS_STACK_SIZE
	.align		4
.L_2448:
        /*0230*/ 	.byte	0x04, 0x1e
        /*0232*/ 	.short	(.L_2450 - .L_2449)
.L_2449:
        /*0234*/ 	.word	0x00000000
.L_2450:


//--------------------- .nv.info._ZN17fastertransformer35generalAddBiasResidualLayerNormOpt2I7__half2Lb0ELb0ELi1ELb1ELi8EEEvPT_S3_PKS2_S5_S5_S5_S5_S5_fiiPKfS7_S7_Pfi --------------------------
	.section	.nv.info._ZN17fastertransformer35generalAddBiasResidualLayerNormOpt2I7__half2Lb0ELb0ELi1ELb1ELi8EEEvPT_S3_PKS2_S5_S5_S5_S5_S5_fiiPKfS7_S7_Pfi,"",@"SHT_CUDA_INFO"
	.sectionflags	@""
	.align	4


	//----- nvinfo : EIATTR_CUDA_API_VERSION
	.align		4
        /*0000*/ 	.byte	0x04, 0x37
        /*0002*/ 	.short	(.L_2452 - .L_2451)
.L_2451:
        /*0004*/ 	.word	0x00000082


	//----- nvinfo : EIATTR_SW2861232_WAR
	.align		4
.L_2452:
        /*0008*/ 	.byte	0x01, 0x35
	.zero		2


	//----- nvinfo : EIATTR_PARAM_CBANK
	.align		4
        /*000c*/ 	.byte	0x04, 0x0a
        /*000e*/ 	.short	(.L_2454 - .L_2453)
	.align		4
.L_2453:
        /*0010*/ 	.word	index@(.nv.constant0._ZN17fastertransformer35generalAddBiasResidualLayerNormOpt2I7__half2Lb0ELb0ELi1ELb1ELi8EEEvPT_S3_PKS2_S5_S5_S5_S5_S5_fiiPKfS7_S7_Pfi)
        /*0014*/ 	.short	0x0160
        /*0016*/ 	.short	0x0074


	//----- nvinfo : EIATTR_CBANK_PARAM_SIZE
	.align		4
.L_2454:
        /*0018*/ 	.byte	0x03, 0x19
        /*001a*/ 	.short	0x0074


	//----- nvinfo : EIATTR_KPARAM_INFO
	.align		4
        /*001c*/ 	.byte	0x04, 0x17
        /*001e*/ 	.short	(.L_2456 - .L_2455)
.L_2455:
        /*0020*/ 	.word	0x00000000
        /*0024*/ 	.short	0x000f
        /*0026*/ 	.short	0x0070
        /*0028*/ 	.byte	0x00, 0xf0, 0x11, 0x00


	//----- nvinfo : EIATTR_KPARAM_INFO
	.align		4
.L_2456:
        /*002c*/ 	.byte	0x04, 0x17
        /*002e*/ 	.short	(.L_2458 - .L_2457)
.L_2457:
        /*0030*/ 	.word	0x00000000
        /*0034*/ 	.short	0x000e
        /*0036*/ 	.short	0x0068
        /*0038*/ 	.byte	0x00, 0xf0, 0x21, 0x00


	//----- nvinfo : EIATTR_KPARAM_INFO
	.align		4
.L_2458:
        /*003c*/ 	.byte	0x04, 0x17
        /*003e*/ 	.short	(.L_2460 - .L_2459)
.L_2459:
        /*0040*/ 	.word	0x00000000
        /*0044*/ 	.short	0x000d
        /*0046*/ 	.short	0x0060
        /*0048*/ 	.byte	0x00, 0xf0, 0x21, 0x00


	//----- nvinfo : EIATTR_KPARAM_INFO
	.align		4
.L_2460:
        /*004c*/ 	.byte	0x04, 0x17
        /*004e*/ 	.short	(.L_2462 - .L_2461)
.L_2461:
        /*0050*/ 	.word	0x00000000
        /*0054*/ 	.short	0x000c
        /*0056*/ 	.short	0x0058
        /*0058*/ 	.byte	0x00, 0xf0, 0x21, 0x00


	//----- nvinfo : EIATTR_KPARAM_INFO
	.align		4
.L_2462:
        /*005c*/ 	.byte	0x04, 0x17
        /*005e*/ 	.short	(.L_2464 - .L_2463)
.L_2463:
        /*0060*/ 	.word	0x00000000
        /*0064*/ 	.short	0x000b
        /*0066*/ 	.short	0x0050
        /*0068*/ 	.byte	0x00, 0xf0, 0x21, 0x00


	//----- nvinfo : EIATTR_KPARAM_INFO
	.align		4
.L_2464:
        /*006c*/ 	.byte	0x04, 0x17
        /*006e*/ 	.short	(.L_2466 - .L_2465)
.L_2465:
        /*0070*/ 	.word	0x00000000
        /*0074*/ 	.short	0x000a
        /*0076*/ 	.short	0x0048
        /*0078*/ 	.byte	0x00, 0xf0, 0x11, 0x00


	//----- nvinfo : EIATTR_KPARAM_INFO
	.align		4
.L_2466:
        /*007c*/ 	.byte	0x04, 0x17
        /*007e*/ 	.short	(.L_2468 - .L_2467)
.L_2467:
        /*0080*/ 	.word	0x00000000
        /*0084*/ 	.short	0x0009
        /*0086*/ 	.short	0x0044
        /*0088*/ 	.byte	0x00, 0xf0, 0x11, 0x00


	//----- nvinfo : EIATTR_KPARAM_INFO
	.align		4
.L_2468:
        /*008c*/ 	.byte	0x04, 0x17
        /*008e*/ 	.short	(.L_2470 - .L_2469)
.L_2469:
        /*0090*/ 	.word	0x00000000
        /*0094*/ 	.short	0x0008
        /*0096*/ 	.short	0x0040
        /*0098*/ 	.byte	0x00, 0xf0, 0x11, 0x00


	//----- nvinfo : EIATTR_KPARAM_INFO
	.align		4
.L_2470:
        /*009c*/ 	.byte	0x04, 0x17
        /*009e*/ 	.short	(.L_2472 - .L_2471)
.L_2471:
        /*00a0*/ 	.word	0x00000000
        /*00a4*/ 	.short	0x0007
        /*00a6*/ 	.short	0x0038
        /*00a8*/ 	.byte	0x00, 0xf0, 0x21, 0x00


	//----- nvinfo : EIATTR_KPARAM_INFO
	.align		4
.L_2472:
        /*00ac*/ 	.byte	0x04, 0x17
        /*00ae*/ 	.short	(.L_2474 - .L_2473)
.L_2473:
        /*00b0*/ 	.word	0x00000000
        /*00b4*/ 	.short	0x0006
        /*00b6*/ 	.short	0x0030
        /*00b8*/ 	.byte	0x00, 0xf0, 0x21, 0x00


	//----- nvinfo : EIATTR_KPARAM_INFO
	.align		4
.L_2474:
        /*00bc*/ 	.byte	0x04, 0x17
        /*00be*/ 	.short	(.L_2476 - .L_2475)
.L_2475:
        /*00c0*/ 	.word	0x00000000
        /*00c4*/ 	.short	0x0005
        /*00c6*/ 	.short	0x0028
        /*00c8*/ 	.byte	0x00, 0xf0, 0x21, 0x00


	//----- nvinfo : EIATTR_KPARAM_INFO
	.align		4
.L_2476:
        /*00cc*/ 	.byte	0x04, 0x17
        /*00ce*/ 	.short	(.L_2478 - .L_2477)
.L_2477:
        /*00d0*/ 	.word	0x00000000
        /*00d4*/ 	.short	0x0004
        /*00d6*/ 	.short	0x0020
        /*00d8*/ 	.byte	0x00, 0xf0, 0x21, 0x00


	//----- nvinfo : EIATTR_KPARAM_INFO
	.align		4
.L_2478:
        /*00dc*/ 	.byte	0x04, 0x17
        /*00de*/ 	.short	(.L_2480 - .L_2479)
.L_2479:
        /*00e0*/ 	.word	0x00000000
        /*00e4*/ 	.short	0x0003
        /*00e6*/ 	.short	0x0018
        /*00e8*/ 	.byte	0x00, 0xf0, 0x21, 0x00


	//----- nvinfo : EIATTR_KPARAM_INFO
	.align		4
.L_2480:
        /*00ec*/ 	.byte	0x04, 0x17
        /*00ee*/ 	.short	(.L_2482 - .L_2481)
.L_2481:
        /*00f0*/ 	.word	0x00000000
        /*00f4*/ 	.short	0x0002
        /*00f6*/ 	.short	0x0010
        /*00f8*/ 	.byte	0x00, 0xf0, 0x21, 0x00


	//----- nvinfo : EIATTR_KPARAM_INFO
	.align		4
.L_2482:
        /*00fc*/ 	.byte	0x04, 0x17
        /*00fe*/ 	.short	(.L_2484 - .L_2483)
.L_2483:
        /*0100*/ 	.word	0x00000000
        /*0104*/ 	.short	0x0001
        /*0106*/ 	.short	0x0008
        /*0108*/ 	.byte	0x00, 0xf0, 0x21, 0x00


	//----- nvinfo : EIATTR_KPARAM_INFO
	.align		4
.L_2484:
        /*010c*/ 	.byte	0x04, 0x17
        /*010e*/ 	.short	(.L_2486 - .L_2485)
.L_2485:
        /*0110*/ 	.word	0x00000000
        /*0114*/ 	.short	0x0000
        /*0116*/ 	.short	0x0000
        /*0118*/ 	.byte	0x00, 0xf0, 0x21, 0x00


	//----- nvinfo : EIATTR_MAXREG_COUNT
	.align		4
.L_2486:
        /*011c*/ 	.byte	0x03, 0x1b
        /*011e*/ 	.short	0x00ff


	//----- nvinfo : EIATTR_NUM_BARRIERS
	.align		4
        /*0120*/ 	.byte	0x02, 0x4c
        /*0122*/ 	.byte	0x01
	.zero		1


	//----- nvinfo : EIATTR_MERCURY_ISA_VERSION
	.align		4
        /*0124*/ 	.byte	0x03, 0x5f
        /*0126*/ 	.short	0x0000


	//----- nvinfo : EIATTR_COOP_GROUP_MASK_REGIDS
	.align		4
        /*0128*/ 	.byte	0x04, 0x29
        /*012a*/ 	.short	(.L_2488 - .L_2487)


	//   ....[0]....
.L_2487:
        /*012c*/ 	.word	0xffffffff


	//   ....[1]....
        /*0130*/ 	.word	0xffffffff


	//   ....[2]....
        /*0134*/ 	.word	0xffffffff


	//   ....[3]....
        /*0138*/ 	.word	0xffffffff


	//   ....[4]....
        /*013c*/ 	.word	0xffffffff


	//   ....[5]....
        /*0140*/ 	.word	0xffffffff


	//   ....[6]....
        /*0144*/ 	.word	0xffffffff


	//   ....[7]....
        /*0148*/ 	.word	0xffffffff


	//   ....[8]....
        /*014c*/ 	.word	0xffffffff


	//   ....[9]....
        /*0150*/ 	.word	0xffffffff


	//   ....[10]....
        /*0154*/ 	.word	0xffffffff


	//   ....[11]....
        /*0158*/ 	.word	0xffffffff


	//   ....[12]....
        /*015c*/ 	.word	0xffffffff


	//   ....[13]....
        /*0160*/ 	.word	0xffffffff


	//   ....[14]....
        /*0164*/ 	.word	0xffffffff


	//   ....[15]....
        /*0168*/ 	.word	0xffffffff


	//   ....[16]....
        /*016c*/ 	.word	0xffffffff


	//   ....[17]....
        /*0170*/ 	.word	0xffffffff


	//   ....[18]....
        /*0174*/ 	.word	0xffffffff


	//   ....[19]....
        /*0178*/ 	.word	0xffffffff


	//   ....[20]....
        /*017c*/ 	.word	0xffffffff


	//   ....[21]....
        /*0180*/ 	.word	0xffffffff


	//   ....[22]....
        /*0184*/ 	.word	0xffffffff


	//   ....[23]....
        /*0188*/ 	.word	0xffffffff


	//   ....[24]....
        /*018c*/ 	.word	0xffffffff


	//   ....[25]....
        /*0190*/ 	.word	0xffffffff


	//   ....[26]....
        /*0194*/ 	.word	0xffffffff


	//   ....[27]....
        /*0198*/ 	.word	0xffffffff


	//   ....[28]....
        /*019c*/ 	.word	0xffffffff


	//   ....[29]....
        /*01a0*/ 	.word	0xffffffff


	//----- nvinfo : EIATTR_COOP_GROUP_INSTR_OFFSETS
	.align		4
.L_2488:
        /*01a4*/ 	.byte	0x04, 0x28
        /*01a6*/ 	.short	(.L_2490 - .L_2489)


	//   ....[0]....
.L_2489:
        /*01a8*/ 	.word	0x00000d70


	//   ....[1]....
        /*01ac*/ 	.word	0x00000db0


	//   ....[2]....
        /*01b0*/ 	.word	0x00000e20


	//   ....[3]....
        /*01b4*/ 	.word	0x00000e30


	//   ....[4]....
        /*01b8*/ 	.word	0x00000e60


	//   ....[5]....
        /*01bc*/ 	.word	0x00000e70


	//   ....[6]....
        /*01c0*/ 	.word	0x00000eb0


	//   ....[7]....
        /*01c4*/ 	.word	0x00000ec0


	//   ....[8]....
        /*01c8*/ 	.word	0x00000ef0


	//   ....[9]....
        /*01cc*/ 	.word	0x00000f20


	//   ....[10]....
        /*01d0*/ 	.word	0x00000fb0


	//   ....[11]....
        /*01d4*/ 	.word	0x00000fc0


	//   ....[12]....
        /*01d8*/ 	.word	0x00000ff0


	//   ....[13]....
        /*01dc*/ 	.word	0x00001000


	//   ....[14]....
        /*01e0*/ 	.word	0x00001030


	//   ....[15]....
        /*01e4*/ 	.word	0x00001040


	//   ....[16]....
        /*01e8*/ 	.word	0x00001070


	//   ....[17]....
        /*01ec*/ 	.word	0x00001080


	//   ....[18]....
        /*01f0*/ 	.word	0x000010b0


	//   ....[19]....
        /*01f4*/ 	.word	0x000010c0


	//   ....[20]....
        /*01f8*/ 	.word	0x00002870


	//   ....[21]....
        /*01fc*/ 	.word	0x000028a0


	//   ....[22]....
        /*0200*/ 	.word	0x000028c0


	//   ....[23]....
        /*0204*/ 	.word	0x000028e0


	//   ....[24]....
        /*0208*/ 	.word	0x00002900


	//   ....[25]....
        /*020c*/ 	.word	0x00002950


	//   ....[26]....
        /*0210*/ 	.word	0x00002970


	//   ....[27]....
        /*0214*/ 	.word	0x00002990


	//   ....[28]....
        /*0218*/ 	.word	0x000029b0


	//   ....[29]....
        /*021c*/ 	.word	0x000029d0


	//----- nvinfo : EIATTR_EXIT_INSTR_OFFSETS
	.align		4
.L_2490:
        /*0220*/ 	.byte	0x04, 0x1c
        /*0222*/ 	.short	(.L_2492 - .L_2491)


	//   ....[0]....
.L_2491:
        /*0224*/ 	.word	0x00002820


	//   ....[1]....
        /*0228*/ 	.word	0x00002c80


	//   ....[2]....
        /*022c*/ 	.word	0x00002cf0


	//----- nvinfo : EIATTR_CRS_STACK_SIZE
	.align		4
.L_2492:
        /*0230*/ 	.byte	0x04, 0x1e
        /*0232*/ 	.short	(.L_2494 - .L_2493)
.L_2493:
        /*0234*/ 	.word	0x00000000
.L_2494:


//--------------------- .nv.info._ZN17fastertransformer34generalAddBiasResidualLayerNormOptI7__half2Lb0ELb0ELi1ELb1ELi8EEEvPT_S3_PKS2_S5_S5_S5_S5_S5_fiiPKfS7_S7_Pfi --------------------------
	.section	.nv.info._ZN17fastertransformer34generalAddBiasResidualLayerNormOptI7__half2Lb0ELb0ELi1ELb1ELi8EEEvPT_S3_PKS2_S5_S5_S5_S5_S5_fiiPKfS7_S7_Pfi,"",@"SHT_CUDA_INFO"
	.sectionflags	@""
	.align	4


	//----- nvinfo : EIATTR_CUDA_API_VERSION
	.align		4
        /*0000*/ 	.byte	0x04, 0x37
        /*0002*/ 	.short	(.L_2496 - .L_2495)
.L_2495:
        /*0004*/ 	.word	0x00000082


	//----- nvinfo : EIATTR_SW2861232_WAR
	.align		4
.L_2496:
        /*0008*/ 	.byte	0x01, 0x35
	.zero		2


	//----- nvinfo : EIATTR_PARAM_CBANK
	.align		4
        /*000c*/ 	.byte	0x04, 0x0a
        /*000e*/ 	.short	(.L_2498 - .L_2497)
	.align		4
.L_2497:
        /*0010*/ 	.word	index@(.nv.constant0._ZN17fastertransformer34generalAddBiasResidualLayerNormOptI7__half2Lb0ELb0ELi1ELb1ELi8EEEvPT_S3_PKS2_S5_S5_S5_S5_S5_fiiPKfS7_S7_Pfi)
        /*0014*/ 	.short	0x0160
        /*0016*/ 	.short	0x0074


	//----- nvinfo : EIATTR_CBANK_PARAM_SIZE
	.align		4
.L_2498:
        /*0018*/ 	.byte	0x03, 0x19
        /*001a*/ 	.short	0x0074


	//----- nvinfo : EIATTR_KPARAM_INFO
	.align		4
        /*001c*/ 	.byte	0x04, 0x17
        /*001e*/ 	.short	(.L_2500 - .L_2499)
.L_2499:
        /*0020*/ 	.word	0x00000000
        /*0024*/ 	.short	0x000f
        /*0026*/ 	.short	0x0070
        /*0028*/ 	.byte	0x00, 0xf0, 0x11, 0x00


	//----- nvinfo : EIATTR_KPARAM_INFO
	.align		4
.L_2500:
        /*002c*/ 	.byte	0x04, 0x17
        /*002e*/ 	.short	(.L_2502 - .L_2501)
.L_2501:
        /*0030*/ 	.word	0x00000000
        /*0034*/ 	.short	0x000e
        /*0036*/ 	.short	0x0068
        /*0038*/ 	.byte	0x00, 0xf0, 0x21, 0x00


	//----- nvinfo : EIATTR_KPARAM_INFO
	.align		4
.L_2502:
        /*003c*/ 	.byte	0x04, 0x17
        /*003e*/ 	.short	(.L_2504 - .L_2503)
.L_2503:
        /*0040*/ 	.word	0x00000000
        /*0044*/ 	.short	0x000d
        /*0046*/ 	.short	0x0060
        /*0048*/ 	.byte	0x00, 0xf0, 0x21, 0x00


	//----- nvinfo : EIATTR_KPARAM_INFO
	.align		4
.L_2504:
        /*004c*/ 	.byte	0x04, 0x17
        /*004e*/ 	.short	(.L_2506 - .L_2505)
.L_2505:
        /*0050*/ 	.word	0x00000000
        /*0054*/ 	.short	0x000c
        /*0056*/ 	.short	0x0058
        /*0058*/ 	.byte	0x00, 0xf0, 0x21, 0x00


	//----- nvinfo : EIATTR_KPARAM_INFO
	.align		4
.L_2506:
        /*005c*/ 	.byte	0x04, 0x17
        /*005e*/ 	.short	(.L_2508 - .L_2507)
.L_2507:
        /*0060*/ 	.word	0x00000000
        /*0064*/ 	.short	0x000b
        /*0066*/ 	.short	0x0050
        /*0068*/ 	.byte	0x00, 0xf0, 0x21, 0x00


	//----- nvinfo : EIATTR_KPARAM_INFO
	.align		4
.L_2508:
        /*006c*/ 	.byte	0x04, 0x17
        /*006e*/ 	.short	(.L_2510 - .L_2509)
.L_2509:
        /*0070*/ 	.word	0x00000000
        /*0074*/ 	.short	0x000a
        /*0076*/ 	.short	0x0048
        /*0078*/ 	.byte	0x00, 0xf0, 0x11, 0x00


	//----- nvinfo : EIATTR_KPARAM_INFO
	.align		4
.L_2510:
        /*007c*/ 	.byte	0x04, 0x17
        /*007e*/ 	.short	(.L_2512 - .L_2511)
.L_2511:
        /*0080*/ 	.word	0x00000000
        /*0084*/ 	.short	0x0009
        /*0086*/ 	.short	0x0044
        /*0088*/ 	.byte	0x00, 0xf0, 0x11, 0x00


	//----- nvinfo : EIATTR_KPARAM_INFO
	.align		4
.L_2512:
        /*008c*/ 	.byte	0x04, 0x17
        /*008e*/ 	.short	(.L_2514 - .L_2513)
.L_2513:
        /*0090*/ 	.word	0x00000000
        /*0094*/ 	.short	0x0008
        /*0096*/ 	.short	0x0040
        /*0098*/ 	.byte	0x00, 0xf0, 0x11, 0x00


	//----- nvinfo : EIATTR_KPARAM_INFO
	.align		4
.L_2514:
        /*009c*/ 	.byte	0x04, 0x17
        /*009e*/ 	.short	(.L_2516 - .L_2515)
.L_2515:
        /*00a0*/ 	.word	0x00000000
        /*00a4*/ 	.short	0x0007
        /*00a6*/ 	.short	0x0038
        /*00a8*/ 	.byte	0x00, 0xf0, 0x21, 0x00


	//----- nvinfo : EIATTR_KPARAM_INFO
	.align		4
.L_2516:
        /*00ac*/ 	.byte	0x04, 0x17
        /*00ae*/ 	.short	(.L_2518 - .L_2517)
.L_2517:
        /*00b0*/ 	.word	0x00000000
        /*00b4*/ 	.short	0x0006
        /*00b6*/ 	.short	0x0030
        /*00b8*/ 	.byte	0x00, 0xf0, 0x21, 0x00


	//----- nvinfo : EIATTR_KPARAM_INFO
	.align		4
.L_2518:
        /*00bc*/ 	.byte	0x04, 0x17
        /*00be*/ 	.short	(.L_2520 - .L_2519)
.L_2519:
        /*00c0*/ 	.word	0x00000000
        /*00c4*/ 	.short	0x0005
        /*00c6*/ 	.short	0x0028
        /*00c8*/ 	.byte	0x00, 0xf0, 0x21, 0x00


	//----- nvinfo : EIATTR_KPARAM_INFO
	.align		4
.L_2520:
        /*00cc*/ 	.byte	0x04, 0x17
        /*00ce*/ 	.short	(.L_2522 - .L_2521)
.L_2521:
        /*00d0*/ 	.word	0x00000000
        /*00d4*/ 	.short	0x0004
        /*00d6*/ 	.short	0x0020
        /*00d8*/ 	.byte	0x00, 0xf0, 0x21, 0x00


	//----- nvinfo : EIATTR_KPARAM_INFO
	.align		4
.L_2522:
        /*00dc*/ 	.byte	0x04, 0x17
        /*00de*/ 	.short	(.L_2524 - .L_2523)
.L_2523:
        /*00e0*/ 	.word	0x00000000
        /*00e4*/ 	.short	0x0003
        /*00e6*/ 	.short	0x0018
        /*00e8*/ 	.byte	0x00, 0xf0, 0x21, 0x00


	//----- nvinfo : EIATTR_KPARAM_INFO
	.align		4
.L_2524:
        /*00ec*/ 	.byte	0x04, 0x17
        /*00ee*/ 	.short	(.L_2526 - .L_2525)
.L_2525:
        /*00f0*/ 	.word	0x00000000
        /*00f4*/ 	.short	0x0002
        /*00f6*/ 	.short	0x0010
        /*00f8*/ 	.byte	0x00, 0xf0, 0x21, 0x00


	//----- nvinfo : EIATTR_KPARAM_INFO
	.align		4
.L_2526:
        /*00fc*/ 	.byte	0x04, 0x17
        /*00fe*/ 	.short	(.L_2528 - .L_2527)
.L_2527:
        /*0100*/ 	.word	0x00000000
        /*0104*/ 	.short	0x0001
        /*0106*/ 	.short	0x0008
        /*0108*/ 	.byte	0x00, 0xf0, 0x21, 0x00


	//----- nvinfo : EIATTR_KPARAM_INFO
	.align		4
.L_2528:
        /*010c*/ 	.byte	0x04, 0x17
        /*010e*/ 	.short	(.L_2530 - .L_2529)
.L_2529:
        /*0110*/ 	.word	0x00000000
        /*0114*/ 	.short	0x0000
        /*0116*/ 	.short	0x0000
        /*0118*/ 	.byte	0x00, 0xf0, 0x21, 0x00


	//----- nvinfo : EIATTR_MAXREG_COUNT
	.align		4
.L_2530:
        /*011c*/ 	.byte	0x03, 0x1b
        /*011e*/ 	.short	0x00ff


	//----- nvinfo : EIATTR_NUM_BARRIERS
	.align		4
        /*0120*/ 	.byte	0x02, 0x4c
        /*0122*/ 	.byte	0x01
	.zero		1


	//----- nvinfo : EIATTR_MERCURY_ISA_VERSION
	.align		4
        /*0124*/ 	.byte	0x03, 0x5f
        /*0126*/ 	.short	0x0000


	//----- nvinfo : EIATTR_COOP_GROUP_MASK_REGIDS
	.align		4
        /*0128*/ 	.byte	0x04, 0x29
        /*012a*/ 	.short	(.L_2532 - .L_2531)


	//   ....[0]....
.L_2531:
        /*012c*/ 	.word	0xffffffff


	//   ....[1]....
        /*0130*/ 	.word	0xffffffff


	//   ....[2]....
        /*0134*/ 	.word	0xffffffff


	//   ....[3]....
        /*0138*/ 	.word	0xffffffff


	//   ....[4]....
        /*013c*/ 	.word	0xffffffff


	//   ....[5]....
        /*0140*/ 	.word	0xffffffff


	//   ....[6]....
        /*0144*/ 	.word	0xffffffff


	//   ....[7]....
        /*0148*/ 	.word	0xffffffff


	//   ....[8]....
        /*014c*/ 	.word	0xffffffff


	//   ....[9]....
        /*0150*/ 	.word	0xffffffff


	//   ....[10]....
        /*0154*/ 	.word	0xffffffff


	//   ....[11]....
        /*0158*/ 	.word	0xffffffff


	//   ....[12]....
        /*015c*/ 	.word	0xffffffff


	//   ....[13]....
        /*0160*/ 	.word	0xffffffff


	//   ....[14]....
        /*0164*/ 	.word	0xffffffff


	//   ....[15]....
        /*0168*/ 	.word	0xffffffff


	//   ....[16]....
        /*016c*/ 	.word	0xffffffff


	//   ....[17]....
        /*0170*/ 	.word	0xffffffff


	//   ....[18]....
        /*0174*/ 	.word	0xffffffff


	//   ....[19]....
        /*0178*/ 	.word	0xffffffff


	//   ....[20]....
        /*017c*/ 	.word	0xffffffff


	//   ....[21]....
        /*0180*/ 	.word	0xffffffff


	//   ....[22]....
        /*0184*/ 	.word	0xffffffff


	//   ....[23]....
        /*0188*/ 	.word	0xffffffff


	//   ....[24]....
        /*018c*/ 	.word	0xffffffff


	//   ....[25]....
        /*0190*/ 	.word	0xffffffff


	//   ....[26]....
        /*0194*/ 	.word	0xffffffff


	//   ....[27]....
        /*0198*/ 	.word	0xffffffff


	//   ....[28]....
        /*019c*/ 	.word	0xffffffff


	//   ....[29]....
        /*01a0*/ 	.word	0xffffffff


	//----- nvinfo : EIATTR_COOP_GROUP_INSTR_OFFSETS
	.align		4
.L_2532:
        /*01a4*/ 	.byte	0x04, 0x28
        /*01a6*/ 	.short	(.L_2534 - .L_2533)


	//   ....[0]....
.L_2533:
        /*01a8*/ 	.word	0x00000260


	//   ....[1]....
        /*01ac*/ 	.word	0x000002b0


	//   ....[2]....
        /*01b0*/ 	.word	0x000002d0


	//   ....[3]....
        /*01b4*/ 	.word	0x000002f0


	//   ....[4]....
        /*01b8*/ 	.word	0x00000310


	//   ....[5]....
        /*01bc*/ 	.word	0x00000370


	//   ....[6]....
        /*01c0*/ 	.word	0x000003a0


	//   ....[7]....
        /*01c4*/ 	.word	0x000003d0


	//   ....[8]....
        /*01c8*/ 	.word	0x000003f0


	//   ....[9]....
        /*01cc*/ 	.word	0x00000410


	//   ....[10]....
        /*01d0*/ 	.word	0x00000b50


	//   ....[11]....
        /*01d4*/ 	.word	0x00000b80


	//   ....[12]....
        /*01d8*/ 	.word	0x00000ba0


	//   ....[13]....
        /*01dc*/ 	.word	0x00000bc0


	//   ....[14]....
        /*01e0*/ 	.word	0x00000be0


	//   ....[15]....
        /*01e4*/ 	.word	0x00000c60


	//   ....[16]....
        /*01e8*/ 	.word	0x00000c90


	//   ....[17]....
        /*01ec*/ 	.word	0x00000cb0


	//   ....[18]....
        /*01f0*/ 	.word	0x00000cd0


	//   ....[19]....
        /*01f4*/ 	.word	0x00000cf0


	//   ....[20]....
        /*01f8*/ 	.word	0x00002410


	//   ....[21]....
        /*01fc*/ 	.word	0x00002440


	//   ....[22]....
        /*0200*/ 	.word	0x00002460


	//   ....[23]....
        /*0204*/ 	.word	0x00002480


	//   ....[24]....
        /*0208*/ 	.word	0x000024a0


	//   ....[25]....
        /*020c*/ 	.word	0x00002500


	//   ....[26]....
        /*0210*/ 	.word	0x00002520


	//   ....[27]....
        /*0214*/ 	.word	0x00002540


	//   ....[28]....
        /*0218*/ 	.word	0x00002560


	//   ....[29]....
        /*021c*/ 	.word	0x00002580


	//----- nvinfo : EIATTR_EXIT_INSTR_OFFSETS
	.align		4
.L_2534:
        /*0220*/ 	.byte	0x04, 0x1c
        /*0222*/ 	.short	(.L_2536 - .L_2535)


	//   ....[0]....
.L_2535:
        /*0224*/ 	.word	0x000023d0


	//   ....[1]....
        /*0228*/ 	.word	0x00002840


	//   ....[2]....
        /*022c*/ 	.word	0x000028c0


	//----- nvinfo : EIATTR_CRS_STACK_SIZE
	.align		4
.L_2536:
        /*0230*/ 	.byte	0x04, 0x1e
        /*0232*/ 	.short	(.L_2538 - .L_2537)
.L_2537:
        /*0234*/ 	.word	0x00000000
.L_2538:


//--------------------- .nv.info._ZN17fastertransformer35generalAddBiasResidualLayerNormOpt2I7__half2Lb1ELb0ELi1ELb1ELi8EEEvPT_S3_PKS2_S5_S5_S5_S5_S5_fiiPKfS7_S7_Pfi --------------------------
	.section	.nv.info._ZN17fastertransformer35generalAddBiasResidualLayerNormOpt2I7__half2Lb1ELb0ELi1ELb1ELi8EEEvPT_S3_PKS2_S5_S5_S5_S5_S5_fiiPKfS7_S7_Pfi,"",@"SHT_CUDA_INFO"
	.sectionflags	@""
	.align	4


	//----- nvinfo : EIATTR_CUDA_API_VERSION
	.align		4
        /*0000*/ 	.byte	0x04, 0x37
        /*0002*/ 	.short	(.L_2540 - .L_2539)
.L_2539:
        /*0004*/ 	.word	0x00000082


	//----- nvinfo : EIATTR_SW2861232_WAR
	.align		4
.L_2540:
        /*0008*/ 	.byte	0x01, 0x35
	.zero		2


	//----- nvinfo : EIATTR_PARAM_CBANK
	.align		4
        /*000c*/ 	.byte	0x04, 0x0a
        /*000e*/ 	.short	(.L_2542 - .L_2541)
	.align		4
.L_2541:
        /*0010*/ 	.word	index@(.nv.constant0._ZN17fastertransformer35generalAddBiasResidualLayerNormOpt2I7__half2Lb1ELb0ELi1ELb1ELi8EEEvPT_S3_PKS2_S5_S5_S5_S5_S5_fiiPKfS7_S7_Pfi)
        /*0014*/ 	.short	0x0160
        /*0016*/ 	.short	0x0074


	//----- nvinfo : EIATTR_CBANK_PARAM_SIZE
	.align		4
.L_2542:
        /*0018*/ 	.byte	0x03, 0x19
        /*001a*/ 	.short	0x0074


	//----- nvinfo : EIATTR_KPARAM_INFO
	.align		4
        /*001c*/ 	.byte	0x04, 0x17
        /*001e*/ 	.short	(.L_2544 - .L_2543)
.L_2543:
        /*0020*/ 	.word	0x00000000
        /*0024*/ 	.short	0x000f
        /*0026*/ 	.short	0x0070
        /*0028*/ 	.byte	0x00, 0xf0, 0x11, 0x00


	//----- nvinfo : EIATTR_KPARAM_INFO
	.align		4
.L_2544:
        /*002c*/ 	.byte	0x04, 0x17
        /*002e*/ 	.short	(.L_2546 - .L_2545)
.L_2545:
        /*0030*/ 	.word	0x00000000
        /*0034*/ 	.short	0x000e
        /*0036*/ 	.short	0x0068
        /*0038*/ 	.byte	0x00, 0xf0, 0x21, 0x00


	//----- nvinfo : EIATTR_KPARAM_INFO
	.align		4
.L_2546:
        /*003c*/ 	.byte	0x04, 0x17
        /*003e*/ 	.short	(.L_2548 - .L_2547)
.L_2547:
        /*0040*/ 	.word	0x00000000
        /*0044*/ 	.short	0x000d
        /*0046*/ 	.short	0x0060
        /*0048*/ 	.byte	0x00, 0xf0, 0x21, 0x00


	//----- nvinfo : EIATTR_KPARAM_INFO
	.align		4
.L_2548:
        /*004c*/ 	.byte	0x04, 0x17
        /*004e*/ 	.short	(.L_2550 - .L_2549)
.L_2549:
        /*0050*/ 	.word	0x00000000
        /*0054*/ 	.short	0x000c
        /*0056*/ 	.short	0x0058
        /*0058*/ 	.byte	0x00, 0xf0, 0x21, 0x00


	//----- nvinfo : EIATTR_KPARAM_INFO
	.align		4
.L_2550:
        /*005c*/ 	.byte	0x04, 0x17
        /*005e*/ 	.short	(.L_2552 - .L_2551)
.L_2551:
        /*0060*/ 	.word	0x00000000
        /*0064*/ 	.short	0x000b
        /*0066*/ 	.short	0x0050
        /*0068*/ 	.byte	0x00, 0xf0, 0x21, 0x00


	//----- nvinfo : EIATTR_KPARAM_INFO
	.align		4
.L_2552:
        /*006c*/ 	.byte	0x04, 0x17
        /*006e*/ 	.short	(.L_2554 - .L_2553)
.L_2553:
        /*0070*/ 	.word	0x00000000
        /*0074*/ 	.short	0x000a
        /*0076*/ 	.short	0x0048
        /*0078*/ 	.byte	0x00, 0xf0, 0x11, 0x00


	//----- nvinfo : EIATTR_KPARAM_INFO
	.align		4
.L_2554:
        /*007c*/ 	.byte	0x04, 0x17
        /*007e*/ 	.short	(.L_2556 - .L_2555)
.L_2555:
        /*0080*/ 	.word	0x00000000
        /*0084*/ 	.short	0x0009
        /*0086*/ 	.short	0x0044
        /*0088*/ 	.byte	0x00, 0xf0, 0x11, 0x00


	//----- nvinfo : EIATTR_KPARAM_INFO
	.align		4
.L_2556:
        /*008c*/ 	.byte	0x04, 0x17
        /*008e*/ 	.short	(.L_2558 - .L_2557)
.L_2557:
        /*0090*/ 	.word	0x00000000
        /*0094*/ 	.short	0x0008
        /*0096*/ 	.short	0x0040
        /*0098*/ 	.byte	0x00, 0xf0, 0x11, 0x00


	//----- nvinfo : EIATTR_KPARAM_INFO
	.align		4
.L_2558:
        /*009c*/ 	.byte	0x04, 0x17
        /*009e*/ 	.short	(.L_2560 - .L_2559)
.L_2559:
        /*00a0*/ 	.word	0x00000000
        /*00a4*/ 	.short	0x0007
        /*00a6*/ 	.short	0x0038
        /*00a8*/ 	.byte	0x00, 0xf0, 0x21, 0x00


	//----- nvinfo : EIATTR_KPARAM_INFO
	.align		4
.L_2560:
        /*00ac*/ 	.byte	0x04, 0x17
        /*00ae*/ 	.short	(.L_2562 - .L_2561)
.L_2561:
        /*00b0*/ 	.word	0x00000000
        /*00b4*/ 	.short	0x0006
        /*00b6*/ 	.short	0x0030
        /*00b8*/ 	.byte	0x00, 0xf0, 0x21, 0x00


	//----- nvinfo : EIATTR_KPARAM_INFO
	.align		4
.L_2562:
        /*00bc*/ 	.byte	0x04, 0x17
        /*00be*/ 	.short	(.L_2564 - .L_2563)
.L_2563:
        /*00c0*/ 	.word	0x00000000
        /*00c4*/ 	.short	0x0005
        /*00c6*/ 	.short	0x0028
        /*00c8*/ 	.byte	0x00, 0xf0, 0x21, 0x00


	//----- nvinfo : EIATTR_KPARAM_INFO
	.align		4
.L_2564:
        /*00cc*/ 	.byte	0x04, 0x17
        /*00ce*/ 	.short	(.L_2566 - .L_2565)
.L_2565:
        /*00d0*/ 	.word	0x00000000
        /*00d4*/ 	.short	0x0004
        /*00d6*/ 	.short	0x0020
        /*00d8*/ 	.byte	0x00, 0xf0, 0x21, 0x00


	//----- nvinfo : EIATTR_KPARAM_INFO
	.align		4
.L_2566:
        /*00dc*/ 	.byte	0x04, 0x17
        /*00de*/ 	.short	(.L_2568 - .L_2567)
.L_2567:
        /*00e0*/ 	.word	0x00000000
        /*00e4*/ 	.short	0x0003
        /*00e6*/ 	.short	0x0018
        /*00e8*/ 	.byte	0x00, 0xf0, 0x21, 0x00


	//----- nvinfo : EIATTR_KPARAM_INFO
	.align		4
.L_2568:
        /*00ec*/ 	.byte	0x04, 0x17
        /*00ee*/ 	.short	(.L_2570 - .L_2569)
.L_2569:
        /*00f0*/ 	.word	0x00000000
        /*00f4*/ 	.short	0x0002
        /*00f6*/ 	.short	0x0010
        /*00f8*/ 	.byte	0x00, 0xf0, 0x21, 0x00


	//----- nvinfo : EIATTR_KPARAM_INFO
	.align		4
.L_2570:
        /*00fc*/ 	.byte	0x04, 0x17
        /*00fe*/ 	.short	(.L_2572 - .L_2571)
.L_2571:
        /*0100*/ 	.word	0x00000000
        /*0104*/ 	.short	0x0001
        /*0106*/ 	.short	0x0008
        /*0108*/ 	.byte	0x00, 0xf0, 0x21, 0x00


	//----- nvinfo : EIATTR_KPARAM_INFO
	.align		4
.L_2572:
        /*010c*/ 	.byte	0x04, 0x17
        /*010e*/ 	.short	(.L_2574 - .L_2573)
.L_2573:
        /*0110*/ 	.word	0x00000000
        /*0114*/ 	.short	0x0000
        /*0116*/ 	.short	0x0000
        /*0118*/ 	.byte	0x00, 0xf0, 0x21, 0x00


	//----- nvinfo : EIATTR_MAXREG_COUNT
	.align		4
.L_2574:
        /*011c*/ 	.byte	0x03, 0x1b
        /*011e*/ 	.short	0x00ff


	//----- nvinfo : EIATTR_NUM_BARRIERS
	.align		4
        /*0120*/ 	.byte	0x02, 0x4c
        /*0122*/ 	.byte	0x01
	.zero		1


	//----- nvinfo : EIATTR_MERCURY_ISA_VERSION
	.align		4
        /*0124*/ 	.byte	0x03, 0x5f
        /*0126*/ 	.short	0x0000


	//----- nvinfo : EIATTR_COOP_GROUP_MASK_REGIDS
	.align		4
        /*0128*/ 	.byte	0x04, 0x29
        /*012a*/ 	.short	(.L_2576 - .L_2575)


	//   ....[0]....
.L_2575:
        /*012c*/ 	.word	0xffffffff


	//   ....[1]....
        /*0130*/ 	.word	0xffffffff


	//   ....[2]....
        /*0134*/ 	.word	0xffffffff


	//   ....[3]....
        /*0138*/ 	.word	0xffffffff


	//   ....[4]....
        /*013c*/ 	.word	0xffffffff


	//   ....[5]....
        /*0140*/ 	.word	0xffffffff


	//   ....[6]....
        /*0144*/ 	.word	0xffffffff


	//   ....[7]....
        /*0148*/ 	.word	0xffffffff


	//   ....[8]....
        /*014c*/ 	.word	0xffffffff


	//   ....[9]....
        /*0150*/ 	.word	0xffffffff


	//   ....[10]....
        /*0154*/ 	.word	0xffffffff


	//   ....[11]....
        /*0158*/ 	.word	0xffffffff


	//   ....[12]....
        /*015c*/ 	.word	0xffffffff


	//   ....[13]....
        /*0160*/ 	.word	0xffffffff


	//   ....[14]....
        /*0164*/ 	.word	0xffffffff


	//   ....[15]....
        /*0168*/ 	.word	0xffffffff


	//   ....[16]....
        /*016c*/ 	.word	0xffffffff


	//   ....[17]....
        /*0170*/ 	.word	0xffffffff


	//   ....[18]....
        /*0174*/ 	.word	0xffffffff


	//   ....[19]....
        /*0178*/ 	.word	0xffffffff


	//   ....[20]....
        /*017c*/ 	.word	0xffffffff


	//   ....[21]....
        /*0180*/ 	.word	0xffffffff


	//   ....[22]....
        /*0184*/ 	.word	0xffffffff


	//   ....[23]....
        /*0188*/ 	.word	0xffffffff


	//   ....[24]....
        /*018c*/ 	.word	0xffffffff


	//   ....[25]....
        /*0190*/ 	.word	0xffffffff


	//   ....[26]....
        /*0194*/ 	.word	0xffffffff


	//   ....[27]....
        /*0198*/ 	.word	0xffffffff


	//   ....[28]....
        /*019c*/ 	.word	0xffffffff


	//   ....[29]....
        /*01a0*/ 	.word	0xffffffff


	//----- nvinfo : EIATTR_COOP_GROUP_INSTR_OFFSETS
	.align		4
.L_2576:
        /*01a4*/ 	.byte	0x04, 0x28
        /*01a6*/ 	.short	(.L_2578 - .L_2577)


	//   ....[0]....
.L_2577:
        /*01a8*/ 	.word	0x000023c0


	//   ....[1]....
        /*01ac*/ 	.word	0x00002400


	//   ....[2]....
        /*01b0*/ 	.word	0x00002460


	//   ....[3]....
        /*01b4*/ 	.word	0x00002470


	//   ....[4]....
        /*01b8*/ 	.word	0x000024a0


	//   ....[5]....
        /*01bc*/ 	.word	0x000024b0


	//   ....[6]....
        /*01c0*/ 	.word	0x000024f0


	//   ....[7]....
        /*01c4*/ 	.word	0x00002520


	//   ....[8]....
        /*01c8*/ 	.word	0x00002560


	//   ....[9]....
        /*01cc*/ 	.word	0x00002570


	//   ....[10]....
        /*01d0*/ 	.word	0x00002600


	//   ....[11]....
        /*01d4*/ 	.word	0x00002610


	//   ....[12]....
        /*01d8*/ 	.word	0x00002640


	//   ....[13]....
        /*01dc*/ 	.word	0x00002650


	//   ....[14]....
        /*01e0*/ 	.word	0x00002680


	//   ....[15]....
        /*01e4*/ 	.word	0x00002690


	//   ....[16]....
        /*01e8*/ 	.word	0x000026c0


	//   ....[17]....
        /*01ec*/ 	.word	0x000026d0


	//   ....[18]....
        /*01f0*/ 	.word	0x00002700


	//   ....[19]....
        /*01f4*/ 	.word	0x00002710


	//   ....[20]....
        /*01f8*/ 	.word	0x00003dc0


	//   ....[21]....
        /*01fc*/ 	.word	0x00003df0


	//   ....[22]....
        /*0200*/ 	.word	0x00003e10


	//   ....[23]....
        /*0204*/ 	.word	0x00003e30


	//   ....[24]....
        /*0208*/ 	.word	0x00003e50


	//   ....[25]....
        /*020c*/ 	.word	0x00003ea0


	//   ....[26]....
        /*0210*/ 	.word	0x00003ec0


	//   ....[27]....
        /*0214*/ 	.word	0x00003ee0


	//   ....[28]....
        /*0218*/ 	.word	0x00003f00


	//   ....[29]....
        /*021c*/ 	.word	0x00003f20


	//----- nvinfo : EIATTR_EXIT_INSTR_OFFSETS
	.align		4
.L_2578:
        /*0220*/ 	.byte	0x04, 0x1c
        /*0222*/ 	.short	(.L_2580 - .L_2579)


	//   ....[0]....
.L_2579:
        /*0224*/ 	.word	0x00003d70


	//   ....[1]....
        /*0228*/ 	.word	0x000041d0


	//   ....[2]....
        /*022c*/ 	.word	0x00004240


	//----- nvinfo : EIATTR_CRS_STACK_SIZE
	.align		4
.L_2580:
        /*0230*/ 	.byte	0x04, 0x1e
        /*0232*/ 	.short	(.L_2582 - .L_2581)
.L_2581:
        /*0234*/ 	.word	0x00000000
.L_2582:


//--------------------- .nv.info._ZN17fastertransformer34generalAddBiasResidualLayerNormOptI7__half2Lb1ELb0ELi1ELb1ELi8EEEvPT_S3_PKS2_S5_S5_S5_S5_S5_fiiPKfS7_S7_Pfi --------------------------
	.section	.nv.info._ZN17fastertransformer34generalAddBiasResidualLayerNormOptI7__half2Lb1ELb0ELi1ELb1ELi8EEEvPT_S3_PKS2_S5_S5_S5_S5_S5_fiiPKfS7_S7_Pfi,"",@"SHT_CUDA_INFO"
	.sectionflags	@""
	.align	4


	//----- nvinfo : EIATTR_CUDA_API_VERSION
	.align		4
        /*0000*/ 	.byte	0x04, 0x37
        /*0002*/ 	.short	(.L_2584 - .L_2583)
.L_2583:
        /*0004*/ 	.word	0x00000082


	//----- nvinfo : EIATTR_SW2861232_WAR
	.align		4
.L_2584:
        /*0008*/ 	.byte	0x01, 0x35
	.zero		2


	//----- nvinfo : EIATTR_PARAM_CBANK
	.align		4
        /*000c*/ 	.byte	0x04, 0x0a
        /*000e*/ 	.short	(.L_2586 - .L_2585)
	.align		4
.L_2585:
        /*0010*/ 	.word	index@(.nv.constant0._ZN17fastertransformer34generalAddBiasResidualLayerNormOptI7__half2Lb1ELb0ELi1ELb1ELi8EEEvPT_S3_PKS2_S5_S5_S5_S5_S5_fiiPKfS7_S7_Pfi)
        /*0014*/ 	.short	0x0160
        /*0016*/ 	.short	0x0074


	//----- nvinfo : EIATTR_CBANK_PARAM_SIZE
	.align		4
.L_2586:
        /*0018*/ 	.byte	0x03, 0x19
        /*001a*/ 	.short	0x0074


	//----- nvinfo : EIATTR_KPARAM_INFO
	.align		4
        /*001c*/ 	.byte	0x04, 0x17
        /*001e*/ 	.short	(.L_2588 - .L_2587)
.L_2587:
        /*0020*/ 	.word	0x00000000
        /*0024*/ 	.short	0x000f
        /*0026*/ 	.short	0x0070
        /*0028*/ 	.byte	0x00, 0xf0, 0x11, 0x00


	//----- nvinfo : EIATTR_KPARAM_INFO
	.align		4
.L_2588:
        /*002c*/ 	.byte	0x04, 0x17
        /*002e*/ 	.short	(.L_2590 - .L_2589)
.L_2589:
        /*0030*/ 	.word	0x00000000
        /*0034*/ 	.short	0x000e
        /*0036*/ 	.short	0x0068
        /*0038*/ 	.byte	0x00, 0xf0, 0x21, 0x00


	//----- nvinfo : EIATTR_KPARAM_INFO
	.align		4
.L_2590:
        /*003c*/ 	.byte	0x04, 0x17
        /*003e*/ 	.short	(.L_2592 - .L_2591)
.L_2591:
        /*0040*/ 	.word	0x00000000
        /*0044*/ 	.short	0x000d
        /*0046*/ 	.short	0x0060
        /*0048*/ 	.byte	0x00, 0xf0, 0x21, 0x00


	//----- nvinfo : EIATTR_KPARAM_INFO
	.align		4
.L_2592:
        /*004c*/ 	.byte	0x04, 0x17
        /*004e*/ 	.short	(.L_2594 - .L_2593)
.L_2593:
        /*0050*/ 	.word	0x00000000
        /*0054*/ 	.short	0x000c
        /*0056*/ 	.short	0x0058
        /*0058*/ 	.byte	0x00, 0xf0, 0x21, 0x00


	//----- nvinfo : EIATTR_KPARAM_INFO
	.align		4
.L_2594:
        /*005c*/ 	.byte	0x04, 0x17
        /*005e*/ 	.short	(.L_2596 - .L_2595)
.L_2595:
        /*0060*/ 	.word	0x00000000
        /*0064*/ 	.short	0x000b
        /*0066*/ 	.short	0x0050
        /*0068*/ 	.byte	0x00, 0xf0, 0x21, 0x00


	//----- nvinfo : EIATTR_KPARAM_INFO
	.align		4
.L_2596:
        /*006c*/ 	.byte	0x04, 0x17
        /*006e*/ 	.short	(.L_2598 - .L_2597)
.L_2597:
        /*0070*/ 	.word	0x00000000
        /*0074*/ 	.short	0x000a
        /*0076*/ 	.short	0x0048
        /*0078*/ 	.byte	0x00, 0xf0, 0x11, 0x00


	//----- nvinfo : EIATTR_KPARAM_INFO
	.align		4
.L_2598:
        /*007c*/ 	.byte	0x04, 0x17
        /*007e*/ 	.short	(.L_2600 - .L_2599)
.L_2599:
        /*0080*/ 	.word	0x00000000
        /*0084*/ 	.short	0x0009
        /*0086*/ 	.short	0x0044
        /*0088*/ 	.byte	0x00, 0xf0, 0x11, 0x00


	//----- nvinfo : EIATTR_KPARAM_INFO
	.align		4
.L_2600:
        /*008c*/ 	.byte	0x04, 0x17
        /*008e*/ 	.short	(.L_2602 - .L_2601)
.L_2601:
        /*0090*/ 	.word	0x00000000
        /*0094*/ 	.short	0x0008
        /*0096*/ 	.short	0x0040
        /*0098*/ 	.byte	0x00, 0xf0, 0x11, 0x00


	//----- nvinfo : EIATTR_KPARAM_INFO
	.align		4
.L_2602:
        /*009c*/ 	.byte	0x04, 0x17
        /*009e*/ 	.short	(.L_2604 - .L_2603)
.L_2603:
        /*00a0*/ 	.word	0x00000000
        /*00a4*/ 	.short	0x0007
        /*00a6*/ 	.short	0x0038
        /*00a8*/ 	.byte	0x00, 0xf0, 0x21, 0x00


	//----- nvinfo : EIATTR_KPARAM_INFO
	.align		4
.L_2604:
        /*00ac*/ 	.byte	0x04, 0x17
        /*00ae*/ 	.short	(.L_2606 - .L_2605)
.L_2605:
        /*00b0*/ 	.word	0x00000000
        /*00b4*/ 	.short	0x0006
        /*00b6*/ 	.short	0x0030
        /*00b8*/ 	.byte	0x00, 0xf0, 0x21, 0x00


	//----- nvinfo : EIATTR_KPARAM_INFO
	.align		4
.L_2606:
        /*00bc*/ 	.byte	0x04, 0x17
        /*00be*/ 	.short	(.L_2608 - .L_2607)
.L_2607:
        /*00c0*/ 	.word	0x00000000
        /*00c4*/ 	.short	0x0005
        /*00c6*/ 	.short	0x0028
        /*00c8*/ 	.byte	0x00, 0xf0, 0x21, 0x00


	//----- nvinfo : EIATTR_KPARAM_INFO
	.align		4
.L_2608:
        /*00cc*/ 	.byte	0x04, 0x17
        /*00ce*/ 	.short	(.L_2610 - .L_2609)
.L_2609:
        /*00d0*/ 	.word	0x00000000
        /*00d4*/ 	.short	0x0004
        /*00d6*/ 	.short	0x0020
        /*00d8*/ 	.byte	0x00, 0xf0, 0x21, 0x00


	//----- nvinfo : EIATTR_KPARAM_INFO
	.align		4
.L_2610:
        /*00dc*/ 	.byte	0x04, 0x17
        /*00de*/ 	.short	(.L_2612 - .L_2611)
.L_2611:
        /*00e0*/ 	.word	0x00000000
        /*00e4*/ 	.short	0x0003
        /*00e6*/ 	.short	0x0018
        /*00e8*/ 	.byte	0x00, 0xf0, 0x21, 0x00


	//----- nvinfo : EIATTR_KPARAM_INFO
	.align		4
.L_2612:
        /*00ec*/ 	.byte	0x04, 0x17
        /*00ee*/ 	.short	(.L_2614 - .L_2613)
.L_2613:
        /*00f0*/ 	.word	0x00000000
        /*00f4*/ 	.short	0x0002
        /*00f6*/ 	.short	0x0010
        /*00f8*/ 	.byte	0x00, 0xf0, 0x21, 0x00


	//----- nvinfo : EIATTR_KPARAM_INFO
	.align		4
.L_2614:
        /*00fc*/ 	.byte	0x04, 0x17
        /*00fe*/ 	.short	(.L_2616 - .L_2615)
.L_2615:
        /*0100*/ 	.word	0x00000000
        /*0104*/ 	.short	0x0001
        /*0106*/ 	.short	0x0008
        /*0108*/ 	.byte	0x00, 0xf0, 0x21, 0x00


	//----- nvinfo : EIATTR_KPARAM_INFO
	.align		4
.L_2616:
        /*010c*/ 	.byte	0x04, 0x17
        /*010e*/ 	.short	(.L_2618 - .L_2617)
.L_2617:
        /*0110*/ 	.word	0x00000000
        /*0114*/ 	.short	0x0000
        /*0116*/ 	.short	0x0000
        /*0118*/ 	.byte	0x00, 0xf0, 0x21, 0x00


	//----- nvinfo : EIATTR_MAXREG_COUNT
	.align		4
.L_2618:
        /*011c*/ 	.byte	0x03, 0x1b
        /*011e*/ 	.short	0x00ff


	//----- nvinfo : EIATTR_NUM_BARRIERS
	.align		4
        /*0120*/ 	.byte	0x02, 0x4c
        /*0122*/ 	.byte	0x01
	.zero		1


	//----- nvinfo : EIATTR_MERCURY_ISA_VERSION
	.align		4
        /*0124*/ 	.byte	0x03, 0x5f
        /*0126*/ 	.short	0x0000


	//----- nvinfo : EIATTR_COOP_GROUP_MASK_REGIDS
	.align		4
        /*0128*/ 	.byte	0x04, 0x29
        /*012a*/ 	.short	(.L_2620 - .L_2619)


	//   ....[0]....
.L_2619:
        /*012c*/ 	.word	0xffffffff


	//   ....[1]....
        /*0130*/ 	.word	0xffffffff


	//   ....[2]....
        /*0134*/ 	.word	0xffffffff


	//   ....[3]....
        /*0138*/ 	.word	0xffffffff


	//   ....[4]....
        /*013c*/ 	.word	0xffffffff


	//   ....[5]....
        /*0140*/ 	.word	0xffffffff


	//   ....[6]....
        /*0144*/ 	.word	0xffffffff


	//   ....[7]....
        /*0148*/ 	.word	0xffffffff


	//   ....[8]....
        /*014c*/ 	.word	0xffffffff


	//   ....[9]....
        /*0150*/ 	.word	0xffffffff


	//   ....[10]....
        /*0154*/ 	.word	0xffffffff


	//   ....[11]....
        /*0158*/ 	.word	0xffffffff


	//   ....[12]....
        /*015c*/ 	.word	0xffffffff


	//   ....[13]....
        /*0160*/ 	.word	0xffffffff


	//   ....[14]....
        /*0164*/ 	.word	0xffffffff


	//   ....[15]....
        /*0168*/ 	.word	0xffffffff


	//   ....[16]....
        /*016c*/ 	.word	0xffffffff


	//   ....[17]....
        /*0170*/ 	.word	0xffffffff


	//   ....[18]....
        /*0174*/ 	.word	0xffffffff


	//   ....[19]....
        /*0178*/ 	.word	0xffffffff


	//   ....[20]....
        /*017c*/ 	.word	0xffffffff


	//   ....[21]....
        /*0180*/ 	.word	0xffffffff


	//   ....[22]....
        /*0184*/ 	.word	0xffffffff


	//   ....[23]....
        /*0188*/ 	.word	0xffffffff


	//   ....[24]....
        /*018c*/ 	.word	0xffffffff


	//   ....[25]....
        /*0190*/ 	.word	0xffffffff


	//   ....[26]....
        /*0194*/ 	.word	0xffffffff


	//   ....[27]....
        /*0198*/ 	.word	0xffffffff


	//   ....[28]....
        /*019c*/ 	.word	0xffffffff


	//   ....[29]....
        /*01a0*/ 	.word	0xffffffff


	//----- nvinfo : EIATTR_COOP_GROUP_INSTR_OFFSETS
	.align		4
.L_2620:
        /*01a4*/ 	.byte	0x04, 0x28
        /*01a6*/ 	.short	(.L_2622 - .L_2621)


	//   ....[0]....
.L_2621:
        /*01a8*/ 	.word	0x000004c0


	//   ....[1]....
        /*01ac*/ 	.word	0x00000500


	//   ....[2]....
        /*01b0*/ 	.word	0x00000520


	//   ....[3]....
        /*01b4*/ 	.word	0x00000550


	//   ....[4]....
        /*01b8*/ 	.word	0x00000570


	//   ....[5]....
        /*01bc*/ 	.word	0x000005d0


	//   ....[6]....
        /*01c0*/ 	.word	0x00000600


	//   ....[7]....
        /*01c4*/ 	.word	0x00000630


	//   ....[8]....
        /*01c8*/ 	.word	0x00000650


	//   ....[9]....
        /*01cc*/ 	.word	0x00000670


	//   ....[10]....
        /*01d0*/ 	.word	0x00000db0


	//   ....[11]....
        /*01d4*/ 	.word	0x00000de0


	//   ....[12]....
        /*01d8*/ 	.word	0x00000e00


	//   ....[13]....
        /*01dc*/ 	.word	0x00000e20


	//   ....[14]....
        /*01e0*/ 	.word	0x00000e40


	//   ....[15]....
        /*01e4*/ 	.word	0x00000ec0


	//   ....[16]....
        /*01e8*/ 	.word	0x00000ef0


	//   ....[17]....
        /*01ec*/ 	.word	0x00000f10


	//   ....[18]....
        /*01f0*/ 	.word	0x00000f30


	//   ....[19]....
        /*01f4*/ 	.word	0x00000f50


	//   ....[20]....
        /*01f8*/ 	.word	0x00002570


	//   ....[21]....
        /*01fc*/ 	.word	0x000025a0


	//   ....[22]....
        /*0200*/ 	.word	0x000025c0


	//   ....[23]....
        /*0204*/ 	.word	0x000025e0


	//   ....[24]....
        /*0208*/ 	.word	0x00002600


	//   ....[25]....
        /*020c*/ 	.word	0x00002660


	//   ....[26]....
        /*0210*/ 	.word	0x00002680


	//   ....[27]....
        /*0214*/ 	.word	0x000026a0


	//   ....[28]....
        /*0218*/ 	.word	0x000026c0


	//   ....[29]....
        /*021c*/ 	.word	0x000026e0


	//----- nvinfo : EIATTR_EXIT_INSTR_OFFSETS
	.align		4
.L_2622:
        /*0220*/ 	.byte	0x04, 0x1c
        /*0222*/ 	.short	(.L_2624 - .L_2623)


	//   ....[0]....
.L_2623:
        /*0224*/ 	.word	0x00002530


	//   ....[1]....
        /*0228*/ 	.word	0x000029a0


	//   ....[2]....
        /*022c*/ 	.word	0x00002a20


	//----- nvinfo : EIATTR_CRS_STACK_SIZE
	.align		4
.L_2624:
        /*0230*/ 	.byte	0x04, 0x1e
        /*0232*/ 	.short	(.L_2626 - .L_2625)
.L_2625:
        /*0234*/ 	.word	0x00000000
.L_2626:


//--------------------- .nv.info._ZN17fastertransformer35generalAddBiasResidualLayerNormOpt2I7__half2Lb0ELb1ELi1ELb1ELi8EEEvPT_S3_PKS2_S5_S5_S5_S5_S5_fiiPKfS7_S7_Pfi --------------------------
	.section	.nv.info._ZN17fastertransformer35generalAddBiasResidualLayerNormOpt2I7__half2Lb0ELb1ELi1ELb1ELi8EEEvPT_S3_PKS2_S5_S5_S5_S5_S5_fiiPKfS7_S7_Pfi,"",@"SHT_CUDA_INFO"
	.sectionflags	@""
	.align	4


	//----- nvinfo : EIATTR_CUDA_API_VERSION
	.align		4
        /*0000*/ 	.byte	0x04, 0x37
        /*0002*/ 	.short	(.L_2628 - .L_2627)
.L_2627:
        /*0004*/ 	.word	0x00000082


	//----- nvinfo : EIATTR_SW2861232_WAR
	.align		4
.L_2628:
        /*0008*/ 	.byte	0x01, 0x35
	.zero		2


	//----- nvinfo : EIATTR_PARAM_CBANK
	.align		4
        /*000c*/ 	.byte	0x04, 0x0a
        /*000e*/ 	.short	(.L_2630 - .L_2629)
	.align		4
.L_2629:
        /*0010*/ 	.word	index@(.nv.constant0._ZN17fastertransformer35generalAddBiasResidualLayerNormOpt2I7__half2Lb0ELb1ELi1ELb1ELi8EEEvPT_S3_PKS2_S5_S5_S5_S5_S5_fiiPKfS7_S7_Pfi)
        /*0014*/ 	.short	0x0160
        /*0016*/ 	.short	0x0074


	//----- nvinfo : EIATTR_CBANK_PARAM_SIZE
	.align		4
.L_2630:
        /*0018*/ 	.byte	0x03, 0x19
        /*001a*/ 	.short	0x0074


	//----- nvinfo : EIATTR_KPARAM_INFO
	.align		4
        /*001c*/ 	.byte	0x04, 0x17
        /*001e*/ 	.short	(.L_2632 - .L_2631)
.L_2631:
        /*0020*/ 	.word	0x00000000
        /*0024*/ 	.short	0x000f
        /*0026*/ 	.short	0x0070
        /*0028*/ 	.byte	0x00, 0xf0, 0x11, 0x00


	//----- nvinfo : EIATTR_KPARAM_INFO
	.align		4
.L_2632:
        /*002c*/ 	.byte	0x04, 0x17
        /*002e*/ 	.short	(.L_2634 - .L_2633)
.L_2633:
        /*0030*/ 	.word	0x00000000
        /*0034*/ 	.short	0x000e
        /*0036*/ 	.short	0x0068
        /*0038*/ 	.byte	0x00, 0xf0, 0x21, 0x00


	//----- nvinfo : EIATTR_KPARAM_INFO
	.align		4
.L_2634:
        /*003c*/ 	.byte	0x04, 0x17
        /*003e*/ 	.short	(.L_2636 - .L_2635)
.L_2635:
        /*0040*/ 	.word	0x00000000
        /*0044*/ 	.short	0x000d
        /*0046*/ 	.short	0x0060
        /*0048*/ 	.byte	0x00, 0xf0, 0x21, 0x00


	//----- nvinfo : EIATTR_KPARAM_INFO
	.align		4
.L_2636:
        /*004c*/ 	.byte	0x04, 0x17
        /*004e*/ 	.short	(.L_2638 - .L_2637)
.L_2637:
        /*0050*/ 	.word	0x00000000
        /*0054*/ 	.short	0x000c
        /*0056*/ 	.short	0x0058
        /*0058*/ 	.byte	0x00, 0xf0, 0x21, 0x00


	//----- nvinfo : EIATTR_KPARAM_INFO
	.align		4
.L_2638:
        /*005c*/ 	.byte	0x04, 0x17
        /*005e*/ 	.short	(.L_2640 - .L_2639)
.L_2639:
        /*0060*/ 	.word	0x00000000
        /*0064*/ 	.short	0x000b
        /*0066*/ 	.short	0x0050
        /*0068*/ 	.byte	0x00, 0xf0, 0x21, 0x00


	//----- nvinfo : EIATTR_KPARAM_INFO
	.align		4
.L_2640:
        /*006c*/ 	.byte	0x04, 0x17
        /*006e*/ 	.short	(.L_2642 - .L_2641)
.L_2641:
        /*0070*/ 	.word	0x00000000
        /*0074*/ 	.short	0x000a
        /*0076*/ 	.short	0x0048
        /*0078*/ 	.byte	0x00, 0xf0, 0x11, 0x00


	//----- nvinfo : EIATTR_KPARAM_INFO
	.align		4
.L_2642:
        /*007c*/ 	.byte	0x04, 0x17
        /*007e*/ 	.short	(.L_2644 - .L_2643)
.L_2643:
        /*0080*/ 	.word	0x00000000
        /*0084*/ 	.short	0x0009
        /*0086*/ 	.short	0x0044
        /*0088*/ 	.byte	0x00, 0xf0, 0x11, 0x00


	//----- nvinfo : EIATTR_KPARAM_INFO
	.align		4
.L_2644:
        /*008c*/ 	.byte	0x04, 0x17
        /*008e*/ 	.short	(.L_2646 - .L_2645)
.L_2645:
        /*0090*/ 	.word	0x00000000
        /*0094*/ 	.short	0x0008
        /*0096*/ 	.short	0x0040
        /*0098*/ 	.byte	0x00, 0xf0, 0x11, 0x00


	//----- nvinfo : EIATTR_KPARAM_INFO
	.align		4
.L_2646:
        /*009c*/ 	.byte	0x04, 0x17
        /*009e*/ 	.short	(.L_2648 - .L_2647)
.L_2647:
        /*00a0*/ 	.word	0x00000000
        /*00a4*/ 	.short	0x0007
        /*00a6*/ 	.short	0x0038
        /*00a8*/ 	.byte	0x00, 0xf0, 0x21, 0x00


	//----- nvinfo : EIATTR_KPARAM_INFO
	.align		4
.L_2648:
        /*00ac*/ 	.byte	0x04, 0x17
        /*00ae*/ 	.short	(.L_2650 - .L_2649)
.L_2649:
        /*00b0*/ 	.word	0x00000000
        /*00b4*/ 	.short	0x0006
        /*00b6*/ 	.short	0x0030
        /*00b8*/ 	.byte	0x00, 0xf0, 0x21, 0x00


	//----- nvinfo : EIATTR_KPARAM_INFO
	.align		4
.L_2650:
        /*00bc*/ 	.byte	0x04, 0x17
        /*00be*/ 	.short	(.L_2652 - .L_2651)
.L_2651:
        /*00c0*/ 	.word	0x00000000
        /*00c4*/ 	.short	0x0005
        /*00c6*/ 	.short	0x0028
        /*00c8*/ 	.byte	0x00, 0xf0, 0x21, 0x00


	//----- nvinfo : EIATTR_KPARAM_INFO
	.align		4
.L_2652:
        /*00cc*/ 	.byte	0x04, 0x17
        /*00ce*/ 	.short	(.L_2654 - .L_2653)
.L_2653:
        /*00d0*/ 	.word	0x00000000
        /*00d4*/ 	.short	0x0004
        /*00d6*/ 	.short	0x0020
        /*00d8*/ 	.byte	0x00, 0xf0, 0x21, 0x00


	//----- nvinfo : EIATTR_KPARAM_INFO
	.align		4
.L_2654:
        /*00dc*/ 	.byte	0x04, 0x17
        /*00de*/ 	.short	(.L_2656 - .L_2655)
.L_2655:
        /*00e0*/ 	.word	0x00000000
        /*00e4*/ 	.short	0x0003
        /*00e6*/ 	.short	0x0018
        /*00e8*/ 	.byte	0x00, 0xf0, 0x21, 0x00


	//----- nvinfo : EIATTR_KPARAM_INFO
	.align		4
.L_2656:
        /*00ec*/ 	.byte	0x04, 0x17
        /*00ee*/ 	.short	(.L_2658 - .L_2657)
.L_2657:
        /*00f0*/ 	.word	0x00000000
        /*00f4*/ 	.short	0x0002
        /*00f6*/ 	.short	0x0010
        /*00f8*/ 	.byte	0x00, 0xf0, 0x21, 0x00


	//----- nvinfo : EIATTR_KPARAM_INFO
	.align		4
.L_2658:
        /*00fc*/ 	.byte	0x04, 0x17
        /*00fe*/ 	.short	(.L_2660 - .L_2659)
.L_2659:
        /*0100*/ 	.word	0x00000000
        /*0104*/ 	.short	0x0001
        /*0106*/ 	.short	0x0008
        /*0108*/ 	.byte	0x00, 0xf0, 0x21, 0x00


	//----- nvinfo : EIATTR_KPARAM_INFO
	.align		4
.L_2660:
        /*010c*/ 	.byte	0x04, 0x17
        /*010e*/ 	.short	(.L_2662 - .L_2661)
.L_2661:
        /*0110*/ 	.word	0x00000000
        /*0114*/ 	.short	0x0000
        /*0116*/ 	.short	0x0000
        /*0118*/ 	.byte	0x00, 0xf0, 0x21, 0x00


	//----- nvinfo : EIATTR_MAXREG_COUNT
	.align		4
.L_2662:
        /*011c*/ 	.byte	0x03, 0x1b
        /*011e*/ 	.short	0x00ff


	//----- nvinfo : EIATTR_NUM_BARRIERS
	.align		4
        /*0120*/ 	.byte	0x02, 0x4c
        /*0122*/ 	.byte	0x01
	.zero		1


	//----- nvinfo : EIATTR_MERCURY_ISA_VERSION
	.align		4
        /*0124*/ 	.byte	0x03, 0x5f
        /*0126*/ 	.short	0x0000


	//----- nvinfo : EIATTR_COOP_GROUP_MASK_REGIDS
	.align		4
        /*0128*/ 	.byte	0x04, 0x29
        /*012a*/ 	.short	(.L_2664 - .L_2663)


	//   ....[0]....
.L_2663:
        /*012c*/ 	.word	0xffffffff


	//   ....[1]....
        /*0130*/ 	.word	0xffffffff


	//   ....[2]....
        /*0134*/ 	.word	0xffffffff


	//   ....[3]....
        /*0138*/ 	.word	0xffffffff


	//   ....[4]....
        /*013c*/ 	.word	0xffffffff


	//   ....[5]....
        /*0140*/ 	.word	0xffffffff


	//   ....[6]....
        /*0144*/ 	.word	0xffffffff


	//   ....[7]....
        /*0148*/ 	.word	0xffffffff


	//   ....[8]....
        /*014c*/ 	.word	0xffffffff


	//   ....[9]....
        /*0150*/ 	.word	0xffffffff


	//   ....[10]....
        /*0154*/ 	.word	0xffffffff


	//   ....[11]....
        /*0158*/ 	.word	0xffffffff


	//   ....[12]....
        /*015c*/ 	.word	0xffffffff


	//   ....[13]....
        /*0160*/ 	.word	0xffffffff


	//   ....[14]....
        /*0164*/ 	.word	0xffffffff


	//   ....[15]....
        /*0168*/ 	.word	0xffffffff


	//   ....[16]....
        /*016c*/ 	.word	0xffffffff


	//   ....[17]....
        /*0170*/ 	.word	0xffffffff


	//   ....[18]....
        /*0174*/ 	.word	0xffffffff


	//   ....[19]....
        /*0178*/ 	.word	0xffffffff


	//   ....[20]....
        /*017c*/ 	.word	0xffffffff


	//   ....[21]....
        /*0180*/ 	.word	0xffffffff


	//   ....[22]....
        /*0184*/ 	.word	0xffffffff


	//   ....[23]....
        /*0188*/ 	.word	0xffffffff


	//   ....[24]....
        /*018c*/ 	.word	0xffffffff


	//   ....[25]....
        /*0190*/ 	.word	0xffffffff


	//   ....[26]....
        /*0194*/ 	.word	0xffffffff


	//   ....[27]....
        /*0198*/ 	.word	0xffffffff


	//   ....[28]....
        /*019c*/ 	.word	0xffffffff


	//   ....[29]....
        /*01a0*/ 	.word	0xffffffff


	//----- nvinfo : EIATTR_COOP_GROUP_INSTR_OFFSETS
	.align		4
.L_2664:
        /*01a4*/ 	.byte	0x04, 0x28
        /*01a6*/ 	.short	(.L_2666 - .L_2665)


	//   ....[0]....
.L_2665:
        /*01a8*/ 	.word	0x000010c0


	//   ....[1]....
        /*01ac*/ 	.word	0x00001100


	//   ....[2]....
        /*01b0*/ 	.word	0x00001150


	//   ....[3]....
        /*01b4*/ 	.word	0x00001160


	//   ....[4]....
        /*01b8*/ 	.word	0x00001190


	//   ....[5]....
        /*01bc*/ 	.word	0x000011a0


	//   ....[6]....
        /*01c0*/ 	.word	0x000011e0


	//   ....[7]....
        /*01c4*/ 	.word	0x000011f0


	//   ....[8]....
        /*01c8*/ 	.word	0x00001240


	//   ....[9]....
        /*01cc*/ 	.word	0x00001270


	//   ....[10]....
        /*01d0*/ 	.word	0x00001300


	//   ....[11]....
        /*01d4*/ 	.word	0x00001310


	//   ....[12]....
        /*01d8*/ 	.word	0x00001340


	//   ....[13]....
        /*01dc*/ 	.word	0x00001350


	//   ....[14]....
        /*01e0*/ 	.word	0x00001380


	//   ....[15]....
        /*01e4*/ 	.word	0x00001390


	//   ....[16]....
        /*01e8*/ 	.word	0x000013c0


	//   ....[17]....
        /*01ec*/ 	.word	0x000013d0


	//   ....[18]....
        /*01f0*/ 	.word	0x00001400


	//   ....[19]....
        /*01f4*/ 	.word	0x00001410


	//   ....[20]....
        /*01f8*/ 	.word	0x00002bc0


	//   ....[21]....
        /*01fc*/ 	.word	0x00002bf0


	//   ....[22]....
        /*0200*/ 	.word	0x00002c10


	//   ....[23]....
        /*0204*/ 	.word	0x00002c30


	//   ....[24]....
        /*0208*/ 	.word	0x00002c50


	//   ....[25]....
        /*020c*/ 	.word	0x00002ca0


	//   ....[26]....
        /*0210*/ 	.word	0x00002cc0


	//   ....[27]....
        /*0214*/ 	.word	0x00002ce0


	//   ....[28]....
        /*0218*/ 	.word	0x00002d00


	//   ....[29]....
        /*021c*/ 	.word	0x00002d20


	//----- nvinfo : EIATTR_EXIT_INSTR_OFFSETS
	.align		4
.L_2666:
        /*0220*/ 	.byte	0x04, 0x1c
        /*0222*/ 	.short	(.L_2668 - .L_2667)


	//   ....[0]....
.L_2667:
        /*0224*/ 	.word	0x00002b70


	//   ....[1]....
        /*0228*/ 	.word	0x00002fd0


	//   ....[2]....
        /*022c*/ 	.word	0x00003040


	//----- nvinfo : EIATTR_CRS_STACK_SIZE
	.align		4
.L_2668:
        /*0230*/ 	.byte	0x04, 0x1e
        /*0232*/ 	.short	(.L_2670 - .L_2669)
.L_2669:
        /*0234*/ 	.word	0x00000000
.L_2670:


//--------------------- .nv.info._ZN17fastertransformer34generalAddBiasResidualLayerNormOptI7__half2Lb0ELb1ELi1ELb1ELi8EEEvPT_S3_PKS2_S5_S5_S5_S5_S5_fiiPKfS7_S7_Pfi --------------------------
	.section	.nv.info._ZN17fastertransformer34generalAddBiasResidualLayerNormOptI7__half2Lb0ELb1ELi1ELb1ELi8EEEvPT_S3_PKS2_S5_S5_S5_S5_S5_fiiPKfS7_S7_Pfi,"",@"SHT_CUDA_INFO"
	.sectionflags	@""
	.align	4


	//----- nvinfo : EIATTR_CUDA_API_VERSION
	.align		4
        /*0000*/ 	.byte	0x04, 0x37
        /*0002*/ 	.short	(.L_2672 - .L_2671)
.L_2671:
        /*0004*/ 	.word	0x00000082


	//----- nvinfo : EIATTR_SW2861232_WAR
	.align		4
.L_2672:
        /*0008*/ 	.byte	0x01, 0x35
	.zero		2


	//----- nvinfo : EIATTR_PARAM_CBANK
	.align		4
        /*000c*/ 	.byte	0x04, 0x0a
        /*000e*/ 	.short	(.L_2674 - .L_2673)
	.align		4
.L_2673:
        /*0010*/ 	.word	index@(.nv.constant0._ZN17fastertransformer34generalAddBiasResidualLayerNormOptI7__half2Lb0ELb1ELi1ELb1ELi8EEEvPT_S3_PKS2_S5_S5_S5_S5_S5_fiiPKfS7_S7_Pfi)
        /*0014*/ 	.short	0x0160
        /*0016*/ 	.short	0x0074


	//----- nvinfo : EIATTR_CBANK_PARAM_SIZE
	.align		4
.L_2674:
        /*0018*/ 	.byte	0x03, 0x19
        /*001a*/ 	.short	0x0074


	//----- nvinfo : EIATTR_KPARAM_INFO
	.align		4
        /*001c*/ 	.byte	0x04, 0x17
        /*001e*/ 	.short	(.L_2676 - .L_2675)
.L_2675:
        /*0020*/ 	.word	0x00000000
        /*0024*/ 	.short	0x000f
        /*0026*/ 	.short	0x0070
        /*0028*/ 	.byte	0x00, 0xf0, 0x11, 0x00


	//----- nvinfo : EIATTR_KPARAM_INFO
	.align		4
.L_2676:
        /*002c*/ 	.byte	0x04, 0x17
        /*002e*/ 	.short	(.L_2678 - .L_2677)
.L_2677:
        /*0030*/ 	.word	0x00000000
        /*0034*/ 	.short	0x000e
        /*0036*/ 	.short	0x0068
        /*0038*/ 	.byte	0x00, 0xf0, 0x21, 0x00


	//----- nvinfo : EIATTR_KPARAM_INFO
	.align		4
.L_2678:
        /*003c*/ 	.byte	0x04, 0x17
        /*003e*/ 	.short	(.L_2680 - .L_2679)
.L_2679:
        /*0040*/ 	.word	0x00000000
        /*0044*/ 	.short	0x000d
        /*0046*/ 	.short	0x0060
        /*0048*/ 	.byte	0x00, 0xf0, 0x21, 0x00


	//----- nvinfo : EIATTR_KPARAM_INFO
	.align		4
.L_2680:
        /*004c*/ 	.byte	0x04, 0x17
        /*004e*/ 	.short	(.L_2682 - .L_2681)
.L_2681:
        /*0050*/ 	.word	0x00000000
        /*0054*/ 	.short	0x000c
        /*0056*/ 	.short	0x0058
        /*0058*/ 	.byte	0x00, 0xf0, 0x21, 0x00


	//----- nvinfo : EIATTR_KPARAM_INFO
	.align		4
.L_2682:
        /*005c*/ 	.byte	0x04, 0x17
        /*005e*/ 	.short	(.L_2684 - .L_2683)
.L_2683:
        /*0060*/ 	.word	0x00000000
        /*0064*/ 	.short	0x000b
        /*0066*/ 	.short	0x0050
        /*0068*/ 	.byte	0x00, 0xf0, 0x21, 0x00


	//----- nvinfo : EIATTR_KPARAM_INFO
	.align		4
.L_2684:
        /*006c*/ 	.byte	0x04, 0x17
        /*006e*/ 	.short	(.L_2686 - .L_2685)
.L_2685:
        /*0070*/ 	.word	0x00000000
        /*0074*/ 	.short	0x000a
        /*0076*/ 	.short	0x0048
        /*0078*/ 	.byte	0x00, 0xf0, 0x11, 0x00


	//----- nvinfo : EIATTR_KPARAM_INFO
	.align		4
.L_2686:
        /*007c*/ 	.byte	0x04, 0x17
        /*007e*/ 	.short	(.L_2688 - .L_2687)
.L_2687:
        /*0080*/ 	.word	0x00000000
        /*0084*/ 	.short	0x0009
        /*0086*/ 	.short	0x0044
        /*0088*/ 	.byte	0x00, 0xf0, 0x11, 0x00


	//----- nvinfo : EIATTR_KPARAM_INFO
	.align		4
.L_2688:
        /*008c*/ 	.byte	0x04, 0x17
        /*008e*/ 	.short	(.L_2690 - .L_2689)
.L_2689:
        /*0090*/ 	.word	0x00000000
        /*0094*/ 	.short	0x0008
        /*0096*/ 	.short	0x0040
        /*0098*/ 	.byte	0x00, 0xf0, 0x11, 0x00


	//----- nvinfo : EIATTR_KPARAM_INFO
	.align		4
.L_2690:
        /*009c*/ 	.byte	0x04, 0x17
        /*009e*/ 	.short	(.L_2692 - .L_2691)
.L_2691:
        /*00a0*/ 	.word	0x00000000
        /*00a4*/ 	.short	0x0007
        /*00a6*/ 	.short	0x0038
        /*00a8*/ 	.byte	0x00, 0xf0, 0x21, 0x00


	//----- nvinfo : EIATTR_KPARAM_INFO
	.align		4
.L_2692:
        /*00ac*/ 	.byte	0x04, 0x17
        /*00ae*/ 	.short	(.L_2694 - .L_2693)
.L_2693:
        /*00b0*/ 	.word	0x00000000
        /*00b4*/ 	.short	0x0006
        /*00b6*/ 	.short	0x0030
        /*00b8*/ 	.byte	0x00, 0xf0, 0x21, 0x00


	//----- nvinfo : EIATTR_KPARAM_INFO
	.align		4
.L_2694:
        /*00bc*/ 	.byte	0x04, 0x17
        /*00be*/ 	.short	(.L_2696 - .L_2695)
.L_2695:
        /*00c0*/ 	.word	0x00000000
        /*00c4*/ 	.short	0x0005
        /*00c6*/ 	.short	0x0028
        /*00c8*/ 	.byte	0x00, 0xf0, 0x21, 0x00


	//----- nvinfo : EIATTR_KPARAM_INFO
	.align		4
.L_2696:
        /*00cc*/ 	.byte	0x04, 0x17
        /*00ce*/ 	.short	(.L_2698 - .L_2697)
.L_2697:
        /*00d0*/ 	.word	0x00000000
        /*00d4*/ 	.short	0x0004
        /*00d6*/ 	.short	0x0020
        /*00d8*/ 	.byte	0x00, 0xf0, 0x21, 0x00


	//----- nvinfo : EIATTR_KPARAM_INFO
	.align		4
.L_2698:
        /*00dc*/ 	.byte	0x04, 0x17
        /*00de*/ 	.short	(.L_2700 - .L_2699)
.L_2699:
        /*00e0*/ 	.word	0x00000000
        /*00e4*/ 	.short	0x0003
        /*00e6*/ 	.short	0x0018
        /*00e8*/ 	.byte	0x00, 0xf0, 0x21, 0x00


	//----- nvinfo : EIATTR_KPARAM_INFO
	.align		4
.L_2700:
        /*00ec*/ 	.byte	0x04, 0x17
        /*00ee*/ 	.short	(.L_2702 - .L_2701)
.L_2701:
        /*00f0*/ 	.word	0x00000000
        /*00f4*/ 	.short	0x0002
        /*00f6*/ 	.short	0x0010
        /*00f8*/ 	.byte	0x00, 0xf0, 0x21, 0x00


	//----- nvinfo : EIATTR_KPARAM_INFO
	.align		4
.L_2702:
        /*00fc*/ 	.byte	0x04, 0x17
        /*00fe*/ 	.short	(.L_2704 - .L_2703)
.L_2703:
        /*0100*/ 	.word	0x00000000
        /*0104*/ 	.short	0x0001
        /*0106*/ 	.short	0x0008
        /*0108*/ 	.byte	0x00, 0xf0, 0x21, 0x00


	//----- nvinfo : EIATTR_KPARAM_INFO
	.align		4
.L_2704:
        /*010c*/ 	.byte	0x04, 0x17
        /*010e*/ 	.short	(.L_2706 - .L_2705)
.L_2705:
        /*0110*/ 	.word	0x00000000
        /*0114*/ 	.short	0x0000
        /*0116*/ 	.short	0x0000
        /*0118*/ 	.byte	0x00, 0xf0, 0x21, 0x00


	//----- nvinfo : EIATTR_MAXREG_COUNT
	.align		4
.L_2706:
        /*011c*/ 	.byte	0x03, 0x1b
        /*011e*/ 	.short	0x00ff


	//----- nvinfo : EIATTR_NUM_BARRIERS
	.align		4
        /*0120*/ 	.byte	0x02, 0x4c
        /*0122*/ 	.byte	0x01
	.zero		1


	//----- nvinfo : EIATTR_MERCURY_ISA_VERSION
	.align		4
        /*0124*/ 	.byte	0x03, 0x5f
        /*0126*/ 	.short	0x0000


	//----- nvinfo : EIATTR_COOP_GROUP_MASK_REGIDS
	.align		4
        /*0128*/ 	.byte	0x04, 0x29
        /*012a*/ 	.short	(.L_2708 - .L_2707)


	//   ....[0]....
.L_2707:
        /*012c*/ 	.word	0xffffffff


	//   ....[1]....
        /*0130*/ 	.word	0xffffffff


	//   ....[2]....
        /*0134*/ 	.word	0xffffffff


	//   ....[3]....
        /*0138*/ 	.word	0xffffffff


	//   ....[4]....
        /*013c*/ 	.word	0xffffffff


	//   ....[5]....
        /*0140*/ 	.word	0xffffffff


	//   ....[6]....
        /*0144*/ 	.word	0xffffffff


	//   ....[7]....
        /*0148*/ 	.word	0xffffffff


	//   ....[8]....
        /*014c*/ 	.word	0xffffffff


	//   ....[9]....
        /*0150*/ 	.word	0xffffffff


	//   ....[10]....
        /*0154*/ 	.word	0xffffffff


	//   ....[11]....
        /*0158*/ 	.word	0xffffffff


	//   ....[12]....
        /*015c*/ 	.word	0xffffffff


	//   ....[13]....
        /*0160*/ 	.word	0xffffffff


	//   ....[14]....
        /*0164*/ 	.word	0xffffffff


	//   ....[15]....
        /*0168*/ 	.word	0xffffffff


	//   ....[16]....
        /*016c*/ 	.word	0xffffffff


	//   ....[17]....
        /*0170*/ 	.word	0xffffffff


	//   ....[18]....
        /*0174*/ 	.word	0xffffffff


	//   ....[19]....
        /*0178*/ 	.word	0xffffffff


	//   ....[20]....
        /*017c*/ 	.word	0xffffffff


	//   ....[21]....
        /*0180*/ 	.word	0xffffffff


	//   ....[22]....
        /*0184*/ 	.word	0xffffffff


	//   ....[23]....
        /*0188*/ 	.word	0xffffffff


	//   ....[24]....
        /*018c*/ 	.word	0xffffffff


	//   ....[25]....
        /*0190*/ 	.word	0xffffffff


	//   ....[26]....
        /*0194*/ 	.word	0xffffffff


	//   ....[27]....
        /*0198*/ 	.word	0xffffffff


	//   ....[28]....
        /*019c*/ 	.word	0xffffffff


	//   ....[29]....
        /*01a0*/ 	.word	0xffffffff


	//----- nvinfo : EIATTR_COOP_GROUP_INSTR_OFFSETS
	.align		4
.L_2708:
        /*01a4*/ 	.byte	0x04, 0x28
        /*01a6*/ 	.short	(.L_2710 - .L_2709)


	//   ....[0]....
.L_2709:
        /*01a8*/ 	.word	0x00000290


	//   ....[1]....
        /*01ac*/ 	.word	0x000002e0


	//   ....[2]....
        /*01b0*/ 	.word	0x00000300


	//   ....[3]....
        /*01b4*/ 	.word	0x00000320


	//   ....[4]....
        /*01b8*/ 	.word	0x00000340


	//   ....[5]....
        /*01bc*/ 	.word	0x000003a0


	//   ....[6]....
        /*01c0*/ 	.word	0x000003d0


	//   ....[7]....
        /*01c4*/ 	.word	0x00000400


	//   ....[8]....
        /*01c8*/ 	.word	0x00000420


	//   ....[9]....
        /*01cc*/ 	.word	0x00000440


	//   ....[10]....
        /*01d0*/ 	.word	0x00000b80


	//   ....[11]....
        /*01d4*/ 	.word	0x00000bb0


	//   ....[12]....
        /*01d8*/ 	.word	0x00000bd0


	//   ....[13]....
        /*01dc*/ 	.word	0x00000bf0


	//   ....[14]....
        /*01e0*/ 	.word	0x00000c10


	//   ....[15]....
        /*01e4*/ 	.word	0x00000c90


	//   ....[16]....
        /*01e8*/ 	.word	0x00000cc0


	//   ....[17]....
        /*01ec*/ 	.word	0x00000ce0


	//   ....[18]....
        /*01f0*/ 	.word	0x00000d00


	//   ....[19]....
        /*01f4*/ 	.word	0x00000d20


	//   ....[20]....
        /*01f8*/ 	.word	0x00002440


	//   ....[21]....
        /*01fc*/ 	.word	0x00002470


	//   ....[22]....
        /*0200*/ 	.word	0x00002490


	//   ....[23]....
        /*0204*/ 	.word	0x000024b0


	//   ....[24]....
        /*0208*/ 	.word	0x000024d0


	//   ....[25]....
        /*020c*/ 	.word	0x00002530


	//   ....[26]....
        /*0210*/ 	.word	0x00002550


	//   ....[27]....
        /*0214*/ 	.word	0x00002570


	//   ....[28]....
        /*0218*/ 	.word	0x00002590


	//   ....[29]....
        /*021c*/ 	.word	0x000025b0


	//----- nvinfo : EIATTR_EXIT_INSTR_OFFSETS
	.align		4
.L_2710:
        /*0220*/ 	.byte	0x04, 0x1c
        /*0222*/ 	.short	(.L_2712 - .L_2711)


	//   ....[0]....
.L_2711:
        /*0224*/ 	.word	0x00002400


	//   ....[1]....
        /*0228*/ 	.word	0x00002870


	//   ....[2]....
        /*022c*/ 	.word	0x000028f0


	//----- nvinfo : EIATTR_CRS_STACK_SIZE
	.align		4
.L_2712:
        /*0230*/ 	.byte	0x04, 0x1e
        /*0232*/ 	.short	(.L_2714 - .L_2713)
.L_2713:
        /*0234*/ 	.word	0x00000000
.L_2714:


//--------------------- .nv.info._ZN17fastertransformer35generalAddBiasResidualLayerNormOpt2I7__half2Lb1ELb1ELi1ELb1ELi8EEEvPT_S3_PKS2_S5_S5_S5_S5_S5_fiiPKfS7_S7_Pfi --------------------------
	.section	.nv.info._ZN17fastertransformer35generalAddBiasResidualLayerNormOpt2I7__half2Lb1ELb1ELi1ELb1ELi8EEEvPT_S3_PKS2_S5_S5_S5_S5_S5_fiiPKfS7_S7_Pfi,"",@"SHT_CUDA_INFO"
	.sectionflags	@""
	.align	4


	//----- nvinfo : EIATTR_CUDA_API_VERSION
	.align		4
        /*0000*/ 	.byte	0x04, 0x37
        /*0002*/ 	.short	(.L_2716 - .L_2715)
.L_2715:
        /*0004*/ 	.word	0x00000082


	//----- nvinfo : EIATTR_SW2861232_WAR
	.align		4
.L_2716:
        /*0008*/ 	.byte	0x01, 0x35
	.zero		2


	//----- nvinfo : EIATTR_PARAM_CBANK
	.align		4
        /*000c*/ 	.byte	0x04, 0x0a
        /*000e*/ 	.short	(.L_2718 - .L_2717)
	.align		4
.L_2717:
        /*0010*/ 	.word	index@(.nv.constant0._ZN17fastertransformer35generalAddBiasResidualLayerNormOpt2I7__half2Lb1ELb1ELi1ELb1ELi8EEEvPT_S3_PKS2_S5_S5_S5_S5_S5_fiiPKfS7_S7_Pfi)
        /*0014*/ 	.short	0x0160
        /*0016*/ 	.short	0x0074


	//----- nvinfo : EIATTR_CBANK_PARAM_SIZE
	.align		4
.L_2718:
        /*0018*/ 	.byte	0x03, 0x19
        /*001a*/ 	.short	0x0074


	//----- nvinfo : EIATTR_KPARAM_INFO
	.align		4
        /*001c*/ 	.byte	0x04, 0x17
        /*001e*/ 	.short	(.L_2720 - .L_2719)
.L_2719:
        /*0020*/ 	.word	0x00000000
        /*0024*/ 	.short	0x000f
        /*0026*/ 	.short	0x0070
        /*0028*/ 	.byte	0x00, 0xf0, 0x11, 0x00


	//----- nvinfo : EIATTR_KPARAM_INFO
	.align		4
.L_2720:
        /*002c*/ 	.byte	0x04, 0x17
        /*002e*/ 	.short	(.L_2722 - .L_2721)
.L_2721:
        /*0030*/ 	.word	0x00000000
        /*0034*/ 	.short	0x000e
        /*0036*/ 	.short	0x0068
        /*0038*/ 	.byte	0x00, 0xf0, 0x21, 0x00


	//----- nvinfo : EIATTR_KPARAM_INFO
	.align		4
.L_2722:
        /*003c*/ 	.byte	0x04, 0x17
        /*003e*/ 	.short	(.L_2724 - .L_2723)
.L_2723:
        /*0040*/ 	.word	0x00000000
        /*0044*/ 	.short	0x000d
        /*0046*/ 	.short	0x0060
        /*0048*/ 	.byte	0x00, 0xf0, 0x21, 0x00


	//----- nvinfo : EIATTR_KPARAM_INFO
	.align		4
.L_2724:
        /*004c*/ 	.byte	0x04, 0x17
        /*004e*/ 	.short	(.L_2726 - .L_2725)
.L_2725:
        /*0050*/ 	.word	0x00000000
        /*0054*/ 	.short	0x000c
        /*0056*/ 	.short	0x0058
        /*0058*/ 	.byte	0x00, 0xf0, 0x21, 0x00


	//----- nvinfo : EIATTR_KPARAM_INFO
	.align		4
.L_2726:
        /*005c*/ 	.byte	0x04, 0x17
        /*005e*/ 	.short	(.L_2728 - .L_2727)
.L_2727:
        /*0060*/ 	.word	0x00000000
        /*0064*/ 	.short	0x000b
        /*0066*/ 	.short	0x0050
        /*0068*/ 	.byte	0x00, 0xf0, 0x21, 0x00


	//----- nvinfo : EIATTR_KPARAM_INFO
	.align		4
.L_2728:
        /*006c*/ 	.byte	0x04, 0x17
        /*006e*/ 	.short	(.L_2730 - .L_2729)
.L_2729:
        /*0070*/ 	.word	0x00000000
        /*0074*/ 	.short	0x000a
        /*0076*/ 	.short	0x0048
        /*0078*/ 	.byte	0x00, 0xf0, 0x11, 0x00


	//----- nvinfo : EIATTR_KPARAM_INFO
	.align		4
.L_2730:
        /*007c*/ 	.byte	0x04, 0x17
        /*007e*/ 	.short	(.L_2732 - .L_2731)
.L_2731:
        /*0080*/ 	.word	0x00000000
        /*0084*/ 	.short	0x0009
        /*0086*/ 	.short	0x0044
        /*0088*/ 	.byte	0x00, 0xf0, 0x11, 0x00


	//----- nvinfo : EIATTR_KPARAM_INFO
	.align		4
.L_2732:
        /*008c*/ 	.byte	0x04, 0x17
        /*008e*/ 	.short	(.L_2734 - .L_2733)
.L_2733:
        /*0090*/ 	.word	0x00000000
        /*0094*/ 	.short	0x0008
        /*0096*/ 	.short	0x0040
        /*0098*/ 	.byte	0x00, 0xf0, 0x11, 0x00


	//----- nvinfo : EIATTR_KPARAM_INFO
	.align		4
.L_2734:
        /*009c*/ 	.byte	0x04, 0x17
        /*009e*/ 	.short	(.L_2736 - .L_2735)
.L_2735:
        /*00a0*/ 	.word	0x00000000
        /*00a4*/ 	.short	0x0007
        /*00a6*/ 	.short	0x0038
        /*00a8*/ 	.byte	0x00, 0xf0, 0x21, 0x00


	//----- nvinfo : EIATTR_KPARAM_INFO
	.align		4
.L_2736:
        /*00ac*/ 	.byte	0x04, 0x17
        /*00ae*/ 	.short	(.L_2738 - .L_2737)
.L_2737:
        /*00b0*/ 	.word	0x00000000
        /*00b4*/ 	.short	0x0006
        /*00b6*/ 	.short	0x0030
        /*00b8*/ 	.byte	0x00, 0xf0, 0x21, 0x00


	//----- nvinfo : EIATTR_KPARAM_INFO
	.align		4
.L_2738:
        /*00bc*/ 	.byte	0x04, 0x17
        /*00be*/ 	.short	(.L_2740 - .L_2739)
.L_2739:
        /*00c0*/ 	.word	0x00000000
        /*00c4*/ 	.short	0x0005
        /*00c6*/ 	.short	0x0028
        /*00c8*/ 	.byte	0x00, 0xf0, 0x21, 0x00


	//----- nvinfo : EIATTR_KPARAM_INFO
	.align		4
.L_2740:
        /*00cc*/ 	.byte	0x04, 0x17
        /*00ce*/ 	.short	(.L_2742 - .L_2741)
.L_2741:
        /*00d0*/ 	.word	0x00000000
        /*00d4*/ 	.short	0x0004
        /*00d6*/ 	.short	0x0020
        /*00d8*/ 	.byte	0x00, 0xf0, 0x21, 0x00


	//----- nvinfo : EIATTR_KPARAM_INFO
	.align		4
.L_2742:
        /*00dc*/ 	.byte	0x04, 0x17
        /*00de*/ 	.short	(.L_2744 - .L_2743)
.L_2743:
        /*00e0*/ 	.word	0x00000000
        /*00e4*/ 	.short	0x0003
        /*00e6*/ 	.short	0x0018
        /*00e8*/ 	.byte	0x00, 0xf0, 0x21, 0x00


	//----- nvinfo : EIATTR_KPARAM_INFO
	.align		4
.L_2744:
        /*00ec*/ 	.byte	0x04, 0x17
        /*00ee*/ 	.short	(.L_2746 - .L_2745)
.L_2745:
        /*00f0*/ 	.word	0x00000000
        /*00f4*/ 	.short	0x0002
        /*00f6*/ 	.short	0x0010
        /*00f8*/ 	.byte	0x00, 0xf0, 0x21, 0x00


	//----- nvinfo : EIATTR_KPARAM_INFO
	.align		4
.L_2746:
        /*00fc*/ 	.byte	0x04, 0x17
        /*00fe*/ 	.short	(.L_2748 - .L_2747)
.L_2747:
        /*0100*/ 	.word	0x00000000
        /*0104*/ 	.short	0x0001
        /*0106*/ 	.short	0x0008
        /*0108*/ 	.byte	0x00, 0xf0, 0x21, 0x00


	//----- nvinfo : EIATTR_KPARAM_INFO
	.align		4
.L_2748:
        /*010c*/ 	.byte	0x04, 0x17
        /*010e*/ 	.short	(.L_2750 - .L_2749)
.L_2749:
        /*0110*/ 	.word	0x00000000
        /*0114*/ 	.short	0x0000
        /*0116*/ 	.short	0x0000
        /*0118*/ 	.byte	0x00, 0xf0, 0x21, 0x00


	//----- nvinfo : EIATTR_MAXREG_COUNT
	.align		4
.L_2750:
        /*011c*/ 	.byte	0x03, 0x1b
        /*011e*/ 	.short	0x00ff


	//----- nvinfo : EIATTR_NUM_BARRIERS
	.align		4
        /*0120*/ 	.byte	0x02, 0x4c
        /*0122*/ 	.byte	0x01
	.zero		1


	//----- nvinfo : EIATTR_MERCURY_ISA_VERSION
	.align		4
        /*0124*/ 	.byte	0x03, 0x5f
        /*0126*/ 	.short	0x0000


	//----- nvinfo : EIATTR_COOP_GROUP_MASK_REGIDS
	.align		4
        /*0128*/ 	.byte	0x04, 0x29
        /*012a*/ 	.short	(.L_2752 - .L_2751)


	//   ....[0]....
.L_2751:
        /*012c*/ 	.word	0xffffffff


	//   ....[1]....
        /*0130*/ 	.word	0xffffffff


	//   ....[2]....
        /*0134*/ 	.word	0xffffffff


	//   ....[3]....
        /*0138*/ 	.word	0xffffffff


	//   ....[4]....
        /*013c*/ 	.word	0xffffffff


	//   ....[5]....
        /*0140*/ 	.word	0xffffffff


	//   ....[6]....
        /*0144*/ 	.word	0xffffffff


	//   ....[7]....
        /*0148*/ 	.word	0xffffffff


	//   ....[8]....
        /*014c*/ 	.word	0xffffffff


	//   ....[9]....
        /*0150*/ 	.word	0xffffffff


	//   ....[10]....
        /*0154*/ 	.word	0xffffffff


	//   ....[11]....
        /*0158*/ 	.word	0xffffffff


	//   ....[12]....
        /*015c*/ 	.word	0xffffffff


	//   ....[13]....
        /*0160*/ 	.word	0xffffffff


	//   ....[14]....
        /*0164*/ 	.word	0xffffffff


	//   ....[15]....
        /*0168*/ 	.word	0xffffffff


	//   ....[16]....
        /*016c*/ 	.word	0xffffffff


	//   ....[17]....
        /*0170*/ 	.word	0xffffffff


	//   ....[18]....
        /*0174*/ 	.word	0xffffffff


	//   ....[19]....
        /*0178*/ 	.word	0xffffffff


	//   ....[20]....
        /*017c*/ 	.word	0xffffffff


	//   ....[21]....
        /*0180*/ 	.word	0xffffffff


	//   ....[22]....
        /*0184*/ 	.word	0xffffffff


	//   ....[23]....
        /*0188*/ 	.word	0xffffffff


	//   ....[24]....
        /*018c*/ 	.word	0xffffffff


	//   ....[25]....
        /*0190*/ 	.word	0xffffffff


	//   ....[26]....
        /*0194*/ 	.word	0xffffffff


	//   ....[27]....
        /*0198*/ 	.word	0xffffffff


	//   ....[28]....
        /*019c*/ 	.word	0xffffffff


	//   ....[29]....
        /*01a0*/ 	.word	0xffffffff


	//----- nvinfo : EIATTR_COOP_GROUP_INSTR_OFFSETS
	.align		4
.L_2752:
        /*01a4*/ 	.byte	0x04, 0x28
        /*01a6*/ 	.short	(.L_2754 - .L_2753)


	//   ....[0]....
.L_2753:
        /*01a8*/ 	.word	0x00002a80


	//   ....[1]....
        /*01ac*/ 	.word	0x00002ac0


	//   ....[2]....
        /*01b0*/ 	.word	0x00002b40


	//   ....[3]....
        /*01b4*/ 	.word	0x00002b50


	//   ....[4]....
        /*01b8*/ 	.word	0x00002b80


	//   ....[5]....
        /*01bc*/ 	.word	0x00002b90


	//   ....[6]....
        /*01c0*/ 	.word	0x00002bd0


	//   ....[7]....
        /*01c4*/ 	.word	0x00002be0


	//   ....[8]....
        /*01c8*/ 	.word	0x00002c20


	//   ....[9]....
        /*01cc*/ 	.word	0x00002c30


	//   ....[10]....
        /*01d0*/ 	.word	0x00002cc0


	//   ....[11]....
        /*01d4*/ 	.word	0x00002cd0


	//   ....[12]....
        /*01d8*/ 	.word	0x00002d00


	//   ....[13]....
        /*01dc*/ 	.word	0x00002d10


	//   ....[14]....
        /*01e0*/ 	.word	0x00002d40


	//   ....[15]....
        /*01e4*/ 	.word	0x00002d50


	//   ....[16]....
        /*01e8*/ 	.word	0x00002d80


	//   ....[17]....
        /*01ec*/ 	.word	0x00002d90


	//   ....[18]....
        /*01f0*/ 	.word	0x00002dc0


	//   ....[19]....
        /*01f4*/ 	.word	0x00002dd0


	//   ....[20]....
        /*01f8*/ 	.word	0x00004480


	//   ....[21]....
        /*01fc*/ 	.word	0x000044b0


	//   ....[22]....
        /*0200*/ 	.word	0x000044d0


	//   ....[23]....
        /*0204*/ 	.word	0x000044f0


	//   ....[24]....
        /*0208*/ 	.word	0x00004510


	//   ....[25]....
        /*020c*/ 	.word	0x00004560


	//   ....[26]....
        /*0210*/ 	.word	0x00004580


	//   ....[27]....
        /*0214*/ 	.word	0x000045a0


	//   ....[28]....
        /*0218*/ 	.word	0x000045c0


	//   ....[29]....
        /*021c*/ 	.word	0x000045e0


	//----- nvinfo : EIATTR_EXIT_INSTR_OFFSETS
	.align		4
.L_2754:
        /*0220*/ 	.byte	0x04, 0x1c
        /*0222*/ 	.short	(.L_2756 - .L_2755)


	//   ....[0]....
.L_2755:
        /*0224*/ 	.word	0x00004430


	//   ....[1]....
        /*0228*/ 	.word	0x00004890


	//   ....[2]....
        /*022c*/ 	.word	0x00004910


	//----- nvinfo : EIATTR_CRS_STACK_SIZE
	.align		4
.L_2756:
        /*0230*/ 	.byte	0x04, 0x1e
        /*0232*/ 	.short	(.L_2758 - .L_2757)
.L_2757:
        /*0234*/ 	.word	0x00000000
.L_2758:


//--------------------- .nv.info._ZN17fastertransformer34generalAddBiasResidualLayerNormOptI7__half2Lb1ELb1ELi1ELb1ELi8EEEvPT_S3_PKS2_S5_S5_S5_S5_S5_fiiPKfS7_S7_Pfi --------------------------
	.section	.nv.info._ZN17fastertransformer34generalAddBiasResidualLayerNormOptI7__half2Lb1ELb1ELi1ELb1ELi8EEEvPT_S3_PKS2_S5_S5_S5_S5_S5_fiiPKfS7_S7_Pfi,"",@"SHT_CUDA_INFO"
	.sectionflags	@""
	.align	4


	//----- nvinfo : EIATTR_CUDA_API_VERSION
	.align		4
        /*0000*/ 	.byte	0x04, 0x37
        /*0002*/ 	.short	(.L_2760 - .L_2759)
.L_2759:
        /*0004*/ 	.word	0x00000082


	//----- nvinfo : EIATTR_SW2861232_WAR
	.align		4
.L_2760:
        /*0008*/ 	.byte	0x01, 0x35
	.zero		2


	//----- nvinfo : EIATTR_PARAM_CBANK
	.align		4
        /*000c*/ 	.byte	0x04, 0x0a
        /*000e*/ 	.short	(.L_2762 - .L_2761)
	.align		4
.L_2761:
        /*0010*/ 	.word	index@(.nv.constant0._ZN17fastertransformer34generalAddBiasResidualLayerNormOptI7__half2Lb1ELb1ELi1ELb1ELi8EEEvPT_S3_PKS2_S5_S5_S5_S5_S5_fiiPKfS7_S7_Pfi)
        /*0014*/ 	.short	0x0160
        /*0016*/ 	.short	0x0074


	//----- nvinfo : EIATTR_CBANK_PARAM_SIZE
	.align		4
.L_2762:
        /*0018*/ 	.byte	0x03, 0x19
        /*001a*/ 	.short	0x0074


	//----- nvinfo : EIATTR_KPARAM_INFO
	.align		4
        /*001c*/ 	.byte	0x04, 0x17
        /*001e*/ 	.short	(.L_2764 - .L_2763)
.L_2763:
        /*0020*/ 	.word	0x00000000
        /*0024*/ 	.short	0x000f
        /*0026*/ 	.short	0x0070
        /*0028*/ 	.byte	0x00, 0xf0, 0x11, 0x00


	//----- nvinfo : EIATTR_KPARAM_INFO
	.align		4
.L_2764:
        /*002c*/ 	.byte	0x04, 0x17
        /*002e*/ 	.short	(.L_2766 - .L_2765)
.L_2765:
        /*0030*/ 	.word	0x00000000
        /*0034*/ 	.short	0x000e
        /*0036*/ 	.short	0x0068
        /*0038*/ 	.byte	0x00, 0xf0, 0x21, 0x00


	//----- nvinfo : EIATTR_KPARAM_INFO
	.align		4
.L_2766:
        /*003c*/ 	.byte	0x04, 0x17
        /*003e*/ 	.short	(.L_2768 - .L_2767)
.L_2767:
        /*0040*/ 	.word	0x00000000
        /*0044*/ 	.short	0x000d
        /*0046*/ 	.short	0x0060
        /*0048*/ 	.byte	0x00, 0xf0, 0x21, 0x00


	//----- nvinfo : EIATTR_KPARAM_INFO
	.align		4
.L_2768:
        /*004c*/ 	.byte	0x04, 0x17
        /*004e*/ 	.short	(.L_2770 - .L_2769)
.L_2769:
        /*0050*/ 	.word	0x00000000
        /*0054*/ 	.short	0x000c
        /*0056*/ 	.short	0x0058
        /*0058*/ 	.byte	0x00, 0xf0, 0x21, 0x00


	//----- nvinfo : EIATTR_KPARAM_INFO
	.align		4
.L_2770:
        /*005c*/ 	.byte	0x04, 0x17
        /*005e*/ 	.short	(.L_2772 - .L_2771)
.L_2771:
        /*0060*/ 	.word	0x00000000
        /*0064*/ 	.short	0x000b
        /*0066*/ 	.short	0x0050
        /*0068*/ 	.byte	0x00, 0xf0, 0x21, 0x00


	//----- nvinfo : EIATTR_KPARAM_INFO
	.align		4
.L_2772:
        /*006c*/ 	.byte	0x04, 0x17
        /*006e*/ 	.short	(.L_2774 - .L_2773)
.L_2773:
        /*0070*/ 	.word	0x00000000
        /*0074*/ 	.short	0x000a
        /*0076*/ 	.short	0x0048
        /*0078*/ 	.byte	0x00, 0xf0, 0x11, 0x00


	//----- nvinfo : EIATTR_KPARAM_INFO
	.align		4
.L_2774:
        /*007c*/ 	.byte	0x04, 0x17
        /*007e*/ 	.short	(.L_2776 - .L_2775)
.L_2775:
        /*0080*/ 	.word	0x00000000
        /*0084*/ 	.short	0x0009
        /*0086*/ 	.short	0x0044
        /*0088*/ 	.byte	0x00, 0xf0, 0x11, 0x00


	//----- nvinfo : EIATTR_KPARAM_INFO
	.align		4
.L_2776:
        /*008c*/ 	.byte	0x04, 0x17
        /*008e*/ 	.short	(.L_2778 - .L_2777)
.L_2777:
        /*0090*/ 	.word	0x00000000
        /*0094*/ 	.short	0x0008
        /*0096*/ 	.short	0x0040
        /*0098*/ 	.byte	0x00, 0xf0, 0x11, 0x00


	//----- nvinfo : EIATTR_KPARAM_INFO
	.align		4
.L_2778:
        /*009c*/ 	.byte	0x04, 0x17
        /*009e*/ 	.short	(.L_2780 - .L_2779)
.L_2779:
        /*00a0*/ 	.word	0x00000000
        /*00a4*/ 	.short	0x0007
        /*00a6*/ 	.short	0x0038
        /*00a8*/ 	.byte	0x00, 0xf0, 0x21, 0x00


	//----- nvinfo : EIATTR_KPARAM_INFO
	.align		4
.L_2780:
        /*00ac*/ 	.byte	0x04, 0x17
        /*00ae*/ 	.short	(.L_2782 - .L_2781)
.L_2781:
        /*00b0*/ 	.word	0x00000000
        /*00b4*/ 	.short	0x0006
        /*00b6*/ 	.short	0x0030
        /*00b8*/ 	.byte	0x00, 0xf0, 0x21, 0x00


	//----- nvinfo : EIATTR_KPARAM_INFO
	.align		4
.L_2782:
        /*00bc*/ 	.byte	0x04, 0x17
        /*00be*/ 	.short	(.L_2784 - .L_2783)
.L_2783:
        /*00c0*/ 	.word	0x00000000
        /*00c4*/ 	.short	0x0005
        /*00c6*/ 	.short	0x0028
        /*00c8*/ 	.byte	0x00, 0xf0, 0x21, 0x00


	//----- nvinfo : EIATTR_KPARAM_INFO
	.align		4
.L_2784:
        /*00cc*/ 	.byte	0x04, 0x17
        /*00ce*/ 	.short	(.L_2786 - .L_2785)
.L_2785:
        /*00d0*/ 	.word	0x00000000
        /*00d4*/ 	.short	0x0004
        /*00d6*/ 	.short	0x0020
        /*00d8*/ 	.byte	0x00, 0xf0, 0x21, 0x00


	//----- nvinfo : EIATTR_KPARAM_INFO
	.align		4
.L_2786:
        /*00dc*/ 	.byte	0x04, 0x17
        /*00de*/ 	.short	(.L_2788 - .L_2787)
.L_2787:
        /*00e0*/ 	.word	0x00000000
        /*00e4*/ 	.short	0x0003
        /*00e6*/ 	.short	0x0018
        /*00e8*/ 	.byte	0x00, 0xf0, 0x21, 0x00


	//----- nvinfo : EIATTR_KPARAM_INFO
	.align		4
.L_2788:
        /*00ec*/ 	.byte	0x04, 0x17
        /*00ee*/ 	.short	(.L_2790 - .L_2789)
.L_2789:
        /*00f0*/ 	.word	0x00000000
        /*00f4*/ 	.short	0x0002
        /*00f6*/ 	.short	0x0010
        /*00f8*/ 	.byte	0x00, 0xf0, 0x21, 0x00


	//----- nvinfo : EIATTR_KPARAM_INFO
	.align		4
.L_2790:
        /*00fc*/ 	.byte	0x04, 0x17
        /*00fe*/ 	.short	(.L_2792 - .L_2791)
.L_2791:
        /*0100*/ 	.word	0x00000000
        /*0104*/ 	.short	0x0001
        /*0106*/ 	.short	0x0008
        /*0108*/ 	.byte	0x00, 0xf0, 0x21, 0x00


	//----- nvinfo : EIATTR_KPARAM_INFO
	.align		4
.L_2792:
        /*010c*/ 	.byte	0x04, 0x17
        /*010e*/ 	.short	(.L_2794 - .L_2793)
.L_2793:
        /*0110*/ 	.word	0x00000000
        /*0114*/ 	.short	0x0000
        /*0116*/ 	.short	0x0000
        /*0118*/ 	.byte	0x00, 0xf0, 0x21, 0x00


	//----- nvinfo : EIATTR_MAXREG_COUNT
	.align		4
.L_2794:
        /*011c*/ 	.byte	0x03, 0x1b
        /*011e*/ 	.short	0x00ff


	//----- nvinfo : EIATTR_NUM_BARRIERS
	.align		4
        /*0120*/ 	.byte	0x02, 0x4c
        /*0122*/ 	.byte	0x01
	.zero		1


	//----- nvinfo : EIATTR_MERCURY_ISA_VERSION
	.align		4
        /*0124*/ 	.byte	0x03, 0x5f
        /*0126*/ 	.short	0x0000


	//----- nvinfo : EIATTR_COOP_GROUP_MASK_REGIDS
	.align		4
        /*0128*/ 	.byte	0x04, 0x29
        /*012a*/ 	.short	(.L_2796 - .L_2795)


	//   ....[0]....
.L_2795:
        /*012c*/ 	.word	0xffffffff


	//   ....[1]....
        /*0130*/ 	.word	0xffffffff


	//   ....[2]....
        /*0134*/ 	.word	0xffffffff


	//   ....[3]....
        /*0138*/ 	.word	0xffffffff


	//   ....[4]....
        /*013c*/ 	.word	0xffffffff


	//   ....[5]....
        /*0140*/ 	.word	0xffffffff


	//   ....[6]....
        /*0144*/ 	.word	0xffffffff


	//   ....[7]....
        /*0148*/ 	.word	0xffffffff


	//   ....[8]....
        /*014c*/ 	.word	0xffffffff


	//   ....[9]....
        /*0150*/ 	.word	0xffffffff


	//   ....[10]....
        /*0154*/ 	.word	0xffffffff


	//   ....[11]....
        /*0158*/ 	.word	0xffffffff


	//   ....[12]....
        /*015c*/ 	.word	0xffffffff


	//   ....[13]....
        /*0160*/ 	.word	0xffffffff


	//   ....[14]....
        /*0164*/ 	.word	0xffffffff


	//   ....[15]....
        /*0168*/ 	.word	0xffffffff


	//   ....[16]....
        /*016c*/ 	.word	0xffffffff


	//   ....[17]....
        /*0170*/ 	.word	0xffffffff


	//   ....[18]....
        /*0174*/ 	.word	0xffffffff


	//   ....[19]....
        /*0178*/ 	.word	0xffffffff


	//   ....[20]....
        /*017c*/ 	.word	0xffffffff


	//   ....[21]....
        /*0180*/ 	.word	0xffffffff


	//   ....[22]....
        /*0184*/ 	.word	0xffffffff


	//   ....[23]....
        /*0188*/ 	.word	0xffffffff


	//   ....[24]....
        /*018c*/ 	.word	0xffffffff


	//   ....[25]....
        /*0190*/ 	.word	0xffffffff


	//   ....[26]....
        /*0194*/ 	.word	0xffffffff


	//   ....[27]....
        /*0198*/ 	.word	0xffffffff


	//   ....[28]....
        /*019c*/ 	.word	0xffffffff


	//   ....[29]....
        /*01a0*/ 	.word	0xffffffff


	//----- nvinfo : EIATTR_COOP_GROUP_INSTR_OFFSETS
	.align		4
.L_2796:
        /*01a4*/ 	.byte	0x04, 0x28
        /*01a6*/ 	.short	(.L_2798 - .L_2797)


	//   ....[0]....
.L_2797:
        /*01a8*/ 	.word	0x00000520


	//   ....[1]....
        /*01ac*/ 	.word	0x00000560


	//   ....[2]....
        /*01b0*/ 	.word	0x00000580


	//   ....[3]....
        /*01b4*/ 	.word	0x000005b0


	//   ....[4]....
        /*01b8*/ 	.word	0x000005d0


	//   ....[5]....
        /*01bc*/ 	.word	0x00000630


	//   ....[6]....
        /*01c0*/ 	.word	0x00000660


	//   ....[7]....
        /*01c4*/ 	.word	0x00000690


	//   ....[8]....
        /*01c8*/ 	.word	0x000006b0


	//   ....[9]....
        /*01cc*/ 	.word	0x000006d0


	//   ....[10]....
        /*01d0*/ 	.word	0x00000e10


	//   ....[11]....
        /*01d4*/ 	.word	0x00000e40


	//   ....[12]....
        /*01d8*/ 	.word	0x00000e60


	//   ....[13]....
        /*01dc*/ 	.word	0x00000e80


	//   ....[14]....
        /*01e0*/ 	.word	0x00000ea0


	//   ....[15]....
        /*01e4*/ 	.word	0x00000f20


	//   ....[16]....
        /*01e8*/ 	.word	0x00000f50


	//   ....[17]....
        /*01ec*/ 	.word	0x00000f70


	//   ....[18]....
        /*01f0*/ 	.word	0x00000f90


	//   ....[19]....
        /*01f4*/ 	.word	0x00000fb0


	//   ....[20]....
        /*01f8*/ 	.word	0x000025d0


	//   ....[21]....
        /*01fc*/ 	.word	0x00002600


	//   ....[22]....
        /*0200*/ 	.word	0x00002620


	//   ....[23]....
        /*0204*/ 	.word	0x00002640


	//   ....[24]....
        /*0208*/ 	.word	0x00002660


	//   ....[25]....
        /*020c*/ 	.word	0x000026c0


	//   ....[26]....
        /*0210*/ 	.word	0x000026e0


	//   ....[27]....
        /*0214*/ 	.word	0x00002700


	//   ....[28]....
        /*0218*/ 	.word	0x00002720


	//   ....[29]....
        /*021c*/ 	.word	0x00002740


	//----- nvinfo : EIATTR_EXIT_INSTR_OFFSETS
	.align		4
.L_2798:
        /*0220*/ 	.byte	0x04, 0x1c
        /*0222*/ 	.short	(.L_2800 - .L_2799)


	//   ....[0]....
.L_2799:
        /*0224*/ 	.word	0x00002590


	//   ....[1]....
        /*0228*/ 	.word	0x00002a00


	//   ....[2]....
        /*022c*/ 	.word	0x00002a80


	//----- nvinfo : EIATTR_CRS_STACK_SIZE
	.align		4
.L_2800:
        /*0230*/ 	.byte	0x04, 0x1e
        /*0232*/ 	.short	(.L_2802 - .L_2801)
.L_2801:
        /*0234*/ 	.word	0x00000000
.L_2802:


//--------------------- .nv.info._ZN17fastertransformer35generalAddBiasResidualLayerNormOpt2I7__half2Lb0ELb0ELi2ELb1ELi4EEEvPT_S3_PKS2_S5_S5_S5_S5_S5_fiiPKfS7_S7_Pfi --------------------------
	.section	.nv.info._ZN17fastertransformer35generalAddBiasResidualLayerNormOpt2I7__half2Lb0ELb0ELi2ELb1ELi4EEEvPT_S3_PKS2_S5_S5_S5_S5_S5_fiiPKfS7_S7_Pfi,"",@"SHT_CUDA_INFO"
	.sectionflags	@""
	.align	4


	//----- nvinfo : EIATTR_CUDA_API_VERSION
	.align		4
        /*0000*/ 	.byte	0x04, 0x37
        /*0002*/ 	.short	(.L_2804 - .L_2803)
.L_2803:
        /*0004*/ 	.word	0x00000082


	//----- nvinfo : EIATTR_SW2861232_WAR
	.align		4
.L_2804:
        /*0008*/ 	.byte	0x01, 0x35
	.zero		2


	//----- nvinfo : EIATTR_PARAM_CBANK
	.align		4
        /*000c*/ 	.byte	0x04, 0x0a
        /*000e*/ 	.short	(.L_2806 - .L_2805)
	.align		4
.L_2805:
        /*0010*/ 	.word	index@(.nv.constant0._ZN17fastertransformer35generalAddBiasResidualLayerNormOpt2I7__half2Lb0ELb0ELi2ELb1ELi4EEEvPT_S3_PKS2_S5_S5_S5_S5_S5_fiiPKfS7_S7_Pfi)
        /*0014*/ 	.short	0x0160
        /*0016*/ 	.short	0x0074


	//----- nvinfo : EIATTR_CBANK_PARAM_SIZE
	.align		4
.L_2806:
        /*0018*/ 	.byte	0x03, 0x19
        /*001a*/ 	.short	0x0074


	//----- nvinfo : EIATTR_KPARAM_INFO
	.align		4
        /*001c*/ 	.byte	0x04, 0x17
        /*001e*/ 	.short	(.L_2808 - .L_2807)
.L_2807:
        /*0020*/ 	.word	0x00000000
        /*0024*/ 	.short	0x000f
        /*0026*/ 	.short	0x0070
        /*0028*/ 	.byte	0x00, 0xf0, 0x11, 0x00


	//----- nvinfo : EIATTR_KPARAM_INFO
	.align		4
.L_2808:
        /*002c*/ 	.byte	0x04, 0x17
        /*002e*/ 	.short	(.L_2810 - .L_2809)
.L_2809:
        /*0030*/ 	.word	0x00000000
        /*0034*/ 	.short	0x000e
        /*0036*/ 	.short	0x0068
        /*0038*/ 	.byte	0x00, 0xf0, 0x21, 0x00


	//----- nvinfo : EIATTR_KPARAM_INFO
	.align		4
.L_2810:
        /*003c*/ 	.byte	0x04, 0x17
        /*003e*/ 	.short	(.L_2812 - .L_2811)
.L_2811:
        /*0040*/ 	.word	0x00000000
        /*0044*/ 	.short	0x000d
        /*0046*/ 	.short	0x0060
        /*0048*/ 	.byte	0x00, 0xf0, 0x21, 0x00


	//----- nvinfo : EIATTR_KPARAM_INFO
	.align		4
.L_2812:
        /*004c*/ 	.byte	0x04, 0x17
        /*004e*/ 	.short	(.L_2814 - .L_2813)
.L_2813:
        /*0050*/ 	.word	0x00000000
        /*0054*/ 	.short	0x000c
        /*0056*/ 	.short	0x0058
        /*0058*/ 	.byte	0x00, 0xf0, 0x21, 0x00


	//----- nvinfo : EIATTR_KPARAM_INFO
	.align		4
.L_2814:
        /*005c*/ 	.byte	0x04, 0x17
        /*005e*/ 	.short	(.L_2816 - .L_2815)
.L_2815:
        /*0060*/ 	.word	0x00000000
        /*0064*/ 	.short	0x000b
        /*0066*/ 	.short	0x0050
        /*0068*/ 	.byte	0x00, 0xf0, 0x21, 0x00


	//----- nvinfo : EIATTR_KPARAM_INFO
	.align		4
.L_2816:
        /*006c*/ 	.byte	0x04, 0x17
        /*006e*/ 	.short	(.L_2818 - .L_2817)
.L_2817:
        /*0070*/ 	.word	0x00000000
        /*0074*/ 	.short	0x000a
        /*0076*/ 	.short	0x0048
        /*0078*/ 	.byte	0x00, 0xf0, 0x11, 0x00


	//----- nvinfo : EIATTR_KPARAM_INFO
	.align		4
.L_2818:
        /*007c*/ 	.byte	0x04, 0x17
        /*007e*/ 	.short	(.L_2820 - .L_2819)
.L_2819:
        /*0080*/ 	.word	0x00000000
        /*0084*/ 	.short	0x0009
        /*0086*/ 	.short	0x0044
        /*0088*/ 	.byte	0x00, 0xf0, 0x11, 0x00


	//----- nvinfo : EIATTR_KPARAM_INFO
	.align		4
.L_2820:
        /*008c*/ 	.byte	0x04, 0x17
        /*008e*/ 	.short	(.L_2822 - .L_2821)
.L_2821:
        /*0090*/ 	.word	0x00000000
        /*0094*/ 	.short	0x0008
        /*0096*/ 	.short	0x0040
        /*0098*/ 	.byte	0x00, 0xf0, 0x11, 0x00


	//----- nvinfo : EIATTR_KPARAM_INFO
	.align		4
.L_2822:
        /*009c*/ 	.byte	0x04, 0x17
        /*009e*/ 	.short	(.L_2824 - .L_2823)
.L_2823:
        /*00a0*/ 	.word	0x00000000
        /*00a4*/ 	.short	0x0007
        /*00a6*/ 	.short	0x0038
        /*00a8*/ 	.byte	0x00, 0xf0, 0x21, 0x00


	//----- nvinfo : EIATTR_KPARAM_INFO
	.align		4
.L_2824:
        /*00ac*/ 	.byte	0x04, 0x17
        /*00ae*/ 	.short	(.L_2826 - .L_2825)
.L_2825:
        /*00b0*/ 	.word	0x00000000
        /*00b4*/ 	.short	0x0006
        /*00b6*/ 	.short	0x0030
        /*00b8*/ 	.byte	0x00, 0xf0, 0x21, 0x00


	//----- nvinfo : EIATTR_KPARAM_INFO
	.align		4
.L_2826:
        /*00bc*/ 	.byte	0x04, 0x17
        /*00be*/ 	.short	(.L_2828 - .L_2827)
.L_2827:
        /*00c0*/ 	.word	0x00000000
        /*00c4*/ 	.short	0x0005
        /*00c6*/ 	.short	0x0028
        /*00c8*/ 	.byte	0x00, 0xf0, 0x21, 0x00


	//----- nvinfo : EIATTR_KPARAM_INFO
	.align		4
.L_2828:
        /*00cc*/ 	.byte	0x04, 0x17
        /*00ce*/ 	.short	(.L_2830 - .L_2829)
.L_2829:
        /*00d0*/ 	.word	0x00000000
        /*00d4*/ 	.short	0x0004
        /*00d6*/ 	.short	0x0020
        /*00d8*/ 	.byte	0x00, 0xf0, 0x21, 0x00


	//----- nvinfo : EIATTR_KPARAM_INFO
	.align		4
.L_2830:
        /*00dc*/ 	.byte	0x04, 0x17
        /*00de*/ 	.short	(.L_2832 - .L_2831)
.L_2831:
        /*00e0*/ 	.word	0x00000000
        /*00e4*/ 	.short	0x0003
        /*00e6*/ 	.short	0x0018
        /*00e8*/ 	.byte	0x00, 0xf0, 0x21, 0x00


	//----- nvinfo : EIATTR_KPARAM_INFO
	.align		4
.L_2832:
        /*00ec*/ 	.byte	0x04, 0x17
        /*00ee*/ 	.short	(.L_2834 - .L_2833)
.L_2833:
        /*00f0*/ 	.word	0x00000000
        /*00f4*/ 	.short	0x0002
        /*00f6*/ 	.short	0x0010
        /*00f8*/ 	.byte	0x00, 0xf0, 0x21, 0x00


	//----- nvinfo : EIATTR_KPARAM_INFO
	.align		4
.L_2834:
        /*00fc*/ 	.byte	0x04, 0x17
        /*00fe*/ 	.short	(.L_2836 - .L_2835)
.L_2835:
        /*0100*/ 	.word	0x00000000
        /*0104*/ 	.short	0x0001
        /*0106*/ 	.short	0x0008
        /*0108*/ 	.byte	0x00, 0xf0, 0x21, 0x00


	//----- nvinfo : EIATTR_KPARAM_INFO
	.align		4
.L_2836:
        /*010c*/ 	.byte	0x04, 0x17
        /*010e*/ 	.short	(.L_2838 - .L_2837)
.L_2837:
        /*0110*/ 	.word	0x00000000
        /*0114*/ 	.short	0x0000
        /*0116*/ 	.short	0x0000
        /*0118*/ 	.byte	0x00, 0xf0, 0x21, 0x00


	//----- nvinfo : EIATTR_MAXREG_COUNT
	.align		4
.L_2838:
        /*011c*/ 	.byte	0x03, 0x1b
        /*011e*/ 	.short	0x00ff


	//----- nvinfo : EIATTR_NUM_BARRIERS
	.align		4
        /*0120*/ 	.byte	0x02, 0x4c
        /*0122*/ 	.byte	0x01
	.zero		1


	//----- nvinfo : EIATTR_MERCURY_ISA_VERSION
	.align		4
        /*0124*/ 	.byte	0x03, 0x5f
        /*0126*/ 	.short	0x0000


	//----- nvinfo : EIATTR_COOP_GROUP_MASK_REGIDS
	.align		4
        /*0128*/ 	.byte	0x04, 0x29
        /*012a*/ 	.short	(.L_2840 - .L_2839)


	//   ....[0]....
.L_2839:
        /*012c*/ 	.word	0xffffffff


	//   ....[1]....
        /*0130*/ 	.word	0xffffffff


	//   ....[2]....
        /*0134*/ 	.word	0xffffffff


	//   ....[3]....
        /*0138*/ 	.word	0xffffffff


	//   ....[4]....
        /*013c*/ 	.word	0xffffffff


	//   ....[5]....
        /*0140*/ 	.word	0xffffffff


	//   ....[6]....
        /*0144*/ 	.word	0xffffffff


	//   ....[7]....
        /*0148*/ 	.word	0xffffffff


	//   ....[8]....
        /*014c*/ 	.word	0xffffffff


	//   ....[9]....
        /*0150*/ 	.word	0xffffffff


	//   ....[10]....
        /*0154*/ 	.word	0xffffffff


	//   ....[11]....
        /*0158*/ 	.word	0xffffffff


	//   ....[12]....
        /*015c*/ 	.word	0xffffffff


	//   ....[13]....
        /*0160*/ 	.word	0xffffffff


	//   ....[14]....
        /*0164*/ 	.word	0xffffffff


	//   ....[15]....
        /*0168*/ 	.word	0xffffffff


	//   ....[16]....
        /*016c*/ 	.word	0xffffffff


	//   ....[17]....
        /*0170*/ 	.word	0xffffffff


	//   ....[18]....
        /*0174*/ 	.word	0xffffffff


	//   ....[19]....
        /*0178*/ 	.word	0xffffffff


	//   ....[20]....
        /*017c*/ 	.word	0xffffffff


	//   ....[21]....
        /*0180*/ 	.word	0xffffffff


	//   ....[22]....
        /*0184*/ 	.word	0xffffffff


	//   ....[23]....
        /*0188*/ 	.word	0xffffffff


	//   ....[24]....
        /*018c*/ 	.word	0xffffffff


	//   ....[25]....
        /*0190*/ 	.word	0xffffffff


	//   ....[26]....
        /*0194*/ 	.word	0xffffffff


	//   ....[27]....
        /*0198*/ 	.word	0xffffffff


	//   ....[28]....
        /*019c*/ 	.word	0xffffffff


	//   ....[29]....
        /*01a0*/ 	.word	0xffffffff


	//----- nvinfo : EIATTR_COOP_GROUP_INSTR_OFFSETS
	.align		4
.L_2840:
        /*01a4*/ 	.byte	0x04, 0x28
        /*01a6*/ 	.short	(.L_2842 - .L_2841)


	//   ....[0]....
.L_2841:
        /*01a8*/ 	.word	0x00000900


	//   ....[1]....
        /*01ac*/ 	.word	0x00000940


	//   ....[2]....
        /*01b0*/ 	.word	0x00000970


	//   ....[3]....
        /*01b4*/ 	.word	0x00000980


	//   ....[4]....
        /*01b8*/ 	.word	0x000009c0


	//   ....[5]....
        /*01bc*/ 	.word	0x000009d0


	//   ....[6]....
        /*01c0*/ 	.word	0x00000a10


	//   ....[7]....
        /*01c4*/ 	.word	0x00000a20


	//   ....[8]....
        /*01c8*/ 	.word	0x00000a70


	//   ....[9]....
        /*01cc*/ 	.word	0x00000a80


	//   ....[10]....
        /*01d0*/ 	.word	0x00000b30


	//   ....[11]....
        /*01d4*/ 	.word	0x00000b40


	//   ....[12]....
        /*01d8*/ 	.word	0x00000b70


	//   ....[13]....
        /*01dc*/ 	.word	0x00000b80


	//   ....[14]....
        /*01e0*/ 	.word	0x00000bb0


	//   ....[15]....
        /*01e4*/ 	.word	0x00000bc0


	//   ....[16]....
        /*01e8*/ 	.word	0x00000bf0


	//   ....[17]....
        /*01ec*/ 	.word	0x00000c00


	//   ....[18]....
        /*01f0*/ 	.word	0x00000c30


	//   ....[19]....
        /*01f4*/ 	.word	0x00000c40


	//   ....[20]....
        /*01f8*/ 	.word	0x000018f0


	//   ....[21]....
        /*01fc*/ 	.word	0x00001930


	//   ....[22]....
        /*0200*/ 	.word	0x00001950


	//   ....[23]....
        /*0204*/ 	.word	0x00001970


	//   ....[24]....
        /*0208*/ 	.word	0x00001990


	//   ....[25]....
        /*020c*/ 	.word	0x000019e0


	//   ....[26]....
        /*0210*/ 	.word	0x00001a00


	//   ....[27]....
        /*0214*/ 	.word	0x00001a20


	//   ....[28]....
        /*0218*/ 	.word	0x00001a40


	//   ....[29]....
        /*021c*/ 	.word	0x00001a60


	//----- nvinfo : EIATTR_EXIT_INSTR_OFFSETS
	.align		4
.L_2842:
        /*0220*/ 	.byte	0x04, 0x1c
        /*0222*/ 	.short	(.L_2844 - .L_2843)


	//   ....[0]....
.L_2843:
        /*0224*/ 	.word	0x000018b0


	//   ....[1]....
        /*0228*/ 	.word	0x00001d10


	//   ....[2]....
        /*022c*/ 	.word	0x00001d80


	//----- nvinfo : EIATTR_CRS_STACK_SIZE
	.align		4
.L_2844:
        /*0230*/ 	.byte	0x04, 0x1e
        /*0232*/ 	.short	(.L_2846 - .L_2845)
.L_2845:
        /*0234*/ 	.word	0x00000000
.L_2846:


//--------------------- .nv.info._ZN17fastertransformer34generalAddBiasResidualLayerNormOptI7__half2Lb0ELb0ELi2ELb1ELi4EEEvPT_S3_PKS2_S5_S5_S5_S5_S5_fiiPKfS7_S7_Pfi --------------------------
	.section	.nv.info._ZN17fastertransformer34generalAddBiasResidualLayerNormOptI7__half2Lb0ELb0ELi2ELb1ELi4EEEvPT_S3_PKS2_S5_S5_S5_S5_S5_fiiPKfS7_S7_Pfi,"",@"SHT_CUDA_INFO"
	.sectionflags	@""
	.align	4


	//----- nvinfo : EIATTR_CUDA_API_VERSION
	.align		4
        /*0000*/ 	.byte	0x04, 0x37
        /*0002*/ 	.short	(.L_2848 - .L_2847)
.L_2847:
        /*0004*/ 	.word	0x00000082


	//----- nvinfo : EIATTR_SW2861232_WAR
	.align		4
.L_2848:
        /*0008*/ 	.byte	0x01, 0x35
	.zero		2


	//----- nvinfo : EIATTR_PARAM_CBANK
	.align		4
        /*000c*/ 	.byte	0x04, 0x0a
        /*000e*/ 	.short	(.L_2850 - .L_2849)
	.align		4
.L_2849:
        /*0010*/ 	.word	index@(.nv.constant0._ZN17fastertransformer34generalAddBiasResidualLayerNormOptI7__half2Lb0ELb0ELi2ELb1ELi4EEEvPT_S3_PKS2_S5_S5_S5_S5_S5_fiiPKfS7_S7_Pfi)
        /*0014*/ 	.short	0x0160
        /*0016*/ 	.short	0x0074


	//----- nvinfo : EIATTR_CBANK_PARAM_SIZE
	.align		4
.L_2850:
        /*0018*/ 	.byte	0x03, 0x19
        /*001a*/ 	.short	0x0074


	//----- nvinfo : EIATTR_KPARAM_INFO
	.align		4
        /*001c*/ 	.byte	0x04, 0x17
        /*001e*/ 	.short	(.L_2852 - .L_2851)
.L_2851:
        /*0020*/ 	.word	0x00000000
        /*0024*/ 	.short	0x000f
        /*0026*/ 	.short	0x0070
        /*0028*/ 	.byte	0x00, 0xf0, 0x11, 0x00


	//----- nvinfo : EIATTR_KPARAM_INFO
	.align		4
.L_2852:
        /*002c*/ 	.byte	0x04, 0x17
        /*002e*/ 	.short	(.L_2854 - .L_2853)
.L_2853:
        /*0030*/ 	.word	0x00000000
        /*0034*/ 	.short	0x000e
        /*0036*/ 	.short	0x0068
        /*0038*/ 	.byte	0x00, 0xf0, 0x21, 0x00


	//----- nvinfo : EIATTR_KPARAM_INFO
	.align		4
.L_2854:
        /*003c*/ 	.byte	0x04, 0x17
        /*003e*/ 	.short	(.L_2856 - .L_2855)
.L_2855:
        /*0040*/ 	.word	0x00000000
        /*0044*/ 	.short	0x000d
        /*0046*/ 	.short	0x0060
        /*0048*/ 	.byte	0x00, 0xf0, 0x21, 0x00


	//----- nvinfo : EIATTR_KPARAM_INFO
	.align		4
.L_2856:
        /*004c*/ 	.byte	0x04, 0x17
        /*004e*/ 	.short	(.L_2858 - .L_2857)
.L_2857:
        /*0050*/ 	.word	0x00000000
        /*0054*/ 	.short	0x000c
        /*0056*/ 	.short	0x0058
        /*0058*/ 	.byte	0x00, 0xf0, 0x21, 0x00


	//----- nvinfo : EIATTR_KPARAM_INFO
	.align		4
.L_2858:
        /*005c*/ 	.byte	0x04, 0x17
        /*005e*/ 	.short	(.L_2860 - .L_2859)
.L_2859:
        /*0060*/ 	.word	0x00000000
        /*0064*/ 	.short	0x000b
        /*0066*/ 	.short	0x0050
        /*0068*/ 	.byte	0x00, 0xf0, 0x21, 0x00


	//----- nvinfo : EIATTR_KPARAM_INFO
	.align		4
.L_2860:
        /*006c*/ 	.byte	0x04, 0x17
        /*006e*/ 	.short	(.L_2862 - .L_2861)
.L_2861:
        /*0070*/ 	.word	0x00000000
        /*0074*/ 	.short	0x000a
        /*0076*/ 	.short	0x0048
        /*0078*/ 	.byte	0x00, 0xf0, 0x11, 0x00


	//----- nvinfo : EIATTR_KPARAM_INFO
	.align		4
.L_2862:
        /*007c*/ 	.byte	0x04, 0x17
        /*007e*/ 	.short	(.L_2864 - .L_2863)
.L_2863:
        /*0080*/ 	.word	0x00000000
        /*0084*/ 	.short	0x0009
        /*0086*/ 	.short	0x0044
        /*0088*/ 	.byte	0x00, 0xf0, 0x11, 0x00


	//----- nvinfo : EIATTR_KPARAM_INFO
	.align		4
.L_2864:
        /*008c*/ 	.byte	0x04, 0x17
        /*008e*/ 	.short	(.L_2866 - .L_2865)
.L_2865:
        /*0090*/ 	.word	0x00000000
        /*0094*/ 	.short	0x0008
        /*0096*/ 	.short	0x0040
        /*0098*/ 	.byte	0x00, 0xf0, 0x11, 0x00


	//----- nvinfo : EIATTR_KPARAM_INFO
	.align		4
.L_2866:
        /*009c*/ 	.byte	0x04, 0x17
        /*009e*/ 	.short	(.L_2868 - .L_2867)
.L_2867:
        /*00a0*/ 	.word	0x00000000
        /*00a4*/ 	.short	0x0007
        /*00a6*/ 	.short	0x0038
        /*00a8*/ 	.byte	0x00, 0xf0, 0x21, 0x00


	//----- nvinfo : EIATTR_KPARAM_INFO
	.align		4
.L_2868:
        /*00ac*/ 	.byte	0x04, 0x17
        /*00ae*/ 	.short	(.L_2870 - .L_2869)
.L_2869:
        /*00b0*/ 	.word	0x00000000
        /*00b4*/ 	.short	0x0006
        /*00b6*/ 	.short	0x0030
        /*00b8*/ 	.byte	0x00, 0xf0, 0x21, 0x00


	//----- nvinfo : EIATTR_KPARAM_INFO
	.align		4
.L_2870:
        /*00bc*/ 	.byte	0x04, 0x17
        /*00be*/ 	.short	(.L_2872 - .L_2871)
.L_2871:
        /*00c0*/ 	.word	0x00000000
        /*00c4*/ 	.short	0x0005
        /*00c6*/ 	.short	0x0028
        /*00c8*/ 	.byte	0x00, 0xf0, 0x21, 0x00


	//----- nvinfo : EIATTR_KPARAM_INFO
	.align		4
.L_2872:
        /*00cc*/ 	.byte	0x04, 0x17
        /*00ce*/ 	.short	(.L_2874 - .L_2873)
.L_2873:
        /*00d0*/ 	.word	0x00000000
        /*00d4*/ 	.short	0x0004
        /*00d6*/ 	.short	0x0020
        /*00d8*/ 	.byte	0x00, 0xf0, 0x21, 0x00


	//----- nvinfo : EIATTR_KPARAM_INFO
	.align		4
.L_2874:
        /*00dc*/ 	.byte	0x04, 0x17
        /*00de*/ 	.short	(.L_2876 - .L_2875)
.L_2875:
        /*00e0*/ 	.word	0x00000000
        /*00e4*/ 	.short	0x0003
        /*00e6*/ 	.short	0x0018
        /*00e8*/ 	.byte	0x00, 0xf0, 0x21, 0x00


	//----- nvinfo : EIATTR_KPARAM_INFO
	.align		4
.L_2876:
        /*00ec*/ 	.byte	0x04, 0x17
        /*00ee*/ 	.short	(.L_2878 - .L_2877)
.L_2877:
        /*00f0*/ 	.word	0x00000000
        /*00f4*/ 	.short	0x0002
        /*00f6*/ 	.short	0x0010
        /*00f8*/ 	.byte	0x00, 0xf0, 0x21, 0x00


	//----- nvinfo : EIATTR_KPARAM_INFO
	.align		4
.L_2878:
        /*00fc*/ 	.byte	0x04, 0x17
        /*00fe*/ 	.short	(.L_2880 - .L_2879)
.L_2879:
        /*0100*/ 	.word	0x00000000
        /*0104*/ 	.short	0x0001
        /*0106*/ 	.short	0x0008
        /*0108*/ 	.byte	0x00, 0xf0, 0x21, 0x00


	//----- nvinfo : EIATTR_KPARAM_INFO
	.align		4
.L_2880:
        /*010c*/ 	.byte	0x04, 0x17
        /*010e*/ 	.short	(.L_2882 - .L_2881)
.L_2881:
        /*0110*/ 	.word	0x00000000
        /*0114*/ 	.short	0x0000
        /*0116*/ 	.short	0x0000
        /*0118*/ 	.byte	0x00, 0xf0, 0x21, 0x00


	//----- nvinfo : EIATTR_MAXREG_COUNT
	.align		4
.L_2882:
        /*011c*/ 	.byte	0x03, 0x1b
        /*011e*/ 	.short	0x00ff


	//----- nvinfo : EIATTR_NUM_BARRIERS
	.align		4
        /*0120*/ 	.byte	0x02, 0x4c
        /*0122*/ 	.byte	0x01
	.zero		1


	//----- nvinfo : EIATTR_MERCURY_ISA_VERSION
	.align		4
        /*0124*/ 	.byte	0x03, 0x5f
        /*0126*/ 	.short	0x0000


	//----- nvinfo : EIATTR_COOP_GROUP_MASK_REGIDS
	.align		4
        /*0128*/ 	.byte	0x04, 0x29
        /*012a*/ 	.short	(.L_2884 - .L_2883)


	//   ....[0]....
.L_2883:
        /*012c*/ 	.word	0xffffffff


	//   ....[1]....
        /*0130*/ 	.word	0xffffffff


	//   ....[2]....
        /*0134*/ 	.word	0xffffffff


	//   ....[3]....
        /*0138*/ 	.word	0xffffffff


	//   ....[4]....
        /*013c*/ 	.word	0xffffffff


	//   ....[5]....
        /*0140*/ 	.word	0xffffffff


	//   ....[6]....
        /*0144*/ 	.word	0xffffffff


	//   ....[7]....
        /*0148*/ 	.word	0xffffffff


	//   ....[8]....
        /*014c*/ 	.word	0xffffffff


	//   ....[9]....
        /*0150*/ 	.word	0xffffffff


	//   ....[10]....
        /*0154*/ 	.word	0xffffffff


	//   ....[11]....
        /*0158*/ 	.word	0xffffffff


	//   ....[12]....
        /*015c*/ 	.word	0xffffffff


	//   ....[13]....
        /*0160*/ 	.word	0xffffffff


	//   ....[14]....
        /*0164*/ 	.word	0xffffffff


	//   ....[15]....
        /*0168*/ 	.word	0xffffffff


	//   ....[16]....
        /*016c*/ 	.word	0xffffffff


	//   ....[17]....
        /*0170*/ 	.word	0xffffffff


	//   ....[18]....
        /*0174*/ 	.word	0xffffffff


	//   ....[19]....
        /*0178*/ 	.word	0xffffffff


	//   ....[20]....
        /*017c*/ 	.word	0xffffffff


	//   ....[21]....
        /*0180*/ 	.word	0xffffffff


	//   ....[22]....
        /*0184*/ 	.word	0xffffffff


	//   ....[23]....
        /*0188*/ 	.word	0xffffffff


	//   ....[24]....
        /*018c*/ 	.word	0xffffffff


	//   ....[25]....
        /*0190*/ 	.word	0xffffffff


	//   ....[26]....
        /*0194*/ 	.word	0xffffffff


	//   ....[27]....
        /*0198*/ 	.word	0xffffffff


	//   ....[28]....
        /*019c*/ 	.word	0xffffffff


	//   ....[29]....
        /*01a0*/ 	.word	0xffffffff


	//----- nvinfo : EIATTR_COOP_GROUP_INSTR_OFFSETS
	.align		4
.L_2884:
        /*01a4*/ 	.byte	0x04, 0x28
        /*01a6*/ 	.short	(.L_2886 - .L_2885)


	//   ....[0]....
.L_2885:
        /*01a8*/ 	.word	0x00000250


	//   ....[1]....
        /*01ac*/ 	.word	0x00000290


	//   ....[2]....
        /*01b0*/ 	.word	0x000002d0


	//   ....[3]....
        /*01b4*/ 	.word	0x00000300


	//   ....[4]....
        /*01b8*/ 	.word	0x00000340


	//   ....[5]....
        /*01bc*/ 	.word	0x000003a0


	//   ....[6]....
        /*01c0*/ 	.word	0x000003d0


	//   ....[7]....
        /*01c4*/ 	.word	0x000003f0


	//   ....[8]....
        /*01c8*/ 	.word	0x00000420


	//   ....[9]....
        /*01cc*/ 	.word	0x00000440


	//   ....[10]....
        /*01d0*/ 	.word	0x00000840


	//   ....[11]....
        /*01d4*/ 	.word	0x00000880


	//   ....[12]....
        /*01d8*/ 	.word	0x000008a0


	//   ....[13]....
        /*01dc*/ 	.word	0x000008c0


	//   ....[14]....
        /*01e0*/ 	.word	0x000008e0


	//   ....[15]....
        /*01e4*/ 	.word	0x00000950


	//   ....[16]....
        /*01e8*/ 	.word	0x00000980


	//   ....[17]....
        /*01ec*/ 	.word	0x000009a0


	//   ....[18]....
        /*01f0*/ 	.word	0x000009c0


	//   ....[19]....
        /*01f4*/ 	.word	0x000009f0


	//   ....[20]....
        /*01f8*/ 	.word	0x00001610


	//   ....[21]....
        /*01fc*/ 	.word	0x00001650


	//   ....[22]....
        /*0200*/ 	.word	0x00001670


	//   ....[23]....
        /*0204*/ 	.word	0x00001690


	//   ....[24]....
        /*0208*/ 	.word	0x000016b0


	//   ....[25]....
        /*020c*/ 	.word	0x00001700


	//   ....[26]....
        /*0210*/ 	.word	0x00001720


	//   ....[27]....
        /*0214*/ 	.word	0x00001740


	//   ....[28]....
        /*0218*/ 	.word	0x00001760


	//   ....[29]....
        /*021c*/ 	.word	0x00001780


	//----- nvinfo : EIATTR_EXIT_INSTR_OFFSETS
	.align		4
.L_2886:
        /*0220*/ 	.byte	0x04, 0x1c
        /*0222*/ 	.short	(.L_2888 - .L_2887)


	//   ....[0]....
.L_2887:
        /*0224*/ 	.word	0x000015d0


	//   ....[1]....
        /*0228*/ 	.word	0x00001a40


	//   ....[2]....
        /*022c*/ 	.word	0x00001ac0


	//----- nvinfo : EIATTR_CRS_STACK_SIZE
	.align		4
.L_2888:
        /*0230*/ 	.byte	0x04, 0x1e
        /*0232*/ 	.short	(.L_2890 - .L_2889)
.L_2889:
        /*0234*/ 	.word	0x00000000
.L_2890:


//--------------------- .nv.info._ZN17fastertransformer35generalAddBiasResidualLayerNormOpt2I7__half2Lb1ELb0ELi2ELb1ELi4EEEvPT_S3_PKS2_S5_S5_S5_S5_S5_fiiPKfS7_S7_Pfi --------------------------
	.section	.nv.info._ZN17fastertransformer35generalAddBiasResidualLayerNormOpt2I7__half2Lb1ELb0ELi2ELb1ELi4EEEvPT_S3_PKS2_S5_S5_S5_S5_S5_fiiPKfS7_S7_Pfi,"",@"SHT_CUDA_INFO"
	.sectionflags	@""
	.align	4


	//----- nvinfo : EIATTR_CUDA_API_VERSION
	.align		4
        /*0000*/ 	.byte	0x04, 0x37
        /*0002*/ 	.short	(.L_2892 - .L_2891)
.L_2891:
        /*0004*/ 	.word	0x00000082


	//----- nvinfo : EIATTR_SW2861232_WAR
	.align		4
.L_2892:
        /*0008*/ 	.byte	0x01, 0x35
	.zero		2


	//----- nvinfo : EIATTR_PARAM_CBANK
	.align		4
        /*000c*/ 	.byte	0x04, 0x0a
        /*000e*/ 	.short	(.L_2894 - .L_2893)
	.align		4
.L_2893:
        /*0010*/ 	.word	index@(.nv.constant0._ZN17fastertransformer35generalAddBiasResidualLayerNormOpt2I7__half2Lb1ELb0ELi2ELb1ELi4EEEvPT_S3_PKS2_S5_S5_S5_S5_S5_fiiPKfS7_S7_Pfi)
        /*0014*/ 	.short	0x0160
        /*0016*/ 	.short	0x0074


	//----- nvinfo : EIATTR_CBANK_PARAM_SIZE
	.align		4
.L_2894:
        /*0018*/ 	.byte	0x03, 0x19
        /*001a*/ 	.short	0x0074


	//----- nvinfo : EIATTR_KPARAM_INFO
	.align		4
        /*001c*/ 	.byte	0x04, 0x17
        /*001e*/ 	.short	(.L_2896 - .L_2895)
.L_2895:
        /*0020*/ 	.word	0x00000000
        /*0024*/ 	.short	0x000f
        /*0026*/ 	.short	0x0070
        /*0028*/ 	.byte	0x00, 0xf0, 0x11, 0x00


	//----- nvinfo : EIATTR_KPARAM_INFO
	.align		4
.L_2896:
        /*002c*/ 	.byte	0x04, 0x17
        /*002e*/ 	.short	(.L_2898 - .L_2897)
.L_2897:
        /*0030*/ 	.word	0x00000000
        /*0034*/ 	.short	0x000e
        /*0036*/ 	.short	0x0068
        /*0038*/ 	.byte	0x00, 0xf0, 0x21, 0x00


	//----- nvinfo : EIATTR_KPARAM_INFO
	.align		4
.L_2898:
        /*003c*/ 	.byte	0x04, 0x17
        /*003e*/ 	.short	(.L_2900 - .L_2899)
.L_2899:
        /*0040*/ 	.word	0x00000000
        /*0044*/ 	.short	0x000d
        /*0046*/ 	.short	0x0060
        /*0048*/ 	.byte	0x00, 0xf0, 0x21, 0x00


	//----- nvinfo : EIATTR_KPARAM_INFO
	.align		4
.L_2900:
        /*004c*/ 	.byte	0x04, 0x17
        /*004e*/ 	.short	(.L_2902 - .L_2901)
.L_2901:
        /*0050*/ 	.word	0x00000000
        /*0054*/ 	.short	0x000c
        /*0056*/ 	.short	0x0058
        /*0058*/ 	.byte	0x00, 0xf0, 0x21, 0x00


	//----- nvinfo : EIATTR_KPARAM_INFO
	.align		4
.L_2902:
        /*005c*/ 	.byte	0x04, 0x17
        /*005e*/ 	.short	(.L_2904 - .L_2903)
.L_2903:
        /*0060*/ 	.word	0x00000000
        /*0064*/ 	.short	0x000b
        /*0066*/ 	.short	0x0050
        /*0068*/ 	.byte	0x00, 0xf0, 0x21, 0x00


	//----- nvinfo : EIATTR_KPARAM_INFO
	.align		4
.L_2904:
        /*006c*/ 	.byte	0x04, 0x17
        /*006e*/ 	.short	(.L_2906 - .L_2905)
.L_2905:
        /*0070*/ 	.word	0x00000000
        /*0074*/ 	.short	0x000a
        /*0076*/ 	.short	0x0048
        /*0078*/ 	.byte	0x00, 0xf0, 0x11, 0x00


	//----- nvinfo : EIATTR_KPARAM_INFO
	.align		4
.L_2906:
        /*007c*/ 	.byte	0x04, 0x17
        /*007e*/ 	.short	(.L_2908 - .L_2907)
.L_2907:
        /*0080*/ 	.word	0x00000000
        /*0084*/ 	.short	0x0009
        /*0086*/ 	.short	0x0044
        /*0088*/ 	.byte	0x00, 0xf0, 0x11, 0x00


	//----- nvinfo : EIATTR_KPARAM_INFO
	.align		4
.L_2908:
        /*008c*/ 	.byte	0x04, 0x17
        /*008e*/ 	.short	(.L_2910 - .L_2909)
.L_2909:
        /*0090*/ 	.word	0x00000000
        /*0094*/ 	.short	0x0008
        /*0096*/ 	.short	0x0040
        /*0098*/ 	.byte	0x00, 0xf0, 0x11, 0x00


	//----- nvinfo : EIATTR_KPARAM_INFO
	.align		4
.L_2910:
        /*009c*/ 	.byte	0x04, 0x17
        /*009e*/ 	.short	(.L_2912 - .L_2911)
.L_2911:
        /*00a0*/ 	.word	0x00000000
        /*00a4*/ 	.short	0x0007
        /*00a6*/ 	.short	0x0038
        /*00a8*/ 	.byte	0x00, 0xf0, 0x21, 0x00


	//----- nvinfo : EIATTR_KPARAM_INFO
	.align		4
.L_2912:
        /*00ac*/ 	.byte	0x04, 0x17
        /*00ae*/ 	.short	(.L_2914 - .L_2913)
.L_2913:
        /*00b0*/ 	.word	0x00000000
        /*00b4*/ 	.short	0x0006
        /*00b6*/ 	.short	0x0030
        /*00b8*/ 	.byte	0x00, 0xf0, 0x21, 0x00


	//----- nvinfo : EIATTR_KPARAM_INFO
	.align		4
.L_2914:
        /*00bc*/ 	.byte	0x04, 0x17
        /*00be*/ 	.short	(.L_2916 - .L_2915)
.L_2915:
        /*00c0*/ 	.word	0x00000000
        /*00c4*/ 	.short	0x0005
        /*00c6*/ 	.short	0x0028
        /*00c8*/ 	.byte	0x00, 0xf0, 0x21, 0x00


	//----- nvinfo : EIATTR_KPARAM_INFO
	.align		4
.L_2916:
        /*00cc*/ 	.byte	0x04, 0x17
        /*00ce*/ 	.short	(.L_2918 - .L_2917)
.L_2917:
        /*00d0*/ 	.word	0x00000000
        /*00d4*/ 	.short	0x0004
        /*00d6*/ 	.short	0x0020
        /*00d8*/ 	.byte	0x00, 0xf0, 0x21, 0x00


	//----- nvinfo : EIATTR_KPARAM_INFO
	.align		4
.L_2918:
        /*00dc*/ 	.byte	0x04, 0x17
        /*00de*/ 	.short	(.L_2920 - .L_2919)
.L_2919:
        /*00e0*/ 	.word	0x00000000
        /*00e4*/ 	.short	0x0003
        /*00e6*/ 	.short	0x0018
        /*00e8*/ 	.byte	0x00, 0xf0, 0x21, 0x00


	//----- nvinfo : EIATTR_KPARAM_INFO
	.align		4
.L_2920:
        /*00ec*/ 	.byte	0x04, 0x17
        /*00ee*/ 	.short	(.L_2922 - .L_2921)
.L_2921:
        /*00f0*/ 	.word	0x00000000
        /*00f4*/ 	.short	0x0002
        /*00f6*/ 	.short	0x0010
        /*00f8*/ 	.byte	0x00, 0xf0, 0x21, 0x00


	//----- nvinfo : EIATTR_KPARAM_INFO
	.align		4
.L_2922:
        /*00fc*/ 	.byte	0x04, 0x17
        /*00fe*/ 	.short	(.L_2924 - .L_2923)
.L_2923:
        /*0100*/ 	.word	0x00000000
        /*0104*/ 	.short	0x0001
        /*0106*/ 	.short	0x0008
        /*0108*/ 	.byte	0x00, 0xf0, 0x21, 0x00


	//----- nvinfo : EIATTR_KPARAM_INFO
	.align		4
.L_2924:
        /*010c*/ 	.byte	0x04, 0x17
        /*010e*/ 	.short	(.L_2926 - .L_2925)
.L_2925:
        /*0110*/ 	.word	0x00000000
        /*0114*/ 	.short	0x0000
        /*0116*/ 	.short	0x0000
        /*0118*/ 	.byte	0x00, 0xf0, 0x21, 0x00


	//----- nvinfo : EIATTR_MAXREG_COUNT
	.align		4
.L_2926:
        /*011c*/ 	.byte	0x03, 0x1b
        /*011e*/ 	.short	0x00ff


	//----- nvinfo : EIATTR_NUM_BARRIERS
	.align		4
        /*0120*/ 	.byte	0x02, 0x4c
        /*0122*/ 	.byte	0x01
	.zero		1


	//----- nvinfo : EIATTR_MERCURY_ISA_VERSION
	.align		4
        /*0124*/ 	.byte	0x03, 0x5f
        /*0126*/ 	.short	0x0000


	//----- nvinfo : EIATTR_COOP_GROUP_MASK_REGIDS
	.align		4
        /*0128*/ 	.byte	0x04, 0x29
        /*012a*/ 	.short	(.L_2928 - .L_2927)


	//   ....[0]....
.L_2927:
        /*012c*/ 	.word	0xffffffff


	//   ....[1]....
        /*0130*/ 	.word	0xffffffff


	//   ....[2]....
        /*0134*/ 	.word	0xffffffff


	//   ....[3]....
        /*0138*/ 	.word	0xffffffff


	//   ....[4]....
        /*013c*/ 	.word	0xffffffff


	//   ....[5]....
        /*0140*/ 	.word	0xffffffff


	//   ....[6]....
        /*0144*/ 	.word	0xffffffff


	//   ....[7]....
        /*0148*/ 	.word	0xffffffff


	//   ....[8]....
        /*014c*/ 	.word	0xffffffff


	//   ....[9]....
        /*0150*/ 	.word	0xffffffff


	//   ....[10]....
        /*0154*/ 	.word	0xffffffff


	//   ....[11]....
        /*0158*/ 	.word	0xffffffff


	//   ....[12]....
        /*015c*/ 	.word	0xffffffff


	//   ....[13]....
        /*0160*/ 	.word	0xffffffff


	//   ....[14]....
        /*0164*/ 	.word	0xffffffff


	//   ....[15]....
        /*0168*/ 	.word	0xffffffff


	//   ....[16]....
        /*016c*/ 	.word	0xffffffff


	//   ....[17]....
        /*0170*/ 	.word	0xffffffff


	//   ....[18]....
        /*0174*/ 	.word	0xffffffff


	//   ....[19]....
        /*0178*/ 	.word	0xffffffff


	//   ....[20]....
        /*017c*/ 	.word	0xffffffff


	//   ....[21]....
        /*0180*/ 	.word	0xffffffff


	//   ....[22]....
        /*0184*/ 	.word	0xffffffff


	//   ....[23]....
        /*0188*/ 	.word	0xffffffff


	//   ....[24]....
        /*018c*/ 	.word	0xffffffff


	//   ....[25]....
        /*0190*/ 	.word	0xffffffff


	//   ....[26]....
        /*0194*/ 	.word	0xffffffff


	//   ....[27]....
        /*0198*/ 	.word	0xffffffff


	//   ....[28]....
        /*019c*/ 	.word	0xffffffff


	//   ....[29]....
        /*01a0*/ 	.word	0xffffffff


	//----- nvinfo : EIATTR_COOP_GROUP_INSTR_OFFSETS
	.align		4
.L_2928:
        /*01a4*/ 	.byte	0x04, 0x28
        /*01a6*/ 	.short	(.L_2930 - .L_2929)


	//   ....[0]....
.L_2929:
        /*01a8*/ 	.word	0x00001650


	//   ....[1]....
        /*01ac*/ 	.word	0x00001680


	//   ....[2]....
        /*01b0*/ 	.word	0x000016b0


	//   ....[3]....
        /*01b4*/ 	.word	0x000016c0


	//   ....[4]....
        /*01b8*/ 	.word	0x00001700


	//   ....[5]....
        /*01bc*/ 	.word	0x00001710


	//   ....[6]....
        /*01c0*/ 	.word	0x00001740


	//   ....[7]....
        /*01c4*/ 	.word	0x00001750


	//   ....[8]....
        /*01c8*/ 	.word	0x000017a0


	//   ....[9]....
        /*01cc*/ 	.word	0x000017b0


	//   ....[10]....
        /*01d0*/ 	.word	0x00001890


	//   ....[11]....
        /*01d4*/ 	.word	0x000018a0


	//   ....[12]....
        /*01d8*/ 	.word	0x000018d0


	//   ....[13]....
        /*01dc*/ 	.word	0x000018e0


	//   ....[14]....
        /*01e0*/ 	.word	0x00001910


	//   ....[15]....
        /*01e4*/ 	.word	0x00001920


	//   ....[16]....
        /*01e8*/ 	.word	0x00001950


	//   ....[17]....
        /*01ec*/ 	.word	0x00001960


	//   ....[18]....
        /*01f0*/ 	.word	0x00001990


	//   ....[19]....
        /*01f4*/ 	.word	0x000019a0


	//   ....[20]....
        /*01f8*/ 	.word	0x000025d0


	//   ....[21]....
        /*01fc*/ 	.word	0x00002610


	//   ....[22]....
        /*0200*/ 	.word	0x00002630


	//   ....[23]....
        /*0204*/ 	.word	0x00002650


	//   ....[24]....
        /*0208*/ 	.word	0x00002670


	//   ....[25]....
        /*020c*/ 	.word	0x000026c0


	//   ....[26]....
        /*0210*/ 	.word	0x000026e0


	//   ....[27]....
        /*0214*/ 	.word	0x00002700


	//   ....[28]....
        /*0218*/ 	.word	0x00002720


	//   ....[29]....
        /*021c*/ 	.word	0x00002740


	//----- nvinfo : EIATTR_EXIT_INSTR_OFFSETS
	.align		4
.L_2930:
        /*0220*/ 	.byte	0x04, 0x1c
        /*0222*/ 	.short	(.L_2932 - .L_2931)


	//   ....[0]....
.L_2931:
        /*0224*/ 	.word	0x00002590


	//   ....[1]....
        /*0228*/ 	.word	0x000029f0


	//   ....[2]....
        /*022c*/ 	.word	0x00002a60


	//----- nvinfo : EIATTR_CRS_STACK_SIZE
	.align		4
.L_2932:
        /*0230*/ 	.byte	0x04, 0x1e
        /*0232*/ 	.short	(.L_2934 - .L_2933)
.L_2933:
        /*0234*/ 	.word	0x00000000
.L_2934:


//--------------------- .nv.info._ZN17fastertransformer34generalAddBiasResidualLayerNormOptI7__half2Lb1ELb0ELi2ELb1ELi4EEEvPT_S3_PKS2_S5_S5_S5_S5_S5_fiiPKfS7_S7_Pfi --------------------------
	.section	.nv.info._ZN17fastertransformer34generalAddBiasResidualLayerNormOptI7__half2Lb1ELb0ELi2ELb1ELi4EEEvPT_S3_PKS2_S5_S5_S5_S5_S5_fiiPKfS7_S7_Pfi,"",@"SHT_CUDA_INFO"
	.sectionflags	@""
	.align	4


	//----- nvinfo : EIATTR_CUDA_API_VERSION
	.align		4
        /*0000*/ 	.byte	0x04, 0x37
        /*0002*/ 	.short	(.L_2936 - .L_2935)
.L_2935:
        /*0004*/ 	.word	0x00000082


	//----- nvinfo : EIATTR_SW2861232_WAR
	.align		4
.L_2936:
        /*0008*/ 	.byte	0x01, 0x35
	.zero		2


	//----- nvinfo : EIATTR_PARAM_CBANK
	.align		4
        /*000c*/ 	.byte	0x04, 0x0a
        /*000e*/ 	.short	(.L_2938 - .L_2937)
	.align		4
.L_2937:
        /*0010*/ 	.word	index@(.nv.constant0._ZN17fastertransformer34generalAddBiasResidualLayerNormOptI7__half2Lb1ELb0ELi2ELb1ELi4EEEvPT_S3_PKS2_S5_S5_S5_S5_S5_fiiPKfS7_S7_Pfi)
        /*0014*/ 	.short	0x0160
        /*0016*/ 	.short	0x0074


	//----- nvinfo : EIATTR_CBANK_PARAM_SIZE
	.align		4
.L_2938:
        /*0018*/ 	.byte	0x03, 0x19
        /*001a*/ 	.short	0x0074


	//----- nvinfo : EIATTR_KPARAM_INFO
	.align		4
        /*001c*/ 	.byte	0x04, 0x17
        /*001e*/ 	.short	(.L_2940 - .L_2939)
.L_2939:
        /*0020*/ 	.word	0x00000000
        /*0024*/ 	.short	0x000f
        /*0026*/ 	.short	0x0070
        /*0028*/ 	.byte	0x00, 0xf0, 0x11, 0x00


	//----- nvinfo : EIATTR_KPARAM_INFO
	.align		4
.L_2940:
        /*002c*/ 	.byte	0x04, 0x17
        /*002e*/ 	.short	(.L_2942 - .L_2941)
.L_2941:
        /*0030*/ 	.word	0x00000000
        /*0034*/ 	.short	0x000e
        /*0036*/ 	.short	0x0068
        /*0038*/ 	.byte	0x00, 0xf0, 0x21, 0x00


	//----- nvinfo : EIATTR_KPARAM_INFO
	.align		4
.L_2942:
        /*003c*/ 	.byte	0x04, 0x17
        /*003e*/ 	.short	(.L_2944 - .L_2943)
.L_2943:
        /*0040*/ 	.word	0x00000000
        /*0044*/ 	.short	0x000d
        /*0046*/ 	.short	0x0060
        /*0048*/ 	.byte	0x00, 0xf0, 0x21, 0x00


	//----- nvinfo : EIATTR_KPARAM_INFO
	.align		4
.L_2944:
        /*004c*/ 	.byte	0x04, 0x17
        /*004e*/ 	.short	(.L_2946 - .L_2945)
.L_2945:
        /*0050*/ 	.word	0x00000000
        /*0054*/ 	.short	0x000c
        /*0056*/ 	.short	0x0058
        /*0058*/ 	.byte	0x00, 0xf0, 0x21, 0x00


	//----- nvinfo : EIATTR_KPARAM_INFO
	.align		4
.L_2946:
        /*005c*/ 	.byte	0x04, 0x17
        /*005e*/ 	.short	(.L_2948 - .L_2947)
.L_2947:
        /*0060*/ 	.word	0x00000000
        /*0064*/ 	.short	0x000b
        /*0066*/ 	.short	0x0050
        /*0068*/ 	.byte	0x00, 0xf0, 0x21, 0x00


	//----- nvinfo : EIATTR_KPARAM_INFO
	.align		4
.L_2948:
        /*006c*/ 	.byte	0x04, 0x17
        /*006e*/ 	.short	(.L_2950 - .L_2949)
.L_2949:
        /*0070*/ 	.word	0x00000000
        /*0074*/ 	.short	0x000a
        /*0076*/ 	.short	0x0048
        /*0078*/ 	.byte	0x00, 0xf0, 0x11, 0x00


	//----- nvinfo : EIATTR_KPARAM_INFO
	.align		4
.L_2950:
        /*007c*/ 	.byte	0x04, 0x17
        /*007e*/ 	.short	(.L_2952 - .L_2951)
.L_2951:
        /*0080*/ 	.word	0x00000000
        /*0084*/ 	.short	0x0009
        /*0086*/ 	.short	0x0044
        /*0088*/ 	.byte	0x00, 0xf0, 0x11, 0x00


	//----- nvinfo : EIATTR_KPARAM_INFO
	.align		4
.L_2952:
        /*008c*/ 	.byte	0x04, 0x17
        /*008e*/ 	.short	(.L_2954 - .L_2953)
.L_2953:
        /*0090*/ 	.word	0x00000000
        /*0094*/ 	.short	0x0008
        /*0096*/ 	.short	0x0040
        /*0098*/ 	.byte	0x00, 0xf0, 0x11, 0x00


	//----- nvinfo : EIATTR_KPARAM_INFO
	.align		4
.L_2954:
        /*009c*/ 	.byte	0x04, 0x17
        /*009e*/ 	.short	(.L_2956 - .L_2955)
.L_2955:
        /*00a0*/ 	.word	0x00000000
        /*00a4*/ 	.short	0x0007
        /*00a6*/ 	.short	0x0038
        /*00a8*/ 	.byte	0x00, 0xf0, 0x21, 0x00


	//----- nvinfo : EIATTR_KPARAM_INFO
	.align		4
.L_2956:
        /*00ac*/ 	.byte	0x04, 0x17
        /*00ae*/ 	.short	(.L_2958 - .L_2957)
.L_2957:
        /*00b0*/ 	.word	0x00000000
        /*00b4*/ 	.short	0x0006
        /*00b6*/ 	.short	0x0030
        /*00b8*/ 	.byte	0x00, 0xf0, 0x21, 0x00


	//----- nvinfo : EIATTR_KPARAM_INFO
	.align		4
.L_2958:
        /*00bc*/ 	.byte	0x04, 0x17
        /*00be*/ 	.short	(.L_2960 - .L_2959)
.L_2959:
        /*00c0*/ 	.word	0x00000000
        /*00c4*/ 	.short	0x0005
        /*00c6*/ 	.short	0x0028
        /*00c8*/ 	.byte	0x00, 0xf0, 0x21, 0x00


	//----- nvinfo : EIATTR_KPARAM_INFO
	.align		4
.L_2960:
        /*00cc*/ 	.byte	0x04, 0x17
        /*00ce*/ 	.short	(.L_2962 - .L_2961)
.L_2961:
        /*00d0*/ 	.word	0x00000000
        /*00d4*/ 	.short	0x0004
        /*00d6*/ 	.short	0x0020
        /*00d8*/ 	.byte	0x00, 0xf0, 0x21, 0x00


	//----- nvinfo : EIATTR_KPARAM_INFO
	.align		4
.L_2962:
        /*00dc*/ 	.byte	0x04, 0x17
        /*00de*/ 	.short	(.L_2964 - .L_2963)
.L_2963:
        /*00e0*/ 	.word	0x00000000
        /*00e4*/ 	.short	0x0003
        /*00e6*/ 	.short	0x0018
        /*00e8*/ 	.byte	0x00, 0xf0, 0x21, 0x00


	//----- nvinfo : EIATTR_KPARAM_INFO
	.align		4
.L_2964:
        /*00ec*/ 	.byte	0x04, 0x17
        /*00ee*/ 	.short	(.L_2966 - .L_2965)
.L_2965:
        /*00f0*/ 	.word	0x00000000
        /*00f4*/ 	.short	0x0002
        /*00f6*/ 	.short	0x0010
        /*00f8*/ 	.byte	0x00, 0xf0, 0x21, 0x00


	//----- nvinfo : EIATTR_KPARAM_INFO
	.align		4
.L_2966:
        /*00fc*/ 	.byte	0x04, 0x17
        /*00fe*/ 	.short	(.L_2968 - .L_2967)
.L_2967:
        /*0100*/ 	.word	0x00000000
        /*0104*/ 	.short	0x0001
        /*0106*/ 	.short	0x0008
        /*0108*/ 	.byte	0x00, 0xf0, 0x21, 0x00


	//----- nvinfo : EIATTR_KPARAM_INFO
	.align		4
.L_2968:
        /*010c*/ 	.byte	0x04, 0x17
        /*010e*/ 	.short	(.L_2970 - .L_2969)
.L_2969:
        /*0110*/ 	.word	0x00000000
        /*0114*/ 	.short	0x0000
        /*0116*/ 	.short	0x0000
        /*0118*/ 	.byte	0x00, 0xf0, 0x21, 0x00


	//----- nvinfo : EIATTR_MAXREG_COUNT
	.align		4
.L_2970:
        /*011c*/ 	.byte	0x03, 0x1b
        /*011e*/ 	.short	0x00ff


	//----- nvinfo : EIATTR_NUM_BARRIERS
	.align		4
        /*0120*/ 	.byte	0x02, 0x4c
        /*0122*/ 	.byte	0x01
	.zero		1


	//----- nvinfo : EIATTR_MERCURY_ISA_VERSION
	.align		4
        /*0124*/ 	.byte	0x03, 0x5f
        /*0126*/ 	.short	0x0000


	//----- nvinfo : EIATTR_COOP_GROUP_MASK_REGIDS
	.align		4
        /*0128*/ 	.byte	0x04, 0x29
        /*012a*/ 	.short	(.L_2972 - .L_2971)


	//   ....[0]....
.L_2971:
        /*012c*/ 	.word	0xffffffff


	//   ....[1]....
        /*0130*/ 	.word	0xffffffff


	//   ....[2]....
        /*0134*/ 	.word	0xffffffff


	//   ....[3]....
        /*0138*/ 	.word	0xffffffff


	//   ....[4]....
        /*013c*/ 	.word	0xffffffff


	//   ....[5]....
        /*0140*/ 	.word	0xffffffff


	//   ....[6]....
        /*0144*/ 	.word	0xffffffff


	//   ....[7]....
        /*0148*/ 	.word	0xffffffff


	//   ....[8]....
        /*014c*/ 	.word	0xffffffff


	//   ....[9]....
        /*0150*/ 	.word	0xffffffff


	//   ....[10]....
        /*0154*/ 	.word	0xffffffff


	//   ....[11]....
        /*0158*/ 	.word	0xffffffff


	//   ....[12]....
        /*015c*/ 	.word	0xffffffff


	//   ....[13]....
        /*0160*/ 	.word	0xffffffff


	//   ....[14]....
        /*0164*/ 	.word	0xffffffff


	//   ....[15]....
        /*0168*/ 	.word	0xffffffff


	//   ....[16]....
        /*016c*/ 	.word	0xffffffff


	//   ....[17]....
        /*0170*/ 	.word	0xffffffff


	//   ....[18]....
        /*0174*/ 	.word	0xffffffff


	//   ....[19]....
        /*0178*/ 	.word	0xffffffff


	//   ....[20]....
        /*017c*/ 	.word	0xffffffff


	//   ....[21]....
        /*0180*/ 	.word	0xffffffff


	//   ....[22]....
        /*0184*/ 	.word	0xffffffff


	//   ....[23]....
        /*0188*/ 	.word	0xffffffff


	//   ....[24]....
        /*018c*/ 	.word	0xffffffff


	//   ....[25]....
        /*0190*/ 	.word	0xffffffff


	//   ....[26]....
        /*0194*/ 	.word	0xffffffff


	//   ....[27]....
        /*0198*/ 	.word	0xffffffff


	//   ....[28]....
        /*019c*/ 	.word	0xffffffff


	//   ....[29]....
        /*01a0*/ 	.word	0xffffffff


	//----- nvinfo : EIATTR_COOP_GROUP_INSTR_OFFSETS
	.align		4
.L_2972:
        /*01a4*/ 	.byte	0x04, 0x28
        /*01a6*/ 	.short	(.L_2974 - .L_2973)


	//   ....[0]....
.L_2973:
        /*01a8*/ 	.word	0x000004d0


	//   ....[1]....
        /*01ac*/ 	.word	0x00000510


	//   ....[2]....
        /*01b0*/ 	.word	0x00000540


	//   ....[3]....
        /*01b4*/ 	.word	0x00000590


	//   ....[4]....
        /*01b8*/ 	.word	0x000005e0


	//   ....[5]....
        /*01bc*/ 	.word	0x00000630


	//   ....[6]....
        /*01c0*/ 	.word	0x00000660


	//   ....[7]....
        /*01c4*/ 	.word	0x00000680


	//   ....[8]....
        /*01c8*/ 	.word	0x000006b0


	//   ....[9]....
        /*01cc*/ 	.word	0x000006d0


	//   ....[10]....
        /*01d0*/ 	.word	0x00000ad0


	//   ....[11]....
        /*01d4*/ 	.word	0x00000b10


	//   ....[12]....
        /*01d8*/ 	.word	0x00000b30


	//   ....[13]....
        /*01dc*/ 	.word	0x00000b50


	//   ....[14]....
        /*01e0*/ 	.word	0x00000b70


	//   ....[15]....
        /*01e4*/ 	.word	0x00000be0


	//   ....[16]....
        /*01e8*/ 	.word	0x00000c10


	//   ....[17]....
        /*01ec*/ 	.word	0x00000c30


	//   ....[18]....
        /*01f0*/ 	.word	0x00000c50


	//   ....[19]....
        /*01f4*/ 	.word	0x00000c80


	//   ....[20]....
        /*01f8*/ 	.word	0x00001820


	//   ....[21]....
        /*01fc*/ 	.word	0x00001860


	//   ....[22]....
        /*0200*/ 	.word	0x00001880


	//   ....[23]....
        /*0204*/ 	.word	0x000018a0


	//   ....[24]....
        /*0208*/ 	.word	0x000018c0


	//   ....[25]....
        /*020c*/ 	.word	0x00001910


	//   ....[26]....
        /*0210*/ 	.word	0x00001930


	//   ....[27]....
        /*0214*/ 	.word	0x00001950


	//   ....[28]....
        /*0218*/ 	.word	0x00001970


	//   ....[29]....
        /*021c*/ 	.word	0x00001990


	//----- nvinfo : EIATTR_EXIT_INSTR_OFFSETS
	.align		4
.L_2974:
        /*0220*/ 	.byte	0x04, 0x1c
        /*0222*/ 	.short	(.L_2976 - .L_2975)


	//   ....[0]....
.L_2975:
        /*0224*/ 	.word	0x000017e0


	//   ....[1]....
        /*0228*/ 	.word	0x00001c50


	//   ....[2]....
        /*022c*/ 	.word	0x00001cd0


	//----- nvinfo : EIATTR_CRS_STACK_SIZE
	.align		4
.L_2976:
        /*0230*/ 	.byte	0x04, 0x1e
        /*0232*/ 	.short	(.L_2978 - .L_2977)
.L_2977:
        /*0234*/ 	.word	0x00000000
.L_2978:


//--------------------- .nv.info._ZN17fastertransformer35generalAddBiasResidualLayerNormOpt2I7__half2Lb0ELb1ELi2ELb1ELi4EEEvPT_S3_PKS2_S5_S5_S5_S5_S5_fiiPKfS7_S7_Pfi --------------------------
	.section	.nv.info._ZN17fastertransformer35generalAddBiasResidualLayerNormOpt2I7__half2Lb0ELb1ELi2ELb1ELi4EEEvPT_S3_PKS2_S5_S5_S5_S5_S5_fiiPKfS7_S7_Pfi,"",@"SHT_CUDA_INFO"
	.sectionflags	@""
	.align	4


	//----- nvinfo : EIATTR_CUDA_API_VERSION
	.align		4
        /*0000*/ 	.byte	0x04, 0x37
        /*0002*/ 	.short	(.L_2980 - .L_2979)
.L_2979:
        /*0004*/ 	.word	0x00000082


	//----- nvinfo : EIATTR_SW2861232_WAR
	.align		4
.L_2980:
        /*0008*/ 	.byte	0x01, 0x35
	.zero		2


	//----- nvinfo : EIATTR_PARAM_CBANK
	.align		4
        /*000c*/ 	.byte	0x04, 0x0a
        /*000e*/ 	.short	(.L_2982 - .L_2981)
	.align		4
.L_2981:
        /*0010*/ 	.word	index@(.nv.constant0._ZN17fastertransformer35generalAddBiasResidualLayerNormOpt2I7__half2Lb0ELb1ELi2ELb1ELi4EEEvPT_S3_PKS2_S5_S5_S5_S5_S5_fiiPKfS7_S7_Pfi)
        /*0014*/ 	.short	0x0160
        /*0016*/ 	.short	0x0074


	//----- nvinfo : EIATTR_CBANK_PARAM_SIZE
	.align		4
.L_2982:
        /*0018*/ 	.byte	0x03, 0x19
        /*001a*/ 	.short	0x0074


	//----- nvinfo : EIATTR_KPARAM_INFO
	.align		4
        /*001c*/ 	.byte	0x04, 0x17
        /*001e*/ 	.short	(.L_2984 - .L_2983)
.L_2983:
        /*0020*/ 	.word	0x00000000
        /*0024*/ 	.short	0x000f
        /*0026*/ 	.short	0x0070
        /*0028*/ 	.byte	0x00, 0xf0, 0x11, 0x00


	//----- nvinfo : EIATTR_KPARAM_INFO
	.align		4
.L_2984:
        /*002c*/ 	.byte	0x04, 0x17
        /*002e*/ 	.short	(.L_2986 - .L_2985)
.L_2985:
        /*0030*/ 	.word	0x00000000
        /*0034*/ 	.short	0x000e
        /*0036*/ 	.short	0x0068
        /*0038*/ 	.byte	0x00, 0xf0, 0x21, 0x00


	//----- nvinfo : EIATTR_KPARAM_INFO
	.align		4
.L_2986:
        /*003c*/ 	.byte	0x04, 0x17
        /*003e*/ 	.short	(.L_2988 - .L_2987)
.L_2987:
        /*0040*/ 	.word	0x00000000
        /*0044*/ 	.short	0x000d
        /*0046*/ 	.short	0x0060
        /*0048*/ 	.byte	0x00, 0xf0, 0x21, 0x00


	//----- nvinfo : EIATTR_KPARAM_INFO
	.align		4
.L_2988:
        /*004c*/ 	.byte	0x04, 0x17
        /*004e*/ 	.short	(.L_2990 - .L_2989)
.L_2989:
        /*0050*/ 	.word	0x00000000
        /*0054*/ 	.short	0x000c
        /*0056*/ 	.short	0x0058
        /*0058*/ 	.byte	0x00, 0xf0, 0x21, 0x00


	//----- nvinfo : EIATTR_KPARAM_INFO
	.align		4
.L_2990:
        /*005c*/ 	.byte	0x04, 0x17
        /*005e*/ 	.short	(.L_2992 - .L_2991)
.L_2991:
        /*0060*/ 	.word	0x00000000
        /*0064*/ 	.short	0x000b
        /*0066*/ 	.short	0x0050
        /*0068*/ 	.byte	0x00, 0xf0, 0x21, 0x00


	//----- nvinfo : EIATTR_KPARAM_INFO
	.align		4
.L_2992:
        /*006c*/ 	.byte	0x04, 0x17
        /*006e*/ 	.short	(.L_2994 - .L_2993)
.L_2993:
        /*0070*/ 	.word	0x00000000
        /*0074*/ 	.short	0x000a
        /*0076*/ 	.short	0x0048
        /*0078*/ 	.byte	0x00, 0xf0, 0x11, 0x00


	//----- nvinfo : EIATTR_KPARAM_INFO
	.align		4
.L_2994:
        /*007c*/ 	.byte	0x04, 0x17
        /*007e*/ 	.short	(.L_2996 - .L_2995)
.L_2995:
        /*0080*/ 	.word	0x00000000
        /*0084*/ 	.short	0x0009
        /*0086*/ 	.short	0x0044
        /*0088*/ 	.byte	0x00, 0xf0, 0x11, 0x00


	//----- nvinfo : EIATTR_KPARAM_INFO
	.align		4
.L_2996:
        /*008c*/ 	.byte	0x04, 0x17
        /*008e*/ 	.short	(.L_2998 - .L_2997)
.L_2997:
        /*0090*/ 	.word	0x00000000
        /*0094*/ 	.short	0x0008
        /*0096*/ 	.short	0x0040
        /*0098*/ 	.byte	0x00, 0xf0, 0x11, 0x00


	//----- nvinfo : EIATTR_KPARAM_INFO
	.align		4
.L_2998:
        /*009c*/ 	.byte	0x04, 0x17
        /*009e*/ 	.short	(.L_3000 - .L_2999)
.L_2999:
        /*00a0*/ 	.word	0x00000000
        /*00a4*/ 	.short	0x0007
        /*00a6*/ 	.short	0x0038
        /*00a8*/ 	.byte	0x00, 0xf0, 0x21, 0x00


	//----- nvinfo : EIATTR_KPARAM_INFO
	.align		4
.L_3000:
        /*00ac*/ 	.byte	0x04, 0x17
        /*00ae*/ 	.short	(.L_3002 - .L_3001)
.L_3001:
        /*00b0*/ 	.word	0x00000000
        /*00b4*/ 	.short	0x0006
        /*00b6*/ 	.short	0x0030
        /*00b8*/ 	.byte	0x00, 0xf0, 0x21, 0x00


	//----- nvinfo : EIATTR_KPARAM_INFO
	.align		4
.L_3002:
        /*00bc*/ 	.byte	0x04, 0x17
        /*00be*/ 	.short	(.L_3004 - .L_3003)
.L_3003:
        /*00c0*/ 	.word	0x00000000
        /*00c4*/ 	.short	0x0005
        /*00c6*/ 	.short	0x0028
        /*00c8*/ 	.byte	0x00, 0xf0, 0x21, 0x00


	//----- nvinfo : EIATTR_KPARAM_INFO
	.align		4
.L_3004:
        /*00cc*/ 	.byte	0x04, 0x17
        /*00ce*/ 	.short	(.L_3006 - .L_3005)
.L_3005:
        /*00d0*/ 	.word	0x00000000
        /*00d4*/ 	.short	0x0004
        /*00d6*/ 	.short	0x0020
        /*00d8*/ 	.byte	0x00, 0xf0, 0x21, 0x00


	//----- nvinfo : EIATTR_KPARAM_INFO
	.align		4
.L_3006:
        /*00dc*/ 	.byte	0x04, 0x17
        /*00de*/ 	.short	(.L_3008 - .L_3007)
.L_3007:
        /*00e0*/ 	.word	0x00000000
        /*00e4*/ 	.short	0x0003
        /*00e6*/ 	.short	0x0018
        /*00e8*/ 	.byte	0x00, 0xf0, 0x21, 0x00


	//----- nvinfo : EIATTR_KPARAM_INFO
	.align		4
.L_3008:
        /*00ec*/ 	.byte	0x04, 0x17
        /*00ee*/ 	.short	(.L_3010 - .L_3009)
.L_3009:
        /*00f0*/ 	.word	0x00000000
        /*00f4*/ 	.short	0x0002
        /*00f6*/ 	.short	0x0010
        /*00f8*/ 	.byte	0x00, 0xf0, 0x21, 0x00


	//----- nvinfo : EIATTR_KPARAM_INFO
	.align		4
.L_3010:
        /*00fc*/ 	.byte	0x04, 0x17
        /*00fe*/ 	.short	(.L_3012 - .L_3011)
.L_3011:
        /*0100*/ 	.word	0x00000000
        /*0104*/ 	.short	0x0001
        /*0106*/ 	.short	0x0008
        /*0108*/ 	.byte	0x00, 0xf0, 0x21, 0x00


	//----- nvinfo : EIATTR_KPARAM_INFO
	.align		4
.L_3012:
        /*010c*/ 	.byte	0x04, 0x17
        /*010e*/ 	.short	(.L_3014 - .L_3013)
.L_3013:
        /*0110*/ 	.word	0x00000000
        /*0114*/ 	.short	0x0000
        /*0116*/ 	.short	0x0000
        /*0118*/ 	.byte	0x00, 0xf0, 0x21, 0x00


	//----- nvinfo : EIATTR_MAXREG_COUNT
	.align		4
.L_3014:
        /*011c*/ 	.byte	0x03, 0x1b
        /*011e*/ 	.short	0x00ff


	//----- nvinfo : EIATTR_NUM_BARRIERS
	.align		4
        /*0120*/ 	.byte	0x02, 0x4c
        /*0122*/ 	.byte	0x01
	.zero		1


	//----- nvinfo : EIATTR_MERCURY_ISA_VERSION
	.align		4
        /*0124*/ 	.byte	0x03, 0x5f
        /*0126*/ 	.short	0x0000


	//----- nvinfo : EIATTR_COOP_GROUP_MASK_REGIDS
	.align		4
        /*0128*/ 	.byte	0x04, 0x29
        /*012a*/ 	.short	(.L_3016 - .L_3015)


	//   ....[0]....
.L_3015:
        /*012c*/ 	.word	0xffffffff


	//   ....[1]....
        /*0130*/ 	.word	0xffffffff


	//   ....[2]....
        /*0134*/ 	.word	0xffffffff


	//   ....[3]....
        /*0138*/ 	.word	0xffffffff


	//   ....[4]....
        /*013c*/ 	.word	0xffffffff


	//   ....[5]....
        /*0140*/ 	.word	0xffffffff


	//   ....[6]....
        /*0144*/ 	.word	0xffffffff


	//   ....[7]....
        /*0148*/ 	.word	0xffffffff


	//   ....[8]....
        /*014c*/ 	.word	0xffffffff


	//   ....[9]....
        /*0150*/ 	.word	0xffffffff


	//   ....[10]....
        /*0154*/ 	.word	0xffffffff


	//   ....[11]....
        /*0158*/ 	.word	0xffffffff


	//   ....[12]....
        /*015c*/ 	.word	0xffffffff


	//   ....[13]....
        /*0160*/ 	.word	0xffffffff


	//   ....[14]....
        /*0164*/ 	.word	0xffffffff


	//   ....[15]....
        /*0168*/ 	.word	0xffffffff


	//   ....[16]....
        /*016c*/ 	.word	0xffffffff


	//   ....[17]....
        /*0170*/ 	.word	0xffffffff


	//   ....[18]....
        /*0174*/ 	.word	0xffffffff


	//   ....[19]....
        /*0178*/ 	.word	0xffffffff


	//   ....[20]....
        /*017c*/ 	.word	0xffffffff


	//   ....[21]....
        /*0180*/ 	.word	0xffffffff


	//   ....[22]....
        /*0184*/ 	.word	0xffffffff


	//   ....[23]....
        /*0188*/ 	.word	0xffffffff


	//   ....[24]....
        /*018c*/ 	.word	0xffffffff


	//   ....[25]....
        /*0190*/ 	.word	0xffffffff


	//   ....[26]....
        /*0194*/ 	.word	0xffffffff


	//   ....[27]....
        /*0198*/ 	.word	0xffffffff


	//   ....[28]....
        /*019c*/ 	.word	0xffffffff


	//   ....[29]....
        /*01a0*/ 	.word	0xffffffff


	//----- nvinfo : EIATTR_COOP_GROUP_INSTR_OFFSETS
	.align		4
.L_3016:
        /*01a4*/ 	.byte	0x04, 0x28
        /*01a6*/ 	.short	(.L_3018 - .L_3017)


	//   ....[0]....
.L_3017:
        /*01a8*/ 	.word	0x00000ac0


	//   ....[1]....
        /*01ac*/ 	.word	0x00000b00


	//   ....[2]....
        /*01b0*/ 	.word	0x00000b30


	//   ....[3]....
        /*01b4*/ 	.word	0x00000b40


	//   ....[4]....
        /*01b8*/ 	.word	0x00000b80


	//   ....[5]....
        /*01bc*/ 	.word	0x00000b90


	//   ....[6]....
        /*01c0*/ 	.word	0x00000be0


	//   ....[7]....
        /*01c4*/ 	.word	0x00000c00


	//   ....[8]....
        /*01c8*/ 	.word	0x00000c50


	//   ....[9]....
        /*01cc*/ 	.word	0x00000c60


	//   ....[10]....
        /*01d0*/ 	.word	0x00000cf0


	//   ....[11]....
        /*01d4*/ 	.word	0x00000d00


	//   ....[12]....
        /*01d8*/ 	.word	0x00000d30


	//   ....[13]....
        /*01dc*/ 	.word	0x00000d40


	//   ....[14]....
        /*01e0*/ 	.word	0x00000d70


	//   ....[15]....
        /*01e4*/ 	.word	0x00000d80


	//   ....[16]....
        /*01e8*/ 	.word	0x00000db0


	//   ....[17]....
        /*01ec*/ 	.word	0x00000dc0


	//   ....[18]....
        /*01f0*/ 	.word	0x00000df0


	//   ....[19]....
        /*01f4*/ 	.word	0x00000e00


	//   ....[20]....
        /*01f8*/ 	.word	0x00001ab0


	//   ....[21]....
        /*01fc*/ 	.word	0x00001af0


	//   ....[22]....
        /*0200*/ 	.word	0x00001b10


	//   ....[23]....
        /*0204*/ 	.word	0x00001b30


	//   ....[24]....
        /*0208*/ 	.word	0x00001b50


	//   ....[25]....
        /*020c*/ 	.word	0x00001ba0


	//   ....[26]....
        /*0210*/ 	.word	0x00001bc0


	//   ....[27]....
        /*0214*/ 	.word	0x00001be0


	//   ....[28]....
        /*0218*/ 	.word	0x00001c00


	//   ....[29]....
        /*021c*/ 	.word	0x00001c20


	//----- nvinfo : EIATTR_EXIT_INSTR_OFFSETS
	.align		4
.L_3018:
        /*0220*/ 	.byte	0x04, 0x1c
        /*0222*/ 	.short	(.L_3020 - .L_3019)


	//   ....[0]....
.L_3019:
        /*0224*/ 	.word	0x00001a70


	//   ....[1]....
        /*0228*/ 	.word	0x00001ed0


	//   ....[2]....
        /*022c*/ 	.word	0x00001f40


	//----- nvinfo : EIATTR_CRS_STACK_SIZE
	.align		4
.L_3020:
        /*0230*/ 	.byte	0x04, 0x1e
        /*0232*/ 	.short	(.L_3022 - .L_3021)
.L_3021:
        /*0234*/ 	.word	0x00000000
.L_3022:


//--------------------- .nv.info._ZN17fastertransformer34generalAddBiasResidualLayerNormOptI7__half2Lb0ELb1ELi2ELb1ELi4EEEvPT_S3_PKS2_S5_S5_S5_S5_S5_fiiPKfS7_S7_Pfi --------------------------
	.section	.nv.info._ZN17fastertransformer34generalAddBiasResidualLayerNormOptI7__half2Lb0ELb1ELi2ELb1ELi4EEEvPT_S3_PKS2_S5_S5_S5_S5_S5_fiiPKfS7_S7_Pfi,"",@"SHT_CUDA_INFO"
	.sectionflags	@""
	.align	4


	//----- nvinfo : EIATTR_CUDA_API_VERSION
	.align		4
        /*0000*/ 	.byte	0x04, 0x37
        /*0002*/ 	.short	(.L_3024 - .L_3023)
.L_3023:
        /*0004*/ 	.word	0x00000082


	//----- nvinfo : EIATTR_SW2861232_WAR
	.align		4
.L_3024:
        /*0008*/ 	.byte	0x01, 0x35
	.zero		2


	//----- nvinfo : EIATTR_PARAM_CBANK
	.align		4
        /*000c*/ 	.byte	0x04, 0x0a
        /*000e*/ 	.short	(.L_3026 - .L_3025)
	.align		4
.L_3025:
        /*0010*/ 	.word	index@(.nv.constant0._ZN17fastertransformer34generalAddBiasResidualLayerNormOptI7__half2Lb0ELb1ELi2ELb1ELi4EEEvPT_S3_PKS2_S5_S5_S5_S5_S5_fiiPKfS7_S7_Pfi)
        /*0014*/ 	.short	0x0160
        /*0016*/ 	.short	0x0074


	//----- nvinfo : EIATTR_CBANK_PARAM_SIZE
	.align		4
.L_3026:
        /*0018*/ 	.byte	0x03, 0x19
        /*001a*/ 	.short	0x0074


	//----- nvinfo : EIATTR_KPARAM_INFO
	.align		4
        /*001c*/ 	.byte	0x04, 0x17
        /*001e*/ 	.short	(.L_3028 - .L_3027)
.L_3027:
        /*0020*/ 	.word	0x00000000
        /*0024*/ 	.short	0x000f
        /*0026*/ 	.short	0x0070
        /*0028*/ 	.byte	0x00, 0xf0, 0x11, 0x00


	//----- nvinfo : EIATTR_KPARAM_INFO
	.align		4
.L_3028:
        /*002c*/ 	.byte	0x04, 0x17
        /*002e*/ 	.short	(.L_3030 - .L_3029)
.L_3029:
        /*0030*/ 	.word	0x00000000
        /*0034*/ 	.short	0x000e
        /*0036*/ 	.short	0x0068
        /*0038*/ 	.byte	0x00, 0xf0, 0x21, 0x00


	//----- nvinfo : EIATTR_KPARAM_INFO
	.align		4
.L_3030:
        /*003c*/ 	.byte	0x04, 0x17
        /*003e*/ 	.short	(.L_3032 - .L_3031)
.L_3031:
        /*0040*/ 	.word	0x00000000
        /*0044*/ 	.short	0x000d
        /*0046*/ 	.short	0x0060
        /*0048*/ 	.byte	0x00, 0xf0, 0x21, 0x00


	//----- nvinfo : EIATTR_KPARAM_INFO
	.align		4
.L_3032:
        /*004c*/ 	.byte	0x04, 0x17
        /*004e*/ 	.short	(.L_3034 - .L_3033)
.L_3033:
        /*0050*/ 	.word	0x00000000
        /*0054*/ 	.short	0x000c
        /*0056*/ 	.short	0x0058
        /*0058*/ 	.byte	0x00, 0xf0, 0x21, 0x00


	//----- nvinfo : EIATTR_KPARAM_INFO
	.align		4
.L_3034:
        /*005c*/ 	.byte	0x04, 0x17
        /*005e*/ 	.short	(.L_3036 - .L_3035)
.L_3035:
        /*0060*/ 	.word	0x00000000
        /*0064*/ 	.short	0x000b
        /*0066*/ 	.short	0x0050
        /*0068*/ 	.byte	0x00, 0xf0, 0x21, 0x00


	//----- nvinfo : EIATTR_KPARAM_INFO
	.align		4
.L_3036:
        /*006c*/ 	.byte	0x04, 0x17
        /*006e*/ 	.short	(.L_3038 - .L_3037)
.L_3037:
        /*0070*/ 	.word	0x00000000
        /*0074*/ 	.short	0x000a
        /*0076*/ 	.short	0x0048
        /*0078*/ 	.byte	0x00, 0xf0, 0x11, 0x00


	//----- nvinfo : EIATTR_KPARAM_INFO
	.align		4
.L_3038:
        /*007c*/ 	.byte	0x04, 0x17
        /*007e*/ 	.short	(.L_3040 - .L_3039)
.L_3039:
        /*0080*/ 	.word	0x00000000
        /*0084*/ 	.short	0x0009
        /*0086*/ 	.short	0x0044
        /*0088*/ 	.byte	0x00, 0xf0, 0x11, 0x00


	//----- nvinfo : EIATTR_KPARAM_INFO
	.align		4
.L_3040:
        /*008c*/ 	.byte	0x04, 0x17
        /*008e*/ 	.short	(.L_3042 - .L_3041)
.L_3041:
        /*0090*/ 	.word	0x00000000
        /*0094*/ 	.short	0x0008
        /*0096*/ 	.short	0x0040
        /*0098*/ 	.byte	0x00, 0xf0, 0x11, 0x00


	//----- nvinfo : EIATTR_KPARAM_INFO
	.align		4
.L_3042:
        /*009c*/ 	.byte	0x04, 0x17
        /*009e*/ 	.short	(.L_3044 - .L_3043)
.L_3043:
        /*00a0*/ 	.word	0x00000000
        /*00a4*/ 	.short	0x0007
        /*00a6*/ 	.short	0x0038
        /*00a8*/ 	.byte	0x00, 0xf0, 0x21, 0x00


	//----- nvinfo : EIATTR_KPARAM_INFO
	.align		4
.L_3044:
        /*00ac*/ 	.byte	0x04, 0x17
        /*00ae*/ 	.short	(.L_3046 - .L_3045)
.L_3045:
        /*00b0*/ 	.word	0x00000000
        /*00b4*/ 	.short	0x0006
        /*00b6*/ 	.short	0x0030
        /*00b8*/ 	.byte	0x00, 0xf0, 0x21, 0x00


	//----- nvinfo : EIATTR_KPARAM_INFO
	.align		4
.L_3046:
        /*00bc*/ 	.byte	0x04, 0x17
        /*00be*/ 	.short	(.L_3048 - .L_3047)
.L_3047:
        /*00c0*/ 	.word	0x00000000
        /*00c4*/ 	.short	0x0005
        /*00c6*/ 	.short	0x0028
        /*00c8*/ 	.byte	0x00, 0xf0, 0x21, 0x00


	//----- nvinfo : EIATTR_KPARAM_INFO
	.align		4
.L_3048:
        /*00cc*/ 	.byte	0x04, 0x17
        /*00ce*/ 	.short	(.L_3050 - .L_3049)
.L_3049:
        /*00d0*/ 	.word	0x00000000
        /*00d4*/ 	.short	0x0004
        /*00d6*/ 	.short	0x0020
        /*00d8*/ 	.byte	0x00, 0xf0, 0x21, 0x00


	//----- nvinfo : EIATTR_KPARAM_INFO
	.align		4
.L_3050:
        /*00dc*/ 	.byte	0x04, 0x17
        /*00de*/ 	.short	(.L_3052 - .L_3051)
.L_3051:
        /*00e0*/ 	.word	0x00000000
        /*00e4*/ 	.short	0x0003
        /*00e6*/ 	.short	0x0018
        /*00e8*/ 	.byte	0x00, 0xf0, 0x21, 0x00


	//----- nvinfo : EIATTR_KPARAM_INFO
	.align		4
.L_3052:
        /*00ec*/ 	.byte	0x04, 0x17
        /*00ee*/ 	.short	(.L_3054 - .L_3053)
.L_3053:
        /*00f0*/ 	.word	0x00000000
        /*00f4*/ 	.short	0x0002
        /*00f6*/ 	.short	0x0010
        /*00f8*/ 	.byte	0x00, 0xf0, 0x21, 0x00


	//----- nvinfo : EIATTR_KPARAM_INFO
	.align		4
.L_3054:
        /*00fc*/ 	.byte	0x04, 0x17
        /*00fe*/ 	.short	(.L_3056 - .L_3055)
.L_3055:
        /*0100*/ 	.word	0x00000000
        /*0104*/ 	.short	0x0001
        /*0106*/ 	.short	0x0008
        /*0108*/ 	.byte	0x00, 0xf0, 0x21, 0x00


	//----- nvinfo : EIATTR_KPARAM_INFO
	.align		4
.L_3056:
        /*010c*/ 	.byte	0x04, 0x17
        /*010e*/ 	.short	(.L_3058 - .L_3057)
.L_3057:
        /*0110*/ 	.word	0x00000000
        /*0114*/ 	.short	0x0000
        /*0116*/ 	.short	0x0000
        /*0118*/ 	.byte	0x00, 0xf0, 0x21, 0x00


	//----- nvinfo : EIATTR_MAXREG_COUNT
	.align		4
.L_3058:
        /*011c*/ 	.byte	0x03, 0x1b
        /*011e*/ 	.short	0x00ff


	//----- nvinfo : EIATTR_NUM_BARRIERS
	.align		4
        /*0120*/ 	.byte	0x02, 0x4c
        /*0122*/ 	.byte	0x01
	.zero		1


	//----- nvinfo : EIATTR_MERCURY_ISA_VERSION
	.align		4
        /*0124*/ 	.byte	0x03, 0x5f
        /*0126*/ 	.short	0x0000


	//----- nvinfo : EIATTR_COOP_GROUP_MASK_REGIDS
	.align		4
        /*0128*/ 	.byte	0x04, 0x29
        /*012a*/ 	.short	(.L_3060 - .L_3059)


	//   ....[0]....
.L_3059:
        /*012c*/ 	.word	0xffffffff


	//   ....[1]....
        /*0130*/ 	.word	0xffffffff


	//   ....[2]....
        /*0134*/ 	.word	0xffffffff


	//   ....[3]....
        /*0138*/ 	.word	0xffffffff


	//   ....[4]....
        /*013c*/ 	.word	0xffffffff


	//   ....[5]....
        /*0140*/ 	.word	0xffffffff


	//   ....[6]....
        /*0144*/ 	.word	0xffffffff


	//   ....[7]....
        /*0148*/ 	.word	0xffffffff


	//   ....[8]....
        /*014c*/ 	.word	0xffffffff


	//   ....[9]....
        /*0150*/ 	.word	0xffffffff


	//   ....[10]....
        /*0154*/ 	.word	0xffffffff


	//   ....[11]....
        /*0158*/ 	.word	0xffffffff


	//   ....[12]....
        /*015c*/ 	.word	0xffffffff


	//   ....[13]....
        /*0160*/ 	.word	0xffffffff


	//   ....[14]....
        /*0164*/ 	.word	0xffffffff


	//   ....[15]....
        /*0168*/ 	.word	0xffffffff


	//   ....[16]....
        /*016c*/ 	.word	0xffffffff


	//   ....[17]....
        /*0170*/ 	.word	0xffffffff


	//   ....[18]....
        /*0174*/ 	.word	0xffffffff


	//   ....[19]....
        /*0178*/ 	.word	0xffffffff


	//   ....[20]....
        /*017c*/ 	.word	0xffffffff


	//   ....[21]....
        /*0180*/ 	.word	0xffffffff


	//   ....[22]....
        /*0184*/ 	.word	0xffffffff


	//   ....[23]....
        /*0188*/ 	.word	0xffffffff


	//   ....[24]....
        /*018c*/ 	.word	0xffffffff


	//   ....[25]....
        /*0190*/ 	.word	0xffffffff


	//   ....[26]....
        /*0194*/ 	.word	0xffffffff


	//   ....[27]....
        /*0198*/ 	.word	0xffffffff


	//   ....[28]....
        /*019c*/ 	.word	0xffffffff


	//   ....[29]....
        /*01a0*/ 	.word	0xffffffff


	//----- nvinfo : EIATTR_COOP_GROUP_INSTR_OFFSETS
	.align		4
.L_3060:
        /*01a4*/ 	.byte	0x04, 0x28
        /*01a6*/ 	.short	(.L_3062 - .L_3061)


	//   ....[0]....
.L_3061:
        /*01a8*/ 	.word	0x00000280


	//   ....[1]....
        /*01ac*/ 	.word	0x000002c0


	//   ....[2]....
        /*01b0*/ 	.word	0x00000300


	//   ....[3]....
        /*01b4*/ 	.word	0x00000330


	//   ....[4]....
        /*01b8*/ 	.word	0x00000370


	//   ....[5]....
        /*01bc*/ 	.word	0x000003d0


	//   ....[6]....
        /*01c0*/ 	.word	0x00000400


	//   ....[7]....
        /*01c4*/ 	.word	0x00000420


	//   ....[8]....
        /*01c8*/ 	.word	0x00000450


	//   ....[9]....
        /*01cc*/ 	.word	0x00000470


	//   ....[10]....
        /*01d0*/ 	.word	0x00000870


	//   ....[11]....
        /*01d4*/ 	.word	0x000008b0


	//   ....[12]....
        /*01d8*/ 	.word	0x000008d0


	//   ....[13]....
        /*01dc*/ 	.word	0x000008f0


	//   ....[14]....
        /*01e0*/ 	.word	0x00000910


	//   ....[15]....
        /*01e4*/ 	.word	0x00000980


	//   ....[16]....
        /*01e8*/ 	.word	0x000009b0


	//   ....[17]....
        /*01ec*/ 	.word	0x000009d0


	//   ....[18]....
        /*01f0*/ 	.word	0x000009f0


	//   ....[19]....
        /*01f4*/ 	.word	0x00000a20


	//   ....[20]....
        /*01f8*/ 	.word	0x00001640


	//   ....[21]....
        /*01fc*/ 	.word	0x00001680


	//   ....[22]....
        /*0200*/ 	.word	0x000016a0


	//   ....[23]....
        /*0204*/ 	.word	0x000016c0


	//   ....[24]....
        /*0208*/ 	.word	0x000016e0


	//   ....[25]....
        /*020c*/ 	.word	0x00001730


	//   ....[26]....
        /*0210*/ 	.word	0x00001750


	//   ....[27]....
        /*0214*/ 	.word	0x00001770


	//   ....[28]....
        /*0218*/ 	.word	0x00001790


	//   ....[29]....
        /*021c*/ 	.word	0x000017b0


	//----- nvinfo : EIATTR_EXIT_INSTR_OFFSETS
	.align		4
.L_3062:
        /*0220*/ 	.byte	0x04, 0x1c
        /*0222*/ 	.short	(.L_3064 - .L_3063)


	//   ....[0]....
.L_3063:
        /*0224*/ 	.word	0x00001600


	//   ....[1]....
        /*0228*/ 	.word	0x00001a70


	//   ....[2]....
        /*022c*/ 	.word	0x00001af0


	//----- nvinfo : EIATTR_CRS_STACK_SIZE
	.align		4
.L_3064:
        /*0230*/ 	.byte	0x04, 0x1e
        /*0232*/ 	.short	(.L_3066 - .L_3065)
.L_3065:
        /*0234*/ 	.word	0x00000000
.L_3066:


//--------------------- .nv.info._ZN17fastertransformer35generalAddBiasResidualLayerNormOpt2I7__half2Lb1ELb1ELi2ELb1ELi4EEEvPT_S3_PKS2_S5_S5_S5_S5_S5_fiiPKfS7_S7_Pfi --------------------------
	.section	.nv.info._ZN17fastertransformer35generalAddBiasResidualLayerNormOpt2I7__half2Lb1ELb1ELi2ELb1ELi4EEEvPT_S3_PKS2_S5_S5_S5_S5_S5_fiiPKfS7_S7_Pfi,"",@"SHT_CUDA_INFO"
	.sectionflags	@""
	.align	4


	//----- nvinfo : EIATTR_CUDA_API_VERSION
	.align		4
        /*0000*/ 	.byte	0x04, 0x37
        /*0002*/ 	.short	(.L_3068 - .L_3067)
.L_3067:
        /*0004*/ 	.word	0x00000082


	//----- nvinfo : EIATTR_SW2861232_WAR
	.align		4
.L_3068:
        /*0008*/ 	.byte	0x01, 0x35
	.zero		2


	//----- nvinfo : EIATTR_PARAM_CBANK
	.align		4
        /*000c*/ 	.byte	0x04, 0x0a
        /*000e*/ 	.short	(.L_3070 - .L_3069)
	.align		4
.L_3069:
        /*0010*/ 	.word	index@(.nv.constant0._ZN17fastertransformer35generalAddBiasResidualLayerNormOpt2I7__half2Lb1ELb1ELi2ELb1ELi4EEEvPT_S3_PKS2_S5_S5_S5_S5_S5_fiiPKfS7_S7_Pfi)
        /*0014*/ 	.short	0x0160
        /*0016*/ 	.short	0x0074


	//----- nvinfo : EIATTR_CBANK_PARAM_SIZE
	.align		4
.L_3070:
        /*0018*/ 	.byte	0x03, 0x19
        /*001a*/ 	.short	0x0074


	//----- nvinfo : EIATTR_KPARAM_INFO
	.align		4
        /*001c*/ 	.byte	0x04, 0x17
        /*001e*/ 	.short	(.L_3072 - .L_3071)
.L_3071:
        /*0020*/ 	.word	0x00000000
        /*0024*/ 	.short	0x000f
        /*0026*/ 	.short	0x0070
        /*0028*/ 	.byte	0x00, 0xf0, 0x11, 0x00


	//----- nvinfo : EIATTR_KPARAM_INFO
	.align		4
.L_3072:
        /*002c*/ 	.byte	0x04, 0x17
        /*002e*/ 	.short	(.L_3074 - .L_3073)
.L_3073:
        /*0030*/ 	.word	0x00000000
        /*0034*/ 	.short	0x000e
        /*0036*/ 	.short	0x0068
        /*0038*/ 	.byte	0x00, 0xf0, 0x21, 0x00


	//----- nvinfo : EIATTR_KPARAM_INFO
	.align		4
.L_3074:
        /*003c*/ 	.byte	0x04, 0x17
        /*003e*/ 	.short	(.L_3076 - .L_3075)
.L_3075:
        /*0040*/ 	.word	0x00000000
        /*0044*/ 	.short	0x000d
        /*0046*/ 	.short	0x0060
        /*0048*/ 	.byte	0x00, 0xf0, 0x21, 0x00


	//----- nvinfo : EIATTR_KPARAM_INFO
	.align		4
.L_3076:
        /*004c*/ 	.byte	0x04, 0x17
        /*004e*/ 	.short	(.L_3078 - .L_3077)
.L_3077:
        /*0050*/ 	.word	0x00000000
        /*0054*/ 	.short	0x000c
        /*0056*/ 	.short	0x0058
        /*0058*/ 	.byte	0x00, 0xf0, 0x21, 0x00


	//----- nvinfo : EIATTR_KPARAM_INFO
	.align		4
.L_3078:
        /*005c*/ 	.byte	0x04, 0x17
        /*005e*/ 	.short	(.L_3080 - .L_3079)
.L_3079:
        /*0060*/ 	.word	0x00000000
        /*0064*/ 	.short	0x000b
        /*0066*/ 	.short	0x0050
        /*0068*/ 	.byte	0x00, 0xf0, 0x21, 0x00


	//----- nvinfo : EIATTR_KPARAM_INFO
	.align		4
.L_3080:
        /*006c*/ 	.byte	0x04, 0x17
        /*006e*/ 	.short	(.L_3082 - .L_3081)
.L_3081:
        /*0070*/ 	.word	0x00000000
        /*0074*/ 	.short	0x000a
        /*0076*/ 	.short	0x0048
        /*0078*/ 	.byte	0x00, 0xf0, 0x11, 0x00


	//----- nvinfo : EIATTR_KPARAM_INFO
	.align		4
.L_3082:
        /*007c*/ 	.byte	0x04, 0x17
        /*007e*/ 	.short	(.L_3084 - .L_3083)
.L_3083:
        /*0080*/ 	.word	0x00000000
        /*0084*/ 	.short	0x0009
        /*0086*/ 	.short	0x0044
        /*0088*/ 	.byte	0x00, 0xf0, 0x11, 0x00


	//----- nvinfo : EIATTR_KPARAM_INFO
	.align		4
.L_3084:
        /*008c*/ 	.byte	0x04, 0x17
        /*008e*/ 	.short	(.L_3086 - .L_3085)
.L_3085:
        /*0090*/ 	.word	0x00000000
        /*0094*/ 	.short	0x0008
        /*0096*/ 	.short	0x0040
        /*0098*/ 	.byte	0x00, 0xf0, 0x11, 0x00


	//----- nvinfo : EIATTR_KPARAM_INFO
	.align		4
.L_3086:
        /*009c*/ 	.byte	0x04, 0x17
        /*009e*/ 	.short	(.L_3088 - .L_3087)
.L_3087:
        /*00a0*/ 	.word	0x00000000
        /*00a4*/ 	.short	0x0007
        /*00a6*/ 	.short	0x0038
        /*00a8*/ 	.byte	0x00, 0xf0, 0x21, 0x00


	//----- nvinfo : EIATTR_KPARAM_INFO
	.align		4
.L_3088:
        /*00ac*/ 	.byte	0x04, 0x17
        /*00ae*/ 	.short	(.L_3090 - .L_3089)
.L_3089:
        /*00b0*/ 	.word	0x00000000
        /*00b4*/ 	.short	0x0006
        /*00b6*/ 	.short	0x0030
        /*00b8*/ 	.byte	0x00, 0xf0, 0x21, 0x00


	//----- nvinfo : EIATTR_KPARAM_INFO
	.align		4
.L_3090:
        /*00bc*/ 	.byte	0x04, 0x17
        /*00be*/ 	.short	(.L_3092 - .L_3091)
.L_3091:
        /*00c0*/ 	.word	0x00000000
        /*00c4*/ 	.short	0x0005
        /*00c6*/ 	.short	0x0028
        /*00c8*/ 	.byte	0x00, 0xf0, 0x21, 0x00


	//----- nvinfo : EIATTR_KPARAM_INFO
	.align		4
.L_3092:
        /*00cc*/ 	.byte	0x04, 0x17
        /*00ce*/ 	.short	(.L_3094 - .L_3093)
.L_3093:
        /*00d0*/ 	.word	0x00000000
        /*00d4*/ 	.short	0x0004
        /*00d6*/ 	.short	0x0020
        /*00d8*/ 	.byte	0x00, 0xf0, 0x21, 0x00


	//----- nvinfo : EIATTR_KPARAM_INFO
	.align		4
.L_3094:
        /*00dc*/ 	.byte	0x04, 0x17
        /*00de*/ 	.short	(.L_3096 - .L_3095)
.L_3095:
        /*00e0*/ 	.word	0x00000000
        /*00e4*/ 	.short	0x0003
        /*00e6*/ 	.short	0x0018
        /*00e8*/ 	.byte	0x00, 0xf0, 0x21, 0x00


	//----- nvinfo : EIATTR_KPARAM_INFO
	.align		4
.L_3096:
        /*00ec*/ 	.byte	0x04, 0x17
        /*00ee*/ 	.short	(.L_3098 - .L_3097)
.L_3097:
        /*00f0*/ 	.word	0x00000000
        /*00f4*/ 	.short	0x0002
        /*00f6*/ 	.short	0x0010
        /*00f8*/ 	.byte	0x00, 0xf0, 0x21, 0x00


	//----- nvinfo : EIATTR_KPARAM_INFO
	.align		4
.L_3098:
        /*00fc*/ 	.byte	0x04, 0x17
        /*00fe*/ 	.short	(.L_3100 - .L_3099)
.L_3099:
        /*0100*/ 	.word	0x00000000
        /*0104*/ 	.short	0x0001
        /*0106*/ 	.short	0x0008
        /*0108*/ 	.byte	0x00, 0xf0, 0x21, 0x00


	//----- nvinfo : EIATTR_KPARAM_INFO
	.align		4
.L_3100:
        /*010c*/ 	.byte	0x04, 0x17
        /*010e*/ 	.short	(.L_3102 - .L_3101)
.L_3101:
        /*0110*/ 	.word	0x00000000
        /*0114*/ 	.short	0x0000
        /*0116*/ 	.short	0x0000
        /*0118*/ 	.byte	0x00, 0xf0, 0x21, 0x00


	//----- nvinfo : EIATTR_MAXREG_COUNT
	.align		4
.L_3102:
        /*011c*/ 	.byte	0x03, 0x1b
        /*011e*/ 	.short	0x00ff


	//----- nvinfo : EIATTR_NUM_BARRIERS
	.align		4
        /*0120*/ 	.byte	0x02, 0x4c
        /*0122*/ 	.byte	0x01
	.zero		1


	//----- nvinfo : EIATTR_MERCURY_ISA_VERSION
	.align		4
        /*0124*/ 	.byte	0x03, 0x5f
        /*0126*/ 	.short	0x0000


	//----- nvinfo : EIATTR_COOP_GROUP_MASK_REGIDS
	.align		4
        /*0128*/ 	.byte	0x04, 0x29
        /*012a*/ 	.short	(.L_3104 - .L_3103)


	//   ....[0]....
.L_3103:
        /*012c*/ 	.word	0xffffffff


	//   ....[1]....
        /*0130*/ 	.word	0xffffffff


	//   ....[2]....
        /*0134*/ 	.word	0xffffffff


	//   ....[3]....
        /*0138*/ 	.word	0xffffffff


	//   ....[4]....
        /*013c*/ 	.word	0xffffffff


	//   ....[5]....
        /*0140*/ 	.word	0xffffffff


	//   ....[6]....
        /*0144*/ 	.word	0xffffffff


	//   ....[7]....
        /*0148*/ 	.word	0xffffffff


	//   ....[8]....
        /*014c*/ 	.word	0xffffffff


	//   ....[9]....
        /*0150*/ 	.word	0xffffffff


	//   ....[10]....
        /*0154*/ 	.word	0xffffffff


	//   ....[11]....
        /*0158*/ 	.word	0xffffffff


	//   ....[12]....
        /*015c*/ 	.word	0xffffffff


	//   ....[13]....
        /*0160*/ 	.word	0xffffffff


	//   ....[14]....
        /*0164*/ 	.word	0xffffffff


	//   ....[15]....
        /*0168*/ 	.word	0xffffffff


	//   ....[16]....
        /*016c*/ 	.word	0xffffffff


	//   ....[17]....
        /*0170*/ 	.word	0xffffffff


	//   ....[18]....
        /*0174*/ 	.word	0xffffffff


	//   ....[19]....
        /*0178*/ 	.word	0xffffffff


	//   ....[20]....
        /*017c*/ 	.word	0xffffffff


	//   ....[21]....
        /*0180*/ 	.word	0xffffffff


	//   ....[22]....
        /*0184*/ 	.word	0xffffffff


	//   ....[23]....
        /*0188*/ 	.word	0xffffffff


	//   ....[24]....
        /*018c*/ 	.word	0xffffffff


	//   ....[25]....
        /*0190*/ 	.word	0xffffffff


	//   ....[26]....
        /*0194*/ 	.word	0xffffffff


	//   ....[27]....
        /*0198*/ 	.word	0xffffffff


	//   ....[28]....
        /*019c*/ 	.word	0xffffffff


	//   ....[29]....
        /*01a0*/ 	.word	0xffffffff


	//----- nvinfo : EIATTR_COOP_GROUP_INSTR_OFFSETS
	.align		4
.L_3104:
        /*01a4*/ 	.byte	0x04, 0x28
        /*01a6*/ 	.short	(.L_3106 - .L_3105)


	//   ....[0]....
.L_3105:
        /*01a8*/ 	.word	0x000019a0


	//   ....[1]....
        /*01ac*/ 	.word	0x000019e0


	//   ....[2]....
        /*01b0*/ 	.word	0x00001a10


	//   ....[3]....
        /*01b4*/ 	.word	0x00001a20


	//   ....[4]....
        /*01b8*/ 	.word	0x00001a60


	//   ....[5]....
        /*01bc*/ 	.word	0x00001a70


	//   ....[6]....
        /*01c0*/ 	.word	0x00001ad0


	//   ....[7]....
        /*01c4*/ 	.word	0x00001ae0


	//   ....[8]....
        /*01c8*/ 	.word	0x00001b20


	//   ....[9]....
        /*01cc*/ 	.word	0x00001b30


	//   ....[10]....
        /*01d0*/ 	.word	0x00001bd0


	//   ....[11]....
        /*01d4*/ 	.word	0x00001be0


	//   ....[12]....
        /*01d8*/ 	.word	0x00001c10


	//   ....[13]....
        /*01dc*/ 	.word	0x00001c20


	//   ....[14]....
        /*01e0*/ 	.word	0x00001c50


	//   ....[15]....
        /*01e4*/ 	.word	0x00001c60


	//   ....[16]....
        /*01e8*/ 	.word	0x00001c90


	//   ....[17]....
        /*01ec*/ 	.word	0x00001ca0


	//   ....[18]....
        /*01f0*/ 	.word	0x00001cd0


	//   ....[19]....
        /*01f4*/ 	.word	0x00001ce0


	//   ....[20]....
        /*01f8*/ 	.word	0x00002910


	//   ....[21]....
        /*01fc*/ 	.word	0x00002950


	//   ....[22]....
        /*0200*/ 	.word	0x00002970


	//   ....[23]....
        /*0204*/ 	.word	0x00002990


	//   ....[24]....
        /*0208*/ 	.word	0x000029b0


	//   ....[25]....
        /*020c*/ 	.word	0x00002a00


	//   ....[26]....
        /*0210*/ 	.word	0x00002a20


	//   ....[27]....
        /*0214*/ 	.word	0x00002a40


	//   ....[28]....
        /*0218*/ 	.word	0x00002a60


	//   ....[29]....
        /*021c*/ 	.word	0x00002a80


	//----- nvinfo : EIATTR_EXIT_INSTR_OFFSETS
	.align		4
.L_3106:
        /*0220*/ 	.byte	0x04, 0x1c
        /*0222*/ 	.short	(.L_3108 - .L_3107)


	//   ....[0]....
.L_3107:
        /*0224*/ 	.word	0x000028d0


	//   ....[1]....
        /*0228*/ 	.word	0x00002d30


	//   ....[2]....
        /*022c*/ 	.word	0x00002da0


	//----- nvinfo : EIATTR_CRS_STACK_SIZE
	.align		4
.L_3108:
        /*0230*/ 	.byte	0x04, 0x1e
        /*0232*/ 	.short	(.L_3110 - .L_3109)
.L_3109:
        /*0234*/ 	.word	0x00000000
.L_3110:


//--------------------- .nv.info._ZN17fastertransformer34generalAddBiasResidualLayerNormOptI7__half2Lb1ELb1ELi2ELb1ELi4EEEvPT_S3_PKS2_S5_S5_S5_S5_S5_fiiPKfS7_S7_Pfi --------------------------
	.section	.nv.info._ZN17fastertransformer34generalAddBiasResidualLayerNormOptI7__half2Lb1ELb1ELi2ELb1ELi4EEEvPT_S3_PKS2_S5_S5_S5_S5_S5_fiiPKfS7_S7_Pfi,"",@"SHT_CUDA_INFO"
	.sectionflags	@""
	.align	4


	//----- nvinfo : EIATTR_CUDA_API_VERSION
	.align		4
        /*0000*/ 	.byte	0x04, 0x37
        /*0002*/ 	.short	(.L_3112 - .L_3111)
.L_3111:
        /*0004*/ 	.word	0x00000082


	//----- nvinfo : EIATTR_SW2861232_WAR
	.align		4
.L_3112:
        /*0008*/ 	.byte	0x01, 0x35
	.zero		2


	//----- nvinfo : EIATTR_PARAM_CBANK
	.align		4
        /*000c*/ 	.byte	0x04, 0x0a
        /*000e*/ 	.short	(.L_3114 - .L_3113)
	.align		4
.L_3113:
        /*0010*/ 	.word	index@(.nv.constant0._ZN17fastertransformer34generalAddBiasResidualLayerNormOptI7__half2Lb1ELb1ELi2ELb1ELi4EEEvPT_S3_PKS2_S5_S5_S5_S5_S5_fiiPKfS7_S7_Pfi)
        /*0014*/ 	.short	0x0160
        /*0016*/ 	.short	0x0074


	//----- nvinfo : EIATTR_CBANK_PARAM_SIZE
	.align		4
.L_3114:
        /*0018*/ 	.byte	0x03, 0x19
        /*001a*/ 	.short	0x0074


	//----- nvinfo : EIATTR_KPARAM_INFO
	.align		4
        /*001c*/ 	.byte	0x04, 0x17
        /*001e*/ 	.short	(.L_3116 - .L_3115)
.L_3115:
        /*0020*/ 	.word	0x00000000
        /*0024*/ 	.short	0x000f
        /*0026*/ 	.short	0x0070
        /*0028*/ 	.byte	0x00, 0xf0, 0x11, 0x00


	//----- nvinfo : EIATTR_KPARAM_INFO
	.align		4
.L_3116:
        /*002c*/ 	.byte	0x04, 0x17
        /*002e*/ 	.short	(.L_3118 - .L_3117)
.L_3117:
        /*0030*/ 	.word	0x00000000
        /*0034*/ 	.short	0x000e
        /*0036*/ 	.short	0x0068
        /*0038*/ 	.byte	0x00, 0xf0, 0x21, 0x00


	//----- nvinfo : EIATTR_KPARAM_INFO
	.align		4
.L_3118:
        /*003c*/ 	.byte	0x04, 0x17
        /*003e*/ 	.short	(.L_3120 - .L_3119)
.L_3119:
        /*0040*/ 	.word	0x00000000
        /*0044*/ 	.short	0x000d
        /*0046*/ 	.short	0x0060
        /*0048*/ 	.byte	0x00, 0xf0, 0x21, 0x00


	//----- nvinfo : EIATTR_KPARAM_INFO
	.align		4
.L_3120:
        /*004c*/ 	.byte	0x04, 0x17
        /*004e*/ 	.short	(.L_3122 - .L_3121)
.L_3121:
        /*0050*/ 	.word	0x00000000
        /*0054*/ 	.short	0x000c
        /*0056*/ 	.short	0x0058
        /*0058*/ 	.byte	0x00, 0xf0, 0x21, 0x00


	//----- nvinfo : EIATTR_KPARAM_INFO
	.align		4
.L_3122:
        /*005c*/ 	.byte	0x04, 0x17
        /*005e*/ 	.short	(.L_3124 - .L_3123)
.L_3123:
        /*0060*/ 	.word	0x00000000
        /*0064*/ 	.short	0x000b
        /*0066*/ 	.short	0x0050
        /*0068*/ 	.byte	0x00, 0xf0, 0x21, 0x00


	//----- nvinfo : EIATTR_KPARAM_INFO
	.align		4
.L_3124:
        /*006c*/ 	.byte	0x04, 0x17
        /*006e*/ 	.short	(.L_3126 - .L_3125)
.L_3125:
        /*0070*/ 	.word	0x00000000
        /*0074*/ 	.short	0x000a
        /*0076*/ 	.short	0x0048
        /*0078*/ 	.byte	0x00, 0xf0, 0x11, 0x00


	//----- nvinfo : EIATTR_KPARAM_INFO
	.align		4
.L_3126:
        /*007c*/ 	.byte	0x04, 0x17
        /*007e*/ 	.short	(.L_3128 - .L_3127)
.L_3127:
        /*0080*/ 	.word	0x00000000
        /*0084*/ 	.short	0x0009
        /*0086*/ 	.short	0x0044
        /*0088*/ 	.byte	0x00, 0xf0, 0x11, 0x00


	//----- nvinfo : EIATTR_KPARAM_INFO
	.align		4
.L_3128:
        /*008c*/ 	.byte	0x04, 0x17
        /*008e*/ 	.short	(.L_3130 - .L_3129)
.L_3129:
        /*0090*/ 	.word	0x00000000
        /*0094*/ 	.short	0x0008
        /*0096*/ 	.short	0x0040
        /*0098*/ 	.byte	0x00, 0xf0, 0x11, 0x00


	//----- nvinfo : EIATTR_KPARAM_INFO
	.align		4
.L_3130:
        /*009c*/ 	.byte	0x04, 0x17
        /*009e*/ 	.short	(.L_3132 - .L_3131)
.L_3131:
        /*00a0*/ 	.word	0x00000000
        /*00a4*/ 	.short	0x0007
        /*00a6*/ 	.short	0x0038
        /*00a8*/ 	.byte	0x00, 0xf0, 0x21, 0x00


	//----- nvinfo : EIATTR_KPARAM_INFO
	.align		4
.L_3132:
        /*00ac*/ 	.byte	0x04, 0x17
        /*00ae*/ 	.short	(.L_3134 - .L_3133)
.L_3133:
        /*00b0*/ 	.word	0x00000000
        /*00b4*/ 	.short	0x0006
        /*00b6*/ 	.short	0x0030
        /*00b8*/ 	.byte	0x00, 0xf0, 0x21, 0x00


	//----- nvinfo : EIATTR_KPARAM_INFO
	.align		4
.L_3134:
        /*00bc*/ 	.byte	0x04, 0x17
        /*00be*/ 	.short	(.L_3136 - .L_3135)
.L_3135:
        /*00c0*/ 	.word	0x00000000
        /*00c4*/ 	.short	0x0005
        /*00c6*/ 	.short	0x0028
        /*00c8*/ 	.byte	0x00, 0xf0, 0x21, 0x00


	//----- nvinfo : EIATTR_KPARAM_INFO
	.align		4
.L_3136:
        /*00cc*/ 	.byte	0x04, 0x17
        /*00ce*/ 	.short	(.L_3138 - .L_3137)
.L_3137:
        /*00d0*/ 	.word	0x00000000
        /*00d4*/ 	.short	0x0004
        /*00d6*/ 	.short	0x0020
        /*00d8*/ 	.byte	0x00, 0xf0, 0x21, 0x00


	//----- nvinfo : EIATTR_KPARAM_INFO
	.align		4
.L_3138:
        /*00dc*/ 	.byte	0x04, 0x17
        /*00de*/ 	.short	(.L_3140 - .L_3139)
.L_3139:
        /*00e0*/ 	.word	0x00000000
        /*00e4*/ 	.short	0x0003
        /*00e6*/ 	.short	0x0018
        /*00e8*/ 	.byte	0x00, 0xf0, 0x21, 0x00


	//----- nvinfo : EIATTR_KPARAM_INFO
	.align		4
.L_3140:
        /*00ec*/ 	.byte	0x04, 0x17
        /*00ee*/ 	.short	(.L_3142 - .L_3141)
.L_3141:
        /*00f0*/ 	.word	0x00000000
        /*00f4*/ 	.short	0x0002
        /*00f6*/ 	.short	0x0010
        /*00f8*/ 	.byte	0x00, 0xf0, 0x21, 0x00


	//----- nvinfo : EIATTR_KPARAM_INFO
	.align		4
.L_3142:
        /*00fc*/ 	.byte	0x04, 0x17
        /*00fe*/ 	.short	(.L_3144 - .L_3143)
.L_3143:
        /*0100*/ 	.word	0x00000000
        /*0104*/ 	.short	0x0001
        /*0106*/ 	.short	0x0008
        /*0108*/ 	.byte	0x00, 0xf0, 0x21, 0x00


	//----- nvinfo : EIATTR_KPARAM_INFO
	.align		4
.L_3144:
        /*010c*/ 	.byte	0x04, 0x17
        /*010e*/ 	.short	(.L_3146 - .L_3145)
.L_3145:
        /*0110*/ 	.word	0x00000000
        /*0114*/ 	.short	0x0000
        /*0116*/ 	.short	0x0000
        /*0118*/ 	.byte	0x00, 0xf0, 0x21, 0x00


	//----- nvinfo : EIATTR_MAXREG_COUNT
	.align		4
.L_3146:
        /*011c*/ 	.byte	0x03, 0x1b
        /*011e*/ 	.short	0x00ff


	//----- nvinfo : EIATTR_NUM_BARRIERS
	.align		4
        /*0120*/ 	.byte	0x02, 0x4c
        /*0122*/ 	.byte	0x01
	.zero		1


	//----- nvinfo : EIATTR_MERCURY_ISA_VERSION
	.align		4
        /*0124*/ 	.byte	0x03, 0x5f
        /*0126*/ 	.short	0x0000


	//----- nvinfo : EIATTR_COOP_GROUP_MASK_REGIDS
	.align		4
        /*0128*/ 	.byte	0x04, 0x29
        /*012a*/ 	.short	(.L_3148 - .L_3147)


	//   ....[0]....
.L_3147:
        /*012c*/ 	.word	0xffffffff


	//   ....[1]....
        /*0130*/ 	.word	0xffffffff


	//   ....[2]....
        /*0134*/ 	.word	0xffffffff


	//   ....[3]....
        /*0138*/ 	.word	0xffffffff


	//   ....[4]....
        /*013c*/ 	.word	0xffffffff


	//   ....[5]....
        /*0140*/ 	.word	0xffffffff


	//   ....[6]....
        /*0144*/ 	.word	0xffffffff


	//   ....[7]....
        /*0148*/ 	.word	0xffffffff


	//   ....[8]....
        /*014c*/ 	.word	0xffffffff


	//   ....[9]....
        /*0150*/ 	.word	0xffffffff


	//   ....[10]....
        /*0154*/ 	.word	0xffffffff


	//   ....[11]....
        /*0158*/ 	.word	0xffffffff


	//   ....[12]....
        /*015c*/ 	.word	0xffffffff


	//   ....[13]....
        /*0160*/ 	.word	0xffffffff


	//   ....[14]....
        /*0164*/ 	.word	0xffffffff


	//   ....[15]....
        /*0168*/ 	.word	0xffffffff


	//   ....[16]....
        /*016c*/ 	.word	0xffffffff


	//   ....[17]....
        /*0170*/ 	.word	0xffffffff


	//   ....[18]....
        /*0174*/ 	.word	0xffffffff


	//   ....[19]....
        /*0178*/ 	.word	0xffffffff


	//   ....[20]....
        /*017c*/ 	.word	0xffffffff


	//   ....[21]....
        /*0180*/ 	.word	0xffffffff


	//   ....[22]....
        /*0184*/ 	.word	0xffffffff


	//   ....[23]....
        /*0188*/ 	.word	0xffffffff


	//   ....[24]....
        /*018c*/ 	.word	0xffffffff


	//   ....[25]....
        /*0190*/ 	.word	0xffffffff


	//   ....[26]....
        /*0194*/ 	.word	0xffffffff


	//   ....[27]....
        /*0198*/ 	.word	0xffffffff


	//   ....[28]....
        /*019c*/ 	.word	0xffffffff


	//   ....[29]....
        /*01a0*/ 	.word	0xffffffff


	//----- nvinfo : EIATTR_COOP_GROUP_INSTR_OFFSETS
	.align		4
.L_3148:
        /*01a4*/ 	.byte	0x04, 0x28
        /*01a6*/ 	.short	(.L_3150 - .L_3149)


	//   ....[0]....
.L_3149:
        /*01a8*/ 	.word	0x00000530


	//   ....[1]....
        /*01ac*/ 	.word	0x00000570


	//   ....[2]....
        /*01b0*/ 	.word	0x000005a0


	//   ....[3]....
        /*01b4*/ 	.word	0x000005f0


	//   ....[4]....
        /*01b8*/ 	.word	0x00000640


	//   ....[5]....
        /*01bc*/ 	.word	0x00000690


	//   ....[6]....
        /*01c0*/ 	.word	0x000006c0


	//   ....[7]....
        /*01c4*/ 	.word	0x000006e0


	//   ....[8]....
        /*01c8*/ 	.word	0x00000710


	//   ....[9]....
        /*01cc*/ 	.word	0x00000730


	//   ....[10]....
        /*01d0*/ 	.word	0x00000b30


	//   ....[11]....
        /*01d4*/ 	.word	0x00000b70


	//   ....[12]....
        /*01d8*/ 	.word	0x00000b90


	//   ....[13]....
        /*01dc*/ 	.word	0x00000bb0


	//   ....[14]....
        /*01e0*/ 	.word	0x00000bd0


	//   ....[15]....
        /*01e4*/ 	.word	0x00000c40


	//   ....[16]....
        /*01e8*/ 	.word	0x00000c70


	//   ....[17]....
        /*01ec*/ 	.word	0x00000c90


	//   ....[18]....
        /*01f0*/ 	.word	0x00000cb0


	//   ....[19]....
        /*01f4*/ 	.word	0x00000ce0


	//   ....[20]....
        /*01f8*/ 	.word	0x00001880


	//   ....[21]....
        /*01fc*/ 	.word	0x000018c0


	//   ....[22]....
        /*0200*/ 	.word	0x000018e0


	//   ....[23]....
        /*0204*/ 	.word	0x00001900


	//   ....[24]....
        /*0208*/ 	.word	0x00001920


	//   ....[25]....
        /*020c*/ 	.word	0x00001970


	//   ....[26]....
        /*0210*/ 	.word	0x00001990


	//   ....[27]....
        /*0214*/ 	.word	0x000019b0


	//   ....[28]....
        /*0218*/ 	.word	0x000019d0


	//   ....[29]....
        /*021c*/ 	.word	0x000019f0


	//----- nvinfo : EIATTR_EXIT_INSTR_OFFSETS
	.align		4
.L_3150:
        /*0220*/ 	.byte	0x04, 0x1c
        /*0222*/ 	.short	(.L_3152 - .L_3151)


	//   ....[0]....
.L_3151:
        /*0224*/ 	.word	0x00001840


	//   ....[1]....
        /*0228*/ 	.word	0x00001cb0


	//   ....[2]....
        /*022c*/ 	.word	0x00001d30


	//----- nvinfo : EIATTR_CRS_STACK_SIZE
	.align		4
.L_3152:
        /*0230*/ 	.byte	0x04, 0x1e
        /*0232*/ 	.short	(.L_3154 - .L_3153)
.L_3153:
        /*0234*/ 	.word	0x00000000
.L_3154:


//--------------------- .nv.info._ZN17fastertransformer35generalAddBiasResidualLayerNormOpt2I7__half2Lb0ELb0ELi1ELb1ELi4EEEvPT_S3_PKS2_S5_S5_S5_S5_S5_fiiPKfS7_S7_Pfi --------------------------
	.section	.nv.info._ZN17fastertransformer35generalAddBiasResidualLayerNormOpt2I7__half2Lb0ELb0ELi1ELb1ELi4EEEvPT_S3_PKS2_S5_S5_S5_S5_S5_fiiPKfS7_S7_Pfi,"",@"SHT_CUDA_INFO"
	.sectionflags	@""
	.align	4


	//----- nvinfo : EIATTR_CUDA_API_VERSION
	.align		4
        /*0000*/ 	.byte	0x04, 0x37
        /*0002*/ 	.short	(.L_3156 - .L_3155)
.L_3155:
        /*0004*/ 	.word	0x00000082


	//----- nvinfo : EIATTR_SW2861232_WAR
	.align		4
.L_3156:
        /*0008*/ 	.byte	0x01, 0x35
	.zero		2


	//----- nvinfo : EIATTR_PARAM_CBANK
	.align		4
        /*000c*/ 	.byte	0x04, 0x0a
        /*000e*/ 	.short	(.L_3158 - .L_3157)
	.align		4
.L_3157:
        /*0010*/ 	.word	index@(.nv.constant0._ZN17fastertransformer35generalAddBiasResidualLayerNormOpt2I7__half2Lb0ELb0ELi1ELb1ELi4EEEvPT_S3_PKS2_S5_S5_S5_S5_S5_fiiPKfS7_S7_Pfi)
        /*0014*/ 	.short	0x0160
        /*0016*/ 	.short	0x0074


	//----- nvinfo : EIATTR_CBANK_PARAM_SIZE
	.align		4
.L_3158:
        /*0018*/ 	.byte	0x03, 0x19
        /*001a*/ 	.short	0x0074


	//----- nvinfo : EIATTR_KPARAM_INFO
	.align		4
        /*001c*/ 	.byte	0x04, 0x17
        /*001e*/ 	.short	(.L_3160 - .L_3159)
.L_3159:
        /*0020*/ 	.word	0x00000000
        /*0024*/ 	.short	0x000f
        /*0026*/ 	.short	0x0070
        /*0028*/ 	.byte	0x00, 0xf0, 0x11, 0x00


	//----- nvinfo : EIATTR_KPARAM_INFO
	.align		4
.L_3160:
        /*002c*/ 	.byte	0x04, 0x17
        /*002e*/ 	.short	(.L_3162 - .L_3161)
.L_3161:
        /*0030*/ 	.word	0x00000000
        /*0034*/ 	.short	0x000e
        /*0036*/ 	.short	0x0068
        /*0038*/ 	.byte	0x00, 0xf0, 0x21, 0x00


	//----- nvinfo : EIATTR_KPARAM_INFO
	.align		4
.L_3162:
        /*003c*/ 	.byte	0x04, 0x17
        /*003e*/ 	.short	(.L_3164 - .L_3163)
.L_3163:
        /*0040*/ 	.word	0x00000000
        /*0044*/ 	.short	0x000d
        /*0046*/ 	.short	0x0060
        /*0048*/ 	.byte	0x00, 0xf0, 0x21, 0x00


	//----- nvinfo : EIATTR_KPARAM_INFO
	.align		4
.L_3164:
        /*004c*/ 	.byte	0x04, 0x17
        /*004e*/ 	.short	(.L_3166 - .L_3165)
.L_3165:
        /*0050*/ 	.word	0x00000000
        /*0054*/ 	.short	0x000c
        /*0056*/ 	.short	0x0058
        /*0058*/ 	.byte	0x00, 0xf0, 0x21, 0x00


	//----- nvinfo : EIATTR_KPARAM_INFO
	.align		4
.L_3166:
        /*005c*/ 	.byte	0x04, 0x17
        /*005e*/ 	.short	(.L_3168 - .L_3167)
.L_3167:
        /*0060*/ 	.word	0x00000000
        /*0064*/ 	.short	0x000b
        /*0066*/ 	.short	0x0050
        /*0068*/ 	.byte	0x00, 0xf0, 0x21, 0x00


	//----- nvinfo : EIATTR_KPARAM_INFO
	.align		4
.L_3168:
        /*006c*/ 	.byte	0x04, 0x17
        /*006e*/ 	.short	(.L_3170 - .L_3169)
.L_3169:
        /*0070*/ 	.word	0x00000000
        /*0074*/ 	.short	0x000a
        /*0076*/ 	.short	0x0048
        /*0078*/ 	.byte	0x00, 0xf0, 0x11, 0x00


	//----- nvinfo : EIATTR_KPARAM_INFO
	.align		4
.L_3170:
        /*007c*/ 	.byte	0x04, 0x17
        /*007e*/ 	.short	(.L_3172 - .L_3171)
.L_3171:
        /*0080*/ 	.word	0x00000000
        /*0084*/ 	.short	0x0009
        /*0086*/ 	.short	0x0044
        /*0088*/ 	.byte	0x00, 0xf0, 0x11, 0x00


	//----- nvinfo : EIATTR_KPARAM_INFO
	.align		4
.L_3172:
        /*008c*/ 	.byte	0x04, 0x17
        /*008e*/ 	.short	(.L_3174 - .L_3173)
.L_3173:
        /*0090*/ 	.word	0x00000000
        /*0094*/ 	.short	0x0008
        /*0096*/ 	.short	0x0040
        /*0098*/ 	.byte	0x00, 0xf0, 0x11, 0x00


	//----- nvinfo : EIATTR_KPARAM_INFO
	.align		4
.L_3174:
        /*009c*/ 	.byte	0x04, 0x17
        /*009e*/ 	.short	(.L_3176 - .L_3175)
.L_3175:
        /*00a0*/ 	.word	0x00000000
        /*00a4*/ 	.short	0x0007
        /*00a6*/ 	.short	0x0038
        /*00a8*/ 	.byte	0x00, 0xf0, 0x21, 0x00


	//----- nvinfo : EIATTR_KPARAM_INFO
	.align		4
.L_3176:
        /*00ac*/ 	.byte	0x04, 0x17
        /*00ae*/ 	.short	(.L_3178 - .L_3177)
.L_3177:
        /*00b0*/ 	.word	0x00000000
        /*00b4*/ 	.short	0x0006
        /*00b6*/ 	.short	0x0030
        /*00b8*/ 	.byte	0x00, 0xf0, 0x21, 0x00


	//----- nvinfo : EIATTR_KPARAM_INFO
	.align		4
.L_3178:
        /*00bc*/ 	.byte	0x04, 0x17
        /*00be*/ 	.short	(.L_3180 - .L_3179)
.L_3179:
        /*00c0*/ 	.word	0x00000000
        /*00c4*/ 	.short	0x0005
        /*00c6*/ 	.short	0x0028
        /*00c8*/ 	.byte	0x00, 0xf0, 0x21, 0x00


	//----- nvinfo : EIATTR_KPARAM_INFO
	.align		4
.L_3180:
        /*00cc*/ 	.byte	0x04, 0x17
        /*00ce*/ 	.short	(.L_3182 - .L_3181)
.L_3181:
        /*00d0*/ 	.word	0x00000000
        /*00d4*/ 	.short	0x0004
        /*00d6*/ 	.short	0x0020
        /*00d8*/ 	.byte	0x00, 0xf0, 0x21, 0x00


	//----- nvinfo : EIATTR_KPARAM_INFO
	.align		4
.L_3182:
        /*00dc*/ 	.byte	0x04, 0x17
        /*00de*/ 	.short	(.L_3184 - .L_3183)
.L_3183:
        /*00e0*/ 	.word	0x00000000
        /*00e4*/ 	.short	0x0003
        /*00e6*/ 	.short	0x0018
        /*00e8*/ 	.byte	0x00, 0xf0, 0x21, 0x00


	//----- nvinfo : EIATTR_KPARAM_INFO
	.align		4
.L_3184:
        /*00ec*/ 	.byte	0x04, 0x17
        /*00ee*/ 	.short	(.L_3186 - .L_3185)
.L_3185:
        /*00f0*/ 	.word	0x00000000
        /*00f4*/ 	.short	0x0002
        /*00f6*/ 	.short	0x0010
        /*00f8*/ 	.byte	0x00, 0xf0, 0x21, 0x00


	//----- nvinfo : EIATTR_KPARAM_INFO
	.align		4
.L_3186:
        /*00fc*/ 	.byte	0x04, 0x17
        /*00fe*/ 	.short	(.L_3188 - .L_3187)
.L_3187:
        /*0100*/ 	.word	0x00000000
        /*0104*/ 	.short	0x0001
        /*0106*/ 	.short	0x0008
        /*0108*/ 	.byte	0x00, 0xf0, 0x21, 0x00


	//----- nvinfo : EIATTR_KPARAM_INFO
	.align		4
.L_3188:
        /*010c*/ 	.byte	0x04, 0x17
        /*010e*/ 	.short	(.L_3190 - .L_3189)
.L_3189:
        /*0110*/ 	.word	0x00000000
        /*0114*/ 	.short	0x0000
        /*0116*/ 	.short	0x0000
        /*0118*/ 	.byte	0x00, 0xf0, 0x21, 0x00


	//----- nvinfo : EIATTR_MAXREG_COUNT
	.align		4
.L_3190:
        /*011c*/ 	.byte	0x03, 0x1b
        /*011e*/ 	.short	0x00ff


	//----- nvinfo : EIATTR_NUM_BARRIERS
	.align		4
        /*0120*/ 	.byte	0x02, 0x4c
        /*0122*/ 	.byte	0x01
	.zero		1


	//----- nvinfo : EIATTR_MERCURY_ISA_VERSION
	.align		4
        /*0124*/ 	.byte	0x03, 0x5f
        /*0126*/ 	.short	0x0000


	//----- nvinfo : EIATTR_COOP_GROUP_MASK_REGIDS
	.align		4
        /*0128*/ 	.byte	0x04, 0x29
        /*012a*/ 	.short	(.L_3192 - .L_3191)


	//   ....[0]....
.L_3191:
        /*012c*/ 	.word	0xffffffff


	//   ....[1]....
        /*0130*/ 	.word	0xffffffff


	//   ....[2]....
        /*0134*/ 	.word	0xffffffff


	//   ....[3]....
        /*0138*/ 	.word	0xffffffff


	//   ....[4]....
        /*013c*/ 	.word	0xffffffff


	//   ....[5]....
        /*0140*/ 	.word	0xffffffff


	//   ....[6]....
        /*0144*/ 	.word	0xffffffff


	//   ....[7]....
        /*0148*/ 	.word	0xffffffff


	//   ....[8]....
        /*014c*/ 	.word	0xffffffff


	//   ....[9]....
        /*0150*/ 	.word	0xffffffff


	//   ....[10]....
        /*0154*/ 	.word	0xffffffff


	//   ....[11]....
        /*0158*/ 	.word	0xffffffff


	//   ....[12]....
        /*015c*/ 	.word	0xffffffff


	//   ....[13]....
        /*0160*/ 	.word	0xffffffff


	//   ....[14]....
        /*0164*/ 	.word	0xffffffff


	//   ....[15]....
        /*0168*/ 	.word	0xffffffff


	//   ....[16]....
        /*016c*/ 	.word	0xffffffff


	//   ....[17]....
        /*0170*/ 	.word	0xffffffff


	//   ....[18]....
        /*0174*/ 	.word	0xffffffff


	//   ....[19]....
        /*0178*/ 	.word	0xffffffff


	//   ....[20]....
        /*017c*/ 	.word	0xffffffff


	//   ....[21]....
        /*0180*/ 	.word	0xffffffff


	//   ....[22]....
        /*0184*/ 	.word	0xffffffff


	//   ....[23]....
        /*0188*/ 	.word	0xffffffff


	//   ....[24]....
        /*018c*/ 	.word	0xffffffff


	//   ....[25]....
        /*0190*/ 	.word	0xffffffff


	//   ....[26]....
        /*0194*/ 	.word	0xffffffff


	//   ....[27]....
        /*0198*/ 	.word	0xffffffff


	//   ....[28]....
        /*019c*/ 	.word	0xffffffff


	//   ....[29]....
        /*01a0*/ 	.word	0xffffffff


	//----- nvinfo : EIATTR_COOP_GROUP_INSTR_OFFSETS
	.align		4
.L_3192:
        /*01a4*/ 	.byte	0x04, 0x28
        /*01a6*/ 	.short	(.L_3194 - .L_3193)


	//   ....[0]....
.L_3193:
        /*01a8*/ 	.word	0x00000750


	//   ....[1]....
        /*01ac*/ 	.word	0x00000790


	//   ....[2]....
        /*01b0*/ 	.word	0x000007c0


	//   ....[3]....
        /*01b4*/ 	.word	0x000007d0


	//   ....[4]....
        /*01b8*/ 	.word	0x00000810


	//   ....[5]....
        /*01bc*/ 	.word	0x00000820


	//   ....[6]....
        /*01c0*/ 	.word	0x00000870


	//   ....[7]....
        /*01c4*/ 	.word	0x00000890


	//   ....[8]....
        /*01c8*/ 	.word	0x000008e0


	//   ....[9]....
        /*01cc*/ 	.word	0x000008f0


	//   ....[10]....
        /*01d0*/ 	.word	0x00000980


	//   ....[11]....
        /*01d4*/ 	.word	0x00000990


	//   ....[12]....
        /*01d8*/ 	.word	0x000009c0


	//   ....[13]....
        /*01dc*/ 	.word	0x000009d0


	//   ....[14]....
        /*01e0*/ 	.word	0x00000a00


	//   ....[15]....
        /*01e4*/ 	.word	0x00000a10


	//   ....[16]....
        /*01e8*/ 	.word	0x00000a40


	//   ....[17]....
        /*01ec*/ 	.word	0x00000a50


	//   ....[18]....
        /*01f0*/ 	.word	0x00000a80


	//   ....[19]....
        /*01f4*/ 	.word	0x00000a90


	//   ....[20]....
        /*01f8*/ 	.word	0x00001740


	//   ....[21]....
        /*01fc*/ 	.word	0x00001780


	//   ....[22]....
        /*0200*/ 	.word	0x000017a0


	//   ....[23]....
        /*0204*/ 	.word	0x000017c0


	//   ....[24]....
        /*0208*/ 	.word	0x000017e0


	//   ....[25]....
        /*020c*/ 	.word	0x00001830


	//   ....[26]....
        /*0210*/ 	.word	0x00001850


	//   ....[27]....
        /*0214*/ 	.word	0x00001870


	//   ....[28]....
        /*0218*/ 	.word	0x00001890


	//   ....[29]....
        /*021c*/ 	.word	0x000018b0


	//----- nvinfo : EIATTR_EXIT_INSTR_OFFSETS
	.align		4
.L_3194:
        /*0220*/ 	.byte	0x04, 0x1c
        /*0222*/ 	.short	(.L_3196 - .L_3195)


	//   ....[0]....
.L_3195:
        /*0224*/ 	.word	0x00001700


	//   ....[1]....
        /*0228*/ 	.word	0x00001b60


	//   ....[2]....
        /*022c*/ 	.word	0x00001bd0


	//----- nvinfo : EIATTR_CRS_STACK_SIZE
	.align		4
.L_3196:
        /*0230*/ 	.byte	0x04, 0x1e
        /*0232*/ 	.short	(.L_3198 - .L_3197)
.L_3197:
        /*0234*/ 	.word	0x00000000
.L_3198:


//--------------------- .nv.info._ZN17fastertransformer34generalAddBiasResidualLayerNormOptI7__half2Lb0ELb0ELi1ELb1ELi4EEEvPT_S3_PKS2_S5_S5_S5_S5_S5_fiiPKfS7_S7_Pfi --------------------------
	.section	.nv.info._ZN17fastertransformer34generalAddBiasResidualLayerNormOptI7__half2Lb0ELb0ELi1ELb1ELi4EEEvPT_S3_PKS2_S5_S5_S5_S5_S5_fiiPKfS7_S7_Pfi,"",@"SHT_CUDA_INFO"
	.sectionflags	@""
	.align	4


	//----- nvinfo : EIATTR_CUDA_API_VERSION
	.align		4
        /*0000*/ 	.byte	0x04, 0x37
        /*0002*/ 	.short	(.L_3200 - .L_3199)
.L_3199:
        /*0004*/ 	.word	0x00000082


	//----- nvinfo : EIATTR_SW2861232_WAR
	.align		4
.L_3200:
        /*0008*/ 	.byte	0x01, 0x35
	.zero		2


	//----- nvinfo : EIATTR_PARAM_CBANK
	.align		4
        /*000c*/ 	.byte	0x04, 0x0a
        /*000e*/ 	.short	(.L_3202 - .L_3201)
	.align		4
.L_3201:
        /*0010*/ 	.word	index@(.nv.constant0._ZN17fastertransformer34generalAddBiasResidualLayerNormOptI7__half2Lb0ELb0ELi1ELb1ELi4EEEvPT_S3_PKS2_S5_S5_S5_S5_S5_fiiPKfS7_S7_Pfi)
        /*0014*/ 	.short	0x0160
        /*0016*/ 	.short	0x0074


	//----- nvinfo : EIATTR_CBANK_PARAM_SIZE
	.align		4
.L_3202:
        /*0018*/ 	.byte	0x03, 0x19
        /*001a*/ 	.short	0x0074


	//----- nvinfo : EIATTR_KPARAM_INFO
	.align		4
        /*001c*/ 	.byte	0x04, 0x17
        /*001e*/ 	.short	(.L_3204 - .L_3203)
.L_3203:
        /*0020*/ 	.word	0x00000000
        /*0024*/ 	.short	0x000f
        /*0026*/ 	.short	0x0070
        /*0028*/ 	.byte	0x00, 0xf0, 0x11, 0x00


	//----- nvinfo : EIATTR_KPARAM_INFO
	.align		4
.L_3204:
        /*002c*/ 	.byte	0x04, 0x17
        /*002e*/ 	.short	(.L_3206 - .L_3205)
.L_3205:
        /*0030*/ 	.word	0x00000000
        /*0034*/ 	.short	0x000e
        /*0036*/ 	.short	0x0068
        /*0038*/ 	.byte	0x00, 0xf0, 0x21, 0x00


	//----- nvinfo : EIATTR_KPARAM_INFO
	.align		4
.L_3206:
        /*003c*/ 	.byte	0x04, 0x17
        /*003e*/ 	.short	(.L_3208 - .L_3207)
.L_3207:
        /*0040*/ 	.word	0x00000000
        /*0044*/ 	.short	0x000d
        /*0046*/ 	.short	0x0060
        /*0048*/ 	.byte	0x00, 0xf0, 0x21, 0x00


	//----- nvinfo : EIATTR_KPARAM_INFO
	.align		4
.L_3208:
        /*004c*/ 	.byte	0x04, 0x17
        /*004e*/ 	.short	(.L_3210 - .L_3209)
.L_3209:
        /*0050*/ 	.word	0x00000000
        /*0054*/ 	.short	0x000c
        /*0056*/ 	.short	0x0058
        /*0058*/ 	.byte	0x00, 0xf0, 0x21, 0x00


	//----- nvinfo : EIATTR_KPARAM_INFO
	.align		4
.L_3210:
        /*005c*/ 	.byte	0x04, 0x17
        /*005e*/ 	.short	(.L_3212 - .L_3211)
.L_3211:
        /*0060*/ 	.word	0x00000000
        /*0064*/ 	.short	0x000b
        /*0066*/ 	.short	0x0050
        /*0068*/ 	.byte	0x00, 0xf0, 0x21, 0x00


	//----- nvinfo : EIATTR_KPARAM_INFO
	.align		4
.L_3212:
        /*006c*/ 	.byte	0x04, 0x17
        /*006e*/ 	.short	(.L_3214 - .L_3213)
.L_3213:
        /*0070*/ 	.word	0x00000000
        /*0074*/ 	.short	0x000a
        /*0076*/ 	.short	0x0048
        /*0078*/ 	.byte	0x00, 0xf0, 0x11, 0x00


	//----- nvinfo : EIATTR_KPARAM_INFO
	.align		4
.L_3214:
        /*007c*/ 	.byte	0x04, 0x17
        /*007e*/ 	.short	(.L_3216 - .L_3215)
.L_3215:
        /*0080*/ 	.word	0x00000000
        /*0084*/ 	.short	0x0009
        /*0086*/ 	.short	0x0044
        /*0088*/ 	.byte	0x00, 0xf0, 0x11, 0x00


	//----- nvinfo : EIATTR_KPARAM_INFO
	.align		4
.L_3216:
        /*008c*/ 	.byte	0x04, 0x17
        /*008e*/ 	.short	(.L_3218 - .L_3217)
.L_3217:
        /*0090*/ 	.word	0x00000000
        /*0094*/ 	.short	0x0008
        /*0096*/ 	.short	0x0040
        /*0098*/ 	.byte	0x00, 0xf0, 0x11, 0x00


	//----- nvinfo : EIATTR_KPARAM_INFO
	.align		4
.L_3218:
        /*009c*/ 	.byte	0x04, 0x17
        /*009e*/ 	.short	(.L_3220 - .L_3219)
.L_3219:
        /*00a0*/ 	.word	0x00000000
        /*00a4*/ 	.short	0x0007
        /*00a6*/ 	.short	0x0038
        /*00a8*/ 	.byte	0x00, 0xf0, 0x21, 0x00


	//----- nvinfo : EIATTR_KPARAM_INFO
	.align		4
.L_3220:
        /*00ac*/ 	.byte	0x04, 0x17
        /*00ae*/ 	.short	(.L_3222 - .L_3221)
.L_3221:
        /*00b0*/ 	.word	0x00000000
        /*00b4*/ 	.short	0x0006
        /*00b6*/ 	.short	0x0030
        /*00b8*/ 	.byte	0x00, 0xf0, 0x21, 0x00


	//----- nvinfo : EIATTR_KPARAM_INFO
	.align		4
.L_3222:
        /*00bc*/ 	.byte	0x04, 0x17
        /*00be*/ 	.short	(.L_3224 - .L_3223)
.L_3223:
        /*00c0*/ 	.word	0x00000000
        /*00c4*/ 	.short	0x0005
        /*00c6*/ 	.short	0x0028
        /*00c8*/ 	.byte	0x00, 0xf0, 0x21, 0x00


	//----- nvinfo : EIATTR_KPARAM_INFO
	.align		4
.L_3224:
        /*00cc*/ 	.byte	0x04, 0x17
        /*00ce*/ 	.short	(.L_3226 - .L_3225)
.L_3225:
        /*00d0*/ 	.word	0x00000000
        /*00d4*/ 	.short	0x0004
        /*00d6*/ 	.short	0x0020
        /*00d8*/ 	.byte	0x00, 0xf0, 0x21, 0x00


	//----- nvinfo : EIATTR_KPARAM_INFO
	.align		4
.L_3226:
        /*00dc*/ 	.byte	0x04, 0x17
        /*00de*/ 	.short	(.L_3228 - .L_3227)
.L_3227:
        /*00e0*/ 	.word	0x00000000
        /*00e4*/ 	.short	0x0003
        /*00e6*/ 	.short	0x0018
        /*00e8*/ 	.byte	0x00, 0xf0, 0x21, 0x00


	//----- nvinfo : EIATTR_KPARAM_INFO
	.align		4
.L_3228:
        /*00ec*/ 	.byte	0x04, 0x17
        /*00ee*/ 	.short	(.L_3230 - .L_3229)
.L_3229:
        /*00f0*/ 	.word	0x00000000
        /*00f4*/ 	.short	0x0002
        /*00f6*/ 	.short	0x0010
        /*00f8*/ 	.byte	0x00, 0xf0, 0x21, 0x00


	//----- nvinfo : EIATTR_KPARAM_INFO
	.align		4
.L_3230:
        /*00fc*/ 	.byte	0x04, 0x17
        /*00fe*/ 	.short	(.L_3232 - .L_3231)
.L_3231:
        /*0100*/ 	.word	0x00000000
        /*0104*/ 	.short	0x0001
        /*0106*/ 	.short	0x0008
        /*0108*/ 	.byte	0x00, 0xf0, 0x21, 0x00


	//----- nvinfo : EIATTR_KPARAM_INFO
	.align		4
.L_3232:
        /*010c*/ 	.byte	0x04, 0x17
        /*010e*/ 	.short	(.L_3234 - .L_3233)
.L_3233:
        /*0110*/ 	.word	0x00000000
        /*0114*/ 	.short	0x0000
        /*0116*/ 	.short	0x0000
        /*0118*/ 	.byte	0x00, 0xf0, 0x21, 0x00


	//----- nvinfo : EIATTR_MAXREG_COUNT
	.align		4
.L_3234:
        /*011c*/ 	.byte	0x03, 0x1b
        /*011e*/ 	.short	0x00ff


	//----- nvinfo : EIATTR_NUM_BARRIERS
	.align		4
        /*0120*/ 	.byte	0x02, 0x4c
        /*0122*/ 	.byte	0x01
	.zero		1


	//----- nvinfo : EIATTR_MERCURY_ISA_VERSION
	.align		4
        /*0124*/ 	.byte	0x03, 0x5f
        /*0126*/ 	.short	0x0000


	//----- nvinfo : EIATTR_COOP_GROUP_MASK_REGIDS
	.align		4
        /*0128*/ 	.byte	0x04, 0x29
        /*012a*/ 	.short	(.L_3236 - .L_3235)


	//   ....[0]....
.L_3235:
        /*012c*/ 	.word	0xffffffff


	//   ....[1]....
        /*0130*/ 	.word	0xffffffff


	//   ....[2]....
        /*0134*/ 	.word	0xffffffff


	//   ....[3]....
        /*0138*/ 	.word	0xffffffff


	//   ....[4]....
        /*013c*/ 	.word	0xffffffff


	//   ....[5]....
        /*0140*/ 	.word	0xffffffff


	//   ....[6]....
        /*0144*/ 	.word	0xffffffff


	//   ....[7]....
        /*0148*/ 	.word	0xffffffff


	//   ....[8]....
        /*014c*/ 	.word	0xffffffff


	//   ....[9]....
        /*0150*/ 	.word	0xffffffff


	//   ....[10]....
        /*0154*/ 	.word	0xffffffff


	//   ....[11]....
        /*0158*/ 	.word	0xffffffff


	//   ....[12]....
        /*015c*/ 	.word	0xffffffff


	//   ....[13]....
        /*0160*/ 	.word	0xffffffff


	//   ....[14]....
        /*0164*/ 	.word	0xffffffff


	//   ....[15]....
        /*0168*/ 	.word	0xffffffff


	//   ....[16]....
        /*016c*/ 	.word	0xffffffff


	//   ....[17]....
        /*0170*/ 	.word	0xffffffff


	//   ....[18]....
        /*0174*/ 	.word	0xffffffff


	//   ....[19]....
        /*0178*/ 	.word	0xffffffff


	//   ....[20]....
        /*017c*/ 	.word	0xffffffff


	//   ....[21]....
        /*0180*/ 	.word	0xffffffff


	//   ....[22]....
        /*0184*/ 	.word	0xffffffff


	//   ....[23]....
        /*0188*/ 	.word	0xffffffff


	//   ....[24]....
        /*018c*/ 	.word	0xffffffff


	//   ....[25]....
        /*0190*/ 	.word	0xffffffff


	//   ....[26]....
        /*0194*/ 	.word	0xffffffff


	//   ....[27]....
        /*0198*/ 	.word	0xffffffff


	//   ....[28]....
        /*019c*/ 	.word	0xffffffff


	//   ....[29]....
        /*01a0*/ 	.word	0xffffffff


	//----- nvinfo : EIATTR_COOP_GROUP_INSTR_OFFSETS
	.align		4
.L_3236:
        /*01a4*/ 	.byte	0x04, 0x28
        /*01a6*/ 	.short	(.L_3238 - .L_3237)


	//   ....[0]....
.L_3237:
        /*01a8*/ 	.word	0x00000220


	//   ....[1]....
        /*01ac*/ 	.word	0x00000260


	//   ....[2]....
        /*01b0*/ 	.word	0x000002a0


	//   ....[3]....
        /*01b4*/ 	.word	0x000002d0


	//   ....[4]....
        /*01b8*/ 	.word	0x00000310


	//   ....[5]....
        /*01bc*/ 	.word	0x00000370


	//   ....[6]....
        /*01c0*/ 	.word	0x000003a0


	//   ....[7]....
        /*01c4*/ 	.word	0x000003c0


	//   ....[8]....
        /*01c8*/ 	.word	0x000003f0


	//   ....[9]....
        /*01cc*/ 	.word	0x00000410


	//   ....[10]....
        /*01d0*/ 	.word	0x00000810


	//   ....[11]....
        /*01d4*/ 	.word	0x00000850


	//   ....[12]....
        /*01d8*/ 	.word	0x00000870


	//   ....[13]....
        /*01dc*/ 	.word	0x00000890


	//   ....[14]....
        /*01e0*/ 	.word	0x000008b0


	//   ....[15]....
        /*01e4*/ 	.word	0x00000920


	//   ....[16]....
        /*01e8*/ 	.word	0x00000950


	//   ....[17]....
        /*01ec*/ 	.word	0x00000970


	//   ....[18]....
        /*01f0*/ 	.word	0x00000990


	//   ....[19]....
        /*01f4*/ 	.word	0x000009c0


	//   ....[20]....
        /*01f8*/ 	.word	0x000015e0


	//   ....[21]....
        /*01fc*/ 	.word	0x00001620


	//   ....[22]....
        /*0200*/ 	.word	0x00001640


	//   ....[23]....
        /*0204*/ 	.word	0x00001660


	//   ....[24]....
        /*0208*/ 	.word	0x00001680


	//   ....[25]....
        /*020c*/ 	.word	0x000016d0


	//   ....[26]....
        /*0210*/ 	.word	0x000016f0


	//   ....[27]....
        /*0214*/ 	.word	0x00001710


	//   ....[28]....
        /*0218*/ 	.word	0x00001730


	//   ....[29]....
        /*021c*/ 	.word	0x00001750


	//----- nvinfo : EIATTR_EXIT_INSTR_OFFSETS
	.align		4
.L_3238:
        /*0220*/ 	.byte	0x04, 0x1c
        /*0222*/ 	.short	(.L_3240 - .L_3239)


	//   ....[0]....
.L_3239:
        /*0224*/ 	.word	0x000015a0


	//   ....[1]....
        /*0228*/ 	.word	0x00001a10


	//   ....[2]....
        /*022c*/ 	.word	0x00001a90


	//----- nvinfo : EIATTR_CRS_STACK_SIZE
	.align		4
.L_3240:
        /*0230*/ 	.byte	0x04, 0x1e
        /*0232*/ 	.short	(.L_3242 - .L_3241)
.L_3241:
        /*0234*/ 	.word	0x00000000
.L_3242:


//--------------------- .nv.info._ZN17fastertransformer35generalAddBiasResidualLayerNormOpt2I7__half2Lb1ELb0ELi1ELb1ELi4EEEvPT_S3_PKS2_S5_S5_S5_S5_S5_fiiPKfS7_S7_Pfi --------------------------
	.section	.nv.info._ZN17fastertransformer35generalAddBiasResidualLayerNormOpt2I7__half2Lb1ELb0ELi1ELb1ELi4EEEvPT_S3_PKS2_S5_S5_S5_S5_S5_fiiPKfS7_S7_Pfi,"",@"SHT_CUDA_INFO"
	.sectionflags	@""
	.align	4


	//----- nvinfo : EIATTR_CUDA_API_VERSION
	.align		4
        /*0000*/ 	.byte	0x04, 0x37
        /*0002*/ 	.short	(.L_3244 - .L_3243)
.L_3243:
        /*0004*/ 	.word	0x00000082


	//----- nvinfo : EIATTR_SW2861232_WAR
	.align		4
.L_3244:
        /*0008*/ 	.byte	0x01, 0x35
	.zero		2


	//----- nvinfo : EIATTR_PARAM_CBANK
	.align		4
        /*000c*/ 	.byte	0x04, 0x0a
        /*000e*/ 	.short	(.L_3246 - .L_3245)
	.align		4
.L_3245:
        /*0010*/ 	.word	index@(.nv.constant0._ZN17fastertransformer35generalAddBiasResidualLayerNormOpt2I7__half2Lb1ELb0ELi1ELb1ELi4EEEvPT_S3_PKS2_S5_S5_S5_S5_S5_fiiPKfS7_S7_Pfi)
        /*0014*/ 	.short	0x0160
        /*0016*/ 	.short	0x0074


	//----- nvinfo : EIATTR_CBANK_PARAM_SIZE
	.align		4
.L_3246:
        /*0018*/ 	.byte	0x03, 0x19
        /*001a*/ 	.short	0x0074


	//----- nvinfo : EIATTR_KPARAM_INFO
	.align		4
        /*001c*/ 	.byte	0x04, 0x17
        /*001e*/ 	.short	(.L_3248 - .L_3247)
.L_3247:
        /*0020*/ 	.word	0x00000000
        /*0024*/ 	.short	0x000f
        /*0026*/ 	.short	0x0070
        /*0028*/ 	.byte	0x00, 0xf0, 0x11, 0x00


	//----- nvinfo : EIATTR_KPARAM_INFO
	.align		4
.L_3248:
        /*002c*/ 	.byte	0x04, 0x17
        /*002e*/ 	.short	(.L_3250 - .L_3249)
.L_3249:
        /*0030*/ 	.word	0x00000000
        /*0034*/ 	.short	0x000e
        /*0036*/ 	.short	0x0068
        /*0038*/ 	.byte	0x00, 0xf0, 0x21, 0x00


	//----- nvinfo : EIATTR_KPARAM_INFO
	.align		4
.L_3250:
        /*003c*/ 	.byte	0x04, 0x17
        /*003e*/ 	.short	(.L_3252 - .L_3251)
.L_3251:
        /*0040*/ 	.word	0x00000000
        /*0044*/ 	.short	0x000d
        /*0046*/ 	.short	0x0060
        /*0048*/ 	.byte	0x00, 0xf0, 0x21, 0x00


	//----- nvinfo : EIATTR_KPARAM_INFO
	.align		4
.L_3252:
        /*004c*/ 	.byte	0x04, 0x17
        /*004e*/ 	.short	(.L_3254 - .L_3253)
.L_3253:
        /*0050*/ 	.word	0x00000000
        /*0054*/ 	.short	0x000c
        /*0056*/ 	.short	0x0058
        /*0058*/ 	.byte	0x00, 0xf0, 0x21, 0x00


	//----- nvinfo : EIATTR_KPARAM_INFO
	.align		4
.L_3254:
        /*005c*/ 	.byte	0x04, 0x17
        /*005e*/ 	.short	(.L_3256 - .L_3255)
.L_3255:
        /*0060*/ 	.word	0x00000000
        /*0064*/ 	.short	0x000b
        /*0066*/ 	.short	0x0050
        /*0068*/ 	.byte	0x00, 0xf0, 0x21, 0x00


	//----- nvinfo : EIATTR_KPARAM_INFO
	.align		4
.L_3256:
        /*006c*/ 	.byte	0x04, 0x17
        /*006e*/ 	.short	(.L_3258 - .L_3257)
.L_3257:
        /*0070*/ 	.word	0x00000000
        /*0074*/ 	.short	0x000a
        /*0076*/ 	.short	0x0048
        /*0078*/ 	.byte	0x00, 0xf0, 0x11, 0x00


	//----- nvinfo : EIATTR_KPARAM_INFO
	.align		4
.L_3258:
        /*007c*/ 	.byte	0x04, 0x17
        /*007e*/ 	.short	(.L_3260 - .L_3259)
.L_3259:
        /*0080*/ 	.word	0x00000000
        /*0084*/ 	.short	0x0009
        /*0086*/ 	.short	0x0044
        /*0088*/ 	.byte	0x00, 0xf0, 0x11, 0x00


	//----- nvinfo : EIATTR_KPARAM_INFO
	.align		4
.L_3260:
        /*008c*/ 	.byte	0x04, 0x17
        /*008e*/ 	.short	(.L_3262 - .L_3261)
.L_3261:
        /*0090*/ 	.word	0x00000000
        /*0094*/ 	.short	0x0008
        /*0096*/ 	.short	0x0040
        /*0098*/ 	.byte	0x00, 0xf0, 0x11, 0x00


	//----- nvinfo : EIATTR_KPARAM_INFO
	.align		4
.L_3262:
        /*009c*/ 	.byte	0x04, 0x17
        /*009e*/ 	.short	(.L_3264 - .L_3263)
.L_3263:
        /*00a0*/ 	.word	0x00000000
        /*00a4*/ 	.short	0x0007
        /*00a6*/ 	.short	0x0038
        /*00a8*/ 	.byte	0x00, 0xf0, 0x21, 0x00


	//----- nvinfo : EIATTR_KPARAM_INFO
	.align		4
.L_3264:
        /*00ac*/ 	.byte	0x04, 0x17
        /*00ae*/ 	.short	(.L_3266 - .L_3265)
.L_3265:
        /*00b0*/ 	.word	0x00000000
        /*00b4*/ 	.short	0x0006
        /*00b6*/ 	.short	0x0030
        /*00b8*/ 	.byte	0x00, 0xf0, 0x21, 0x00


	//----- nvinfo : EIATTR_KPARAM_INFO
	.align		4
.L_3266:
        /*00bc*/ 	.byte	0x04, 0x17
        /*00be*/ 	.short	(.L_3268 - .L_3267)
.L_3267:
        /*00c0*/ 	.word	0x00000000
        /*00c4*/ 	.short	0x0005
        /*00c6*/ 	.short	0x0028
        /*00c8*/ 	.byte	0x00, 0xf0, 0x21, 0x00


	//----- nvinfo : EIATTR_KPARAM_INFO
	.align		4
.L_3268:
        /*00cc*/ 	.byte	0x04, 0x17
        /*00ce*/ 	.short	(.L_3270 - .L_3269)
.L_3269:
        /*00d0*/ 	.word	0x00000000
        /*00d4*/ 	.short	0x0004
        /*00d6*/ 	.short	0x0020
        /*00d8*/ 	.byte	0x00, 0xf0, 0x21, 0x00


	//----- nvinfo : EIATTR_KPARAM_INFO
	.align		4
.L_3270:
        /*00dc*/ 	.byte	0x04, 0x17
        /*00de*/ 	.short	(.L_3272 - .L_3271)
.L_3271:
        /*00e0*/ 	.word	0x00000000
        /*00e4*/ 	.short	0x0003
        /*00e6*/ 	.short	0x0018
        /*00e8*/ 	.byte	0x00, 0xf0, 0x21, 0x00


	//----- nvinfo : EIATTR_KPARAM_INFO
	.align		4
.L_3272:
        /*00ec*/ 	.byte	0x04, 0x17
        /*00ee*/ 	.short	(.L_3274 - .L_3273)
.L_3273:
        /*00f0*/ 	.word	0x00000000
        /*00f4*/ 	.short	0x0002
        /*00f6*/ 	.short	0x0010
        /*00f8*/ 	.byte	0x00, 0xf0, 0x21, 0x00


	//----- nvinfo : EIATTR_KPARAM_INFO
	.align		4
.L_3274:
        /*00fc*/ 	.byte	0x04, 0x17
        /*00fe*/ 	.short	(.L_3276 - .L_3275)
.L_3275:
        /*0100*/ 	.word	0x00000000
        /*0104*/ 	.short	0x0001
        /*0106*/ 	.short	0x0008
        /*0108*/ 	.byte	0x00, 0xf0, 0x21, 0x00


	//----- nvinfo : EIATTR_KPARAM_INFO
	.align		4
.L_3276:
        /*010c*/ 	.byte	0x04, 0x17
        /*010e*/ 	.short	(.L_3278 - .L_3277)
.L_3277:
        /*0110*/ 	.word	0x00000000
        /*0114*/ 	.short	0x0000
        /*0116*/ 	.short	0x0000
        /*0118*/ 	.byte	0x00, 0xf0, 0x21, 0x00


	//----- nvinfo : EIATTR_MAXREG_COUNT
	.align		4
.L_3278:
        /*011c*/ 	.byte	0x03, 0x1b
        /*011e*/ 	.short	0x00ff


	//----- nvinfo : EIATTR_NUM_BARRIERS
	.align		4
        /*0120*/ 	.byte	0x02, 0x4c
        /*0122*/ 	.byte	0x01
	.zero		1


	//----- nvinfo : EIATTR_MERCURY_ISA_VERSION
	.align		4
        /*0124*/ 	.byte	0x03, 0x5f
        /*0126*/ 	.short	0x0000


	//----- nvinfo : EIATTR_COOP_GROUP_MASK_REGIDS
	.align		4
        /*0128*/ 	.byte	0x04, 0x29
        /*012a*/ 	.short	(.L_3280 - .L_3279)


	//   ....[0]....
.L_3279:
        /*012c*/ 	.word	0xffffffff


	//   ....[1]....
        /*0130*/ 	.word	0xffffffff


	//   ....[2]....
        /*0134*/ 	.word	0xffffffff


	//   ....[3]....
        /*0138*/ 	.word	0xffffffff


	//   ....[4]....
        /*013c*/ 	.word	0xffffffff


	//   ....[5]....
        /*0140*/ 	.word	0xffffffff


	//   ....[6]....
        /*0144*/ 	.word	0xffffffff


	//   ....[7]....
        /*0148*/ 	.word	0xffffffff


	//   ....[8]....
        /*014c*/ 	.word	0xffffffff


	//   ....[9]....
        /*0150*/ 	.word	0xffffffff


	//   ....[10]....
        /*0154*/ 	.word	0xffffffff


	//   ....[11]....
        /*0158*/ 	.word	0xffffffff


	//   ....[12]....
        /*015c*/ 	.word	0xffffffff


	//   ....[13]....
        /*0160*/ 	.word	0xffffffff


	//   ....[14]....
        /*0164*/ 	.word	0xffffffff


	//   ....[15]....
        /*0168*/ 	.word	0xffffffff


	//   ....[16]....
        /*016c*/ 	.word	0xffffffff


	//   ....[17]....
        /*0170*/ 	.word	0xffffffff


	//   ....[18]....
        /*0174*/ 	.word	0xffffffff


	//   ....[19]....
        /*0178*/ 	.word	0xffffffff


	//   ....[20]....
        /*017c*/ 	.word	0xffffffff


	//   ....[21]....
        /*0180*/ 	.word	0xffffffff


	//   ....[22]....
        /*0184*/ 	.word	0xffffffff


	//   ....[23]....
        /*0188*/ 	.word	0xffffffff


	//   ....[24]....
        /*018c*/ 	.word	0xffffffff


	//   ....[25]....
        /*0190*/ 	.word	0xffffffff


	//   ....[26]....
        /*0194*/ 	.word	0xffffffff


	//   ....[27]....
        /*0198*/ 	.word	0xffffffff


	//   ....[28]....
        /*019c*/ 	.word	0xffffffff


	//   ....[29]....
        /*01a0*/ 	.word	0xffffffff


	//----- nvinfo : EIATTR_COOP_GROUP_INSTR_OFFSETS
	.align		4
.L_3280:
        /*01a4*/ 	.byte	0x04, 0x28
        /*01a6*/ 	.short	(.L_3282 - .L_3281)


	//   ....[0]....
.L_3281:
        /*01a8*/ 	.word	0x00001300


	//   ....[1]....
        /*01ac*/ 	.word	0x00001340


	//   ....[2]....
        /*01b0*/ 	.word	0x00001370


	//   ....[3]....
        /*01b4*/ 	.word	0x00001380


	//   ....[4]....
        /*01b8*/ 	.word	0x000013c0


	//   ....[5]....
        /*01bc*/ 	.word	0x000013d0


	//   ....[6]....
        /*01c0*/ 	.word	0x00001420


	//   ....[7]....
        /*01c4*/ 	.word	0x00001440


	//   ....[8]....
        /*01c8*/ 	.word	0x00001490


	//   ....[9]....
        /*01cc*/ 	.word	0x000014a0


	//   ....[10]....
        /*01d0*/ 	.word	0x00001530


	//   ....[11]....
        /*01d4*/ 	.word	0x00001540


	//   ....[12]....
        /*01d8*/ 	.word	0x00001570


	//   ....[13]....
        /*01dc*/ 	.word	0x00001580


	//   ....[14]....
        /*01e0*/ 	.word	0x000015b0


	//   ....[15]....
        /*01e4*/ 	.word	0x000015c0


	//   ....[16]....
        /*01e8*/ 	.word	0x000015f0


	//   ....[17]....
        /*01ec*/ 	.word	0x00001600


	//   ....[18]....
        /*01f0*/ 	.word	0x00001630


	//   ....[19]....
        /*01f4*/ 	.word	0x00001640


	//   ....[20]....
        /*01f8*/ 	.word	0x00002270


	//   ....[21]....
        /*01fc*/ 	.word	0x000022b0


	//   ....[22]....
        /*0200*/ 	.word	0x000022d0


	//   ....[23]....
        /*0204*/ 	.word	0x000022f0


	//   ....[24]....
        /*0208*/ 	.word	0x00002310


	//   ....[25]....
        /*020c*/ 	.word	0x00002360


	//   ....[26]....
        /*0210*/ 	.word	0x00002380


	//   ....[27]....
        /*0214*/ 	.word	0x000023a0


	//   ....[28]....
        /*0218*/ 	.word	0x000023c0


	//   ....[29]....
        /*021c*/ 	.word	0x000023e0


	//----- nvinfo : EIATTR_EXIT_INSTR_OFFSETS
	.align		4
.L_3282:
        /*0220*/ 	.byte	0x04, 0x1c
        /*0222*/ 	.short	(.L_3284 - .L_3283)


	//   ....[0]....
.L_3283:
        /*0224*/ 	.word	0x00002230


	//   ....[1]....
        /*0228*/ 	.word	0x00002690


	//   ....[2]....
        /*022c*/ 	.word	0x00002700


	//----- nvinfo : EIATTR_CRS_STACK_SIZE
	.align		4
.L_3284:
        /*0230*/ 	.byte	0x04, 0x1e
        /*0232*/ 	.short	(.L_3286 - .L_3285)
.L_3285:
        /*0234*/ 	.word	0x00000000
.L_3286:


//--------------------- .nv.info._ZN17fastertransformer34generalAddBiasResidualLayerNormOptI7__half2Lb1ELb0ELi1ELb1ELi4EEEvPT_S3_PKS2_S5_S5_S5_S5_S5_fiiPKfS7_S7_Pfi --------------------------
	.section	.nv.info._ZN17fastertransformer34generalAddBiasResidualLayerNormOptI7__half2Lb1ELb0ELi1ELb1ELi4EEEvPT_S3_PKS2_S5_S5_S5_S5_S5_fiiPKfS7_S7_Pfi,"",@"SHT_CUDA_INFO"
	.sectionflags	@""
	.align	4


	//----- nvinfo : EIATTR_CUDA_API_VERSION
	.align		4
        /*0000*/ 	.byte	0x04, 0x37
        /*0002*/ 	.short	(.L_3288 - .L_3287)
.L_3287:
        /*0004*/ 	.word	0x00000082


	//----- nvinfo : EIATTR_SW2861232_WAR
	.align		4
.L_3288:
        /*0008*/ 	.byte	0x01, 0x35
	.zero		2


	//----- nvinfo : EIATTR_PARAM_CBANK
	.align		4
        /*000c*/ 	.byte	0x04, 0x0a
        /*000e*/ 	.short	(.L_3290 - .L_3289)
	.align		4
.L_3289:
        /*0010*/ 	.word	index@(.nv.constant0._ZN17fastertransformer34generalAddBiasResidualLayerNormOptI7__half2Lb1ELb0ELi1ELb1ELi4EEEvPT_S3_PKS2_S5_S5_S5_S5_S5_fiiPKfS7_S7_Pfi)
        /*0014*/ 	.short	0x0160
        /*0016*/ 	.short	0x0074


	//----- nvinfo : EIATTR_CBANK_PARAM_SIZE
	.align		4
.L_3290:
        /*0018*/ 	.byte	0x03, 0x19
        /*001a*/ 	.short	0x0074


	//----- nvinfo : EIATTR_KPARAM_INFO
	.align		4
        /*001c*/ 	.byte	0x04, 0x17
        /*001e*/ 	.short	(.L_3292 - .L_3291)
.L_3291:
        /*0020*/ 	.word	0x00000000
        /*0024*/ 	.short	0x000f
        /*0026*/ 	.short	0x0070
        /*0028*/ 	.byte	0x00, 0xf0, 0x11, 0x00


	//----- nvinfo : EIATTR_KPARAM_INFO
	.align		4
.L_3292:
        /*002c*/ 	.byte	0x04, 0x17
        /*002e*/ 	.short	(.L_3294 - .L_3293)
.L_3293:
        /*0030*/ 	.word	0x00000000
        /*0034*/ 	.short	0x000e
        /*0036*/ 	.short	0x0068
        /*0038*/ 	.byte	0x00, 0xf0, 0x21, 0x00


	//----- nvinfo : EIATTR_KPARAM_INFO
	.align		4
.L_3294:
        /*003c*/ 	.byte	0x04, 0x17
        /*003e*/ 	.short	(.L_3296 - .L_3295)
.L_3295:
        /*0040*/ 	.word	0x00000000
        /*0044*/ 	.short	0x000d
        /*0046*/ 	.short	0x0060
        /*0048*/ 	.byte	0x00, 0xf0, 0x21, 0x00


	//----- nvinfo : EIATTR_KPARAM_INFO
	.align		4
.L_3296:
        /*004c*/ 	.byte	0x04, 0x17
        /*004e*/ 	.short	(.L_3298 - .L_3297)
.L_3297:
        /*0050*/ 	.word	0x00000000
        /*0054*/ 	.short	0x000c
        /*0056*/ 	.short	0x0058
        /*0058*/ 	.byte	0x00, 0xf0, 0x21, 0x00


	//----- nvinfo : EIATTR_KPARAM_INFO
	.align		4
.L_3298:
        /*005c*/ 	.byte	0x04, 0x17
        /*005e*/ 	.short	(.L_3300 - .L_3299)
.L_3299:
        /*0060*/ 	.word	0x00000000
        /*0064*/ 	.short	0x000b
        /*0066*/ 	.short	0x0050
        /*0068*/ 	.byte	0x00, 0xf0, 0x21, 0x00


	//----- nvinfo : EIATTR_KPARAM_INFO
	.align		4
.L_3300:
        /*006c*/ 	.byte	0x04, 0x17
        /*006e*/ 	.short	(.L_3302 - .L_3301)
.L_3301:
        /*0070*/ 	.word	0x00000000
        /*0074*/ 	.short	0x000a
        /*0076*/ 	.short	0x0048
        /*0078*/ 	.byte	0x00, 0xf0, 0x11, 0x00


	//----- nvinfo : EIATTR_KPARAM_INFO
	.align		4
.L_3302:
        /*007c*/ 	.byte	0x04, 0x17
        /*007e*/ 	.short	(.L_3304 - .L_3303)
.L_3303:
        /*0080*/ 	.word	0x00000000
        /*0084*/ 	.short	0x0009
        /*0086*/ 	.short	0x0044
        /*0088*/ 	.byte	0x00, 0xf0, 0x11, 0x00


	//----- nvinfo : EIATTR_KPARAM_INFO
	.align		4
.L_3304:
        /*008c*/ 	.byte	0x04, 0x17
        /*008e*/ 	.short	(.L_3306 - .L_3305)
.L_3305:
        /*0090*/ 	.word	0x00000000
        /*0094*/ 	.short	0x0008
        /*0096*/ 	.short	0x0040
        /*0098*/ 	.byte	0x00, 0xf0, 0x11, 0x00


	//----- nvinfo : EIATTR_KPARAM_INFO
	.align		4
.L_3306:
        /*009c*/ 	.byte	0x04, 0x17
        /*009e*/ 	.short	(.L_3308 - .L_3307)
.L_3307:
        /*00a0*/ 	.word	0x00000000
        /*00a4*/ 	.short	0x0007
        /*00a6*/ 	.short	0x0038
        /*00a8*/ 	.byte	0x00, 0xf0, 0x21, 0x00


	//----- nvinfo : EIATTR_KPARAM_INFO
	.align		4
.L_3308:
        /*00ac*/ 	.byte	0x04, 0x17
        /*00ae*/ 	.short	(.L_3310 - .L_3309)
.L_3309:
        /*00b0*/ 	.word	0x00000000
        /*00b4*/ 	.short	0x0006
        /*00b6*/ 	.short	0x0030
        /*00b8*/ 	.byte	0x00, 0xf0, 0x21, 0x00


	//----- nvinfo : EIATTR_KPARAM_INFO
	.align		4
.L_3310:
        /*00bc*/ 	.byte	0x04, 0x17
        /*00be*/ 	.short	(.L_3312 - .L_3311)
.L_3311:
        /*00c0*/ 	.word	0x00000000
        /*00c4*/ 	.short	0x0005
        /*00c6*/ 	.short	0x0028
        /*00c8*/ 	.byte	0x00, 0xf0, 0x21, 0x00


	//----- nvinfo : EIATTR_KPARAM_INFO
	.align		4
.L_3312:
        /*00cc*/ 	.byte	0x04, 0x17
        /*00ce*/ 	.short	(.L_3314 - .L_3313)
.L_3313:
        /*00d0*/ 	.word	0x00000000
        /*00d4*/ 	.short	0x0004
        /*00d6*/ 	.short	0x0020
        /*00d8*/ 	.byte	0x00, 0xf0, 0x21, 0x00


	//----- nvinfo : EIATTR_KPARAM_INFO
	.align		4
.L_3314:
        /*00dc*/ 	.byte	0x04, 0x17
        /*00de*/ 	.short	(.L_3316 - .L_3315)
.L_3315:
        /*00e0*/ 	.word	0x00000000
        /*00e4*/ 	.short	0x0003
        /*00e6*/ 	.short	0x0018
        /*00e8*/ 	.byte	0x00, 0xf0, 0x21, 0x00


	//----- nvinfo : EIATTR_KPARAM_INFO
	.align		4
.L_3316:
        /*00ec*/ 	.byte	0x04, 0x17
        /*00ee*/ 	.short	(.L_3318 - .L_3317)
.L_3317:
        /*00f0*/ 	.word	0x00000000
        /*00f4*/ 	.short	0x0002
        /*00f6*/ 	.short	0x0010
        /*00f8*/ 	.byte	0x00, 0xf0, 0x21, 0x00


	//----- nvinfo : EIATTR_KPARAM_INFO
	.align		4
.L_3318:
        /*00fc*/ 	.byte	0x04, 0x17
        /*00fe*/ 	.short	(.L_3320 - .L_3319)
.L_3319:
        /*0100*/ 	.word	0x00000000
        /*0104*/ 	.short	0x0001
        /*0106*/ 	.short	0x0008
        /*0108*/ 	.byte	0x00, 0xf0, 0x21, 0x00


	//----- nvinfo : EIATTR_KPARAM_INFO
	.align		4
.L_3320:
        /*010c*/ 	.byte	0x04, 0x17
        /*010e*/ 	.short	(.L_3322 - .L_3321)
.L_3321:
        /*0110*/ 	.word	0x00000000
        /*0114*/ 	.short	0x0000
        /*0116*/ 	.short	0x0000
        /*0118*/ 	.byte	0x00, 0xf0, 0x21, 0x00


	//----- nvinfo : EIATTR_MAXREG_COUNT
	.align		4
.L_3322:
        /*011c*/ 	.byte	0x03, 0x1b
        /*011e*/ 	.short	0x00ff


	//----- nvinfo : EIATTR_NUM_BARRIERS
	.align		4
        /*0120*/ 	.byte	0x02, 0x4c
        /*0122*/ 	.byte	0x01
	.zero		1


	//----- nvinfo : EIATTR_MERCURY_ISA_VERSION
	.align		4
        /*0124*/ 	.byte	0x03, 0x5f
        /*0126*/ 	.short	0x0000


	//----- nvinfo : EIATTR_COOP_GROUP_MASK_REGIDS
	.align		4
        /*0128*/ 	.byte	0x04, 0x29
        /*012a*/ 	.short	(.L_3324 - .L_3323)


	//   ....[0]....
.L_3323:
        /*012c*/ 	.word	0xffffffff


	//   ....[1]....
        /*0130*/ 	.word	0xffffffff


	//   ....[2]....
        /*0134*/ 	.word	0xffffffff


	//   ....[3]....
        /*0138*/ 	.word	0xffffffff


	//   ....[4]....
        /*013c*/ 	.word	0xffffffff


	//   ....[5]....
        /*0140*/ 	.word	0xffffffff


	//   ....[6]....
        /*0144*/ 	.word	0xffffffff


	//   ....[7]....
        /*0148*/ 	.word	0xffffffff


	//   ....[8]....
        /*014c*/ 	.word	0xffffffff


	//   ....[9]....
        /*0150*/ 	.word	0xffffffff


	//   ....[10]....
        /*0154*/ 	.word	0xffffffff


	//   ....[11]....
        /*0158*/ 	.word	0xffffffff


	//   ....[12]....
        /*015c*/ 	.word	0xffffffff


	//   ....[13]....
        /*0160*/ 	.word	0xffffffff


	//   ....[14]....
        /*0164*/ 	.word	0xffffffff


	//   ....[15]....
        /*0168*/ 	.word	0xffffffff


	//   ....[16]....
        /*016c*/ 	.word	0xffffffff


	//   ....[17]....
        /*0170*/ 	.word	0xffffffff


	//   ....[18]....
        /*0174*/ 	.word	0xffffffff


	//   ....[19]....
        /*0178*/ 	.word	0xffffffff


	//   ....[20]....
        /*017c*/ 	.word	0xffffffff


	//   ....[21]....
        /*0180*/ 	.word	0xffffffff


	//   ....[22]....
        /*0184*/ 	.word	0xffffffff


	//   ....[23]....
        /*0188*/ 	.word	0xffffffff


	//   ....[24]....
        /*018c*/ 	.word	0xffffffff


	//   ....[25]....
        /*0190*/ 	.word	0xffffffff


	//   ....[26]....
        /*0194*/ 	.word	0xffffffff


	//   ....[27]....
        /*0198*/ 	.word	0xffffffff


	//   ....[28]....
        /*019c*/ 	.word	0xffffffff


	//   ....[29]....
        /*01a0*/ 	.word	0xffffffff


	//----- nvinfo : EIATTR_COOP_GROUP_INSTR_OFFSETS
	.align		4
.L_3324:
        /*01a4*/ 	.byte	0x04, 0x28
        /*01a6*/ 	.short	(.L_3326 - .L_3325)


	//   ....[0]....
.L_3325:
        /*01a8*/ 	.word	0x00000470


	//   ....[1]....
        /*01ac*/ 	.word	0x000004b0


	//   ....[2]....
        /*01b0*/ 	.word	0x000004e0


	//   ....[3]....
        /*01b4*/ 	.word	0x00000530


	//   ....[4]....
        /*01b8*/ 	.word	0x00000580


	//   ....[5]....
        /*01bc*/ 	.word	0x000005d0


	//   ....[6]....
        /*01c0*/ 	.word	0x00000600


	//   ....[7]....
        /*01c4*/ 	.word	0x00000620


	//   ....[8]....
        /*01c8*/ 	.word	0x00000650


	//   ....[9]....
        /*01cc*/ 	.word	0x00000670


	//   ....[10]....
        /*01d0*/ 	.word	0x00000a70


	//   ....[11]....
        /*01d4*/ 	.word	0x00000ab0


	//   ....[12]....
        /*01d8*/ 	.word	0x00000ad0


	//   ....[13]....
        /*01dc*/ 	.word	0x00000af0


	//   ....[14]....
        /*01e0*/ 	.word	0x00000b10


	//   ....[15]....
        /*01e4*/ 	.word	0x00000b80


	//   ....[16]....
        /*01e8*/ 	.word	0x00000bb0


	//   ....[17]....
        /*01ec*/ 	.word	0x00000bd0


	//   ....[18]....
        /*01f0*/ 	.word	0x00000bf0


	//   ....[19]....
        /*01f4*/ 	.word	0x00000c20


	//   ....[20]....
        /*01f8*/ 	.word	0x000017c0


	//   ....[21]....
        /*01fc*/ 	.word	0x00001800


	//   ....[22]....
        /*0200*/ 	.word	0x00001820


	//   ....[23]....
        /*0204*/ 	.word	0x00001840


	//   ....[24]....
        /*0208*/ 	.word	0x00001860


	//   ....[25]....
        /*020c*/ 	.word	0x000018b0


	//   ....[26]....
        /*0210*/ 	.word	0x000018d0


	//   ....[27]....
        /*0214*/ 	.word	0x000018f0


	//   ....[28]....
        /*0218*/ 	.word	0x00001910


	//   ....[29]....
        /*021c*/ 	.word	0x00001930


	//----- nvinfo : EIATTR_EXIT_INSTR_OFFSETS
	.align		4
.L_3326:
        /*0220*/ 	.byte	0x04, 0x1c
        /*0222*/ 	.short	(.L_3328 - .L_3327)


	//   ....[0]....
.L_3327:
        /*0224*/ 	.word	0x00001780


	//   ....[1]....
        /*0228*/ 	.word	0x00001bf0


	//   ....[2]....
        /*022c*/ 	.word	0x00001c70


	//----- nvinfo : EIATTR_CRS_STACK_SIZE
	.align		4
.L_3328:
        /*0230*/ 	.byte	0x04, 0x1e
        /*0232*/ 	.short	(.L_3330 - .L_3329)
.L_3329:
        /*0234*/ 	.word	0x00000000
.L_3330:


//--------------------- .nv.info._ZN17fastertransformer35generalAddBiasResidualLayerNormOpt2I7__half2Lb0ELb1ELi1ELb1ELi4EEEvPT_S3_PKS2_S5_S5_S5_S5_S5_fiiPKfS7_S7_Pfi --------------------------
	.section	.nv.info._ZN17fastertransformer35generalAddBiasResidualLayerNormOpt2I7__half2Lb0ELb1ELi1ELb1ELi4EEEvPT_S3_PKS2_S5_S5_S5_S5_S5_fiiPKfS7_S7_Pfi,"",@"SHT_CUDA_INFO"
	.sectionflags	@""
	.align	4


	//----- nvinfo : EIATTR_CUDA_API_VERSION
	.align		4
        /*0000*/ 	.byte	0x04, 0x37
        /*0002*/ 	.short	(.L_3332 - .L_3331)
.L_3331:
        /*0004*/ 	.word	0x00000082


	//----- nvinfo : EIATTR_SW2861232_WAR
	.align		4
.L_3332:
        /*0008*/ 	.byte	0x01, 0x35
	.zero		2


	//----- nvinfo : EIATTR_PARAM_CBANK
	.align		4
        /*000c*/ 	.byte	0x04, 0x0a
        /*000e*/ 	.short	(.L_3334 - .L_3333)
	.align		4
.L_3333:
        /*0010*/ 	.word	index@(.nv.constant0._ZN17fastertransformer35generalAddBiasResidualLayerNormOpt2I7__half2Lb0ELb1ELi1ELb1ELi4EEEvPT_S3_PKS2_S5_S5_S5_S5_S5_fiiPKfS7_S7_Pfi)
        /*0014*/ 	.short	0x0160
        /*0016*/ 	.short	0x0074


	//----- nvinfo : EIATTR_CBANK_PARAM_SIZE
	.align		4
.L_3334:
        /*0018*/ 	.byte	0x03, 0x19
        /*001a*/ 	.short	0x0074


	//----- nvinfo : EIATTR_KPARAM_INFO
	.align		4
        /*001c*/ 	.byte	0x04, 0x17
        /*001e*/ 	.short	(.L_3336 - .L_3335)
.L_3335:
        /*0020*/ 	.word	0x00000000
        /*0024*/ 	.short	0x000f
        /*0026*/ 	.short	0x0070
        /*0028*/ 	.byte	0x00, 0xf0, 0x11, 0x00


	//----- nvinfo : EIATTR_KPARAM_INFO
	.align		4
.L_3336:
        /*002c*/ 	.byte	0x04, 0x17
        /*002e*/ 	.short	(.L_3338 - .L_3337)
.L_3337:
        /*0030*/ 	.word	0x00000000
        /*0034*/ 	.short	0x000e
        /*0036*/ 	.short	0x0068
        /*0038*/ 	.byte	0x00, 0xf0, 0x21, 0x00


	//----- nvinfo : EIATTR_KPARAM_INFO
	.align		4
.L_3338:
        /*003c*/ 	.byte	0x04, 0x17
        /*003e*/ 	.short	(.L_3340 - .L_3339)
.L_3339:
        /*0040*/ 	.word	0x00000000
        /*0044*/ 	.short	0x000d
        /*0046*/ 	.short	0x0060
        /*0048*/ 	.byte	0x00, 0xf0, 0x21, 0x00


	//----- nvinfo : EIATTR_KPARAM_INFO
	.align		4
.L_3340:
        /*004c*/ 	.byte	0x04, 0x17
        /*004e*/ 	.short	(.L_3342 - .L_3341)
.L_3341:
        /*0050*/ 	.word	0x00000000
        /*0054*/ 	.short	0x000c
        /*0056*/ 	.short	0x0058
        /*0058*/ 	.byte	0x00, 0xf0, 0x21, 0x00


	//----- nvinfo : EIATTR_KPARAM_INFO
	.align		4
.L_3342:
        /*005c*/ 	.byte	0x04, 0x17
        /*005e*/ 	.short	(.L_3344 - .L_3343)
.L_3343:
        /*0060*/ 	.word	0x00000000
        /*0064*/ 	.short	0x000b
        /*0066*/ 	.short	0x0050
        /*0068*/ 	.byte	0x00, 0xf0, 0x21, 0x00


	//----- nvinfo : EIATTR_KPARAM_INFO
	.align		4
.L_3344:
        /*006c*/ 	.byte	0x04, 0x17
        /*006e*/ 	.short	(.L_3346 - .L_3345)
.L_3345:
        /*0070*/ 	.word	0x00000000
        /*0074*/ 	.short	0x000a
        /*0076*/ 	.short	0x0048
        /*0078*/ 	.byte	0x00, 0xf0, 0x11, 0x00


	//----- nvinfo : EIATTR_KPARAM_INFO
	.align		4
.L_3346:
        /*007c*/ 	.byte	0x04, 0x17
        /*007e*/ 	.short	(.L_3348 - .L_3347)
.L_3347:
        /*0080*/ 	.word	0x00000000
        /*0084*/ 	.short	0x0009
        /*0086*/ 	.short	0x0044
        /*0088*/ 	.byte	0x00, 0xf0, 0x11, 0x00


	//----- nvinfo : EIATTR_KPARAM_INFO
	.align		4
.L_3348:
        /*008c*/ 	.byte	0x04, 0x17
        /*008e*/ 	.short	(.L_3350 - .L_3349)
.L_3349:
        /*0090*/ 	.word	0x00000000
        /*0094*/ 	.short	0x0008
        /*0096*/ 	.short	0x0040
        /*0098*/ 	.byte	0x00, 0xf0, 0x11, 0x00


	//----- nvinfo : EIATTR_KPARAM_INFO
	.align		4
.L_3350:
        /*009c*/ 	.byte	0x04, 0x17
        /*009e*/ 	.short	(.L_3352 - .L_3351)
.L_3351:
        /*00a0*/ 	.word	0x00000000
        /*00a4*/ 	.short	0x0007
        /*00a6*/ 	.short	0x0038
        /*00a8*/ 	.byte	0x00, 0xf0, 0x21, 0x00


	//----- nvinfo : EIATTR_KPARAM_INFO
	.align		4
.L_3352:
        /*00ac*/ 	.byte	0x04, 0x17
        /*00ae*/ 	.short	(.L_3354 - .L_3353)
.L_3353:
        /*00b0*/ 	.word	0x00000000
        /*00b4*/ 	.short	0x0006
        /*00b6*/ 	.short	0x0030
        /*00b8*/ 	.byte	0x00, 0xf0, 0x21, 0x00


	//----- nvinfo : EIATTR_KPARAM_INFO
	.align		4
.L_3354:
        /*00bc*/ 	.byte	0x04, 0x17
        /*00be*/ 	.short	(.L_3356 - .L_3355)
.L_3355:
        /*00c0*/ 	.word	0x00000000
        /*00c4*/ 	.short	0x0005
        /*00c6*/ 	.short	0x0028
        /*00c8*/ 	.byte	0x00, 0xf0, 0x21, 0x00


	//----- nvinfo : EIATTR_KPARAM_INFO
	.align		4
.L_3356:
        /*00cc*/ 	.byte	0x04, 0x17
        /*00ce*/ 	.short	(.L_3358 - .L_3357)
.L_3357:
        /*00d0*/ 	.word	0x00000000
        /*00d4*/ 	.short	0x0004
        /*00d6*/ 	.short	0x0020
        /*00d8*/ 	.byte	0x00, 0xf0, 0x21, 0x00


	//----- nvinfo : EIATTR_KPARAM_INFO
	.align		4
.L_3358:
        /*00dc*/ 	.byte	0x04, 0x17
        /*00de*/ 	.short	(.L_3360 - .L_3359)
.L_3359:
        /*00e0*/ 	.word	0x00000000
        /*00e4*/ 	.short	0x0003
        /*00e6*/ 	.short	0x0018
        /*00e8*/ 	.byte	0x00, 0xf0, 0x21, 0x00


	//----- nvinfo : EIATTR_KPARAM_INFO
	.align		4
.L_3360:
        /*00ec*/ 	.byte	0x04, 0x17
        /*00ee*/ 	.short	(.L_3362 - .L_3361)
.L_3361:
        /*00f0*/ 	.word	0x00000000
        /*00f4*/ 	.short	0x0002
        /*00f6*/ 	.short	0x0010
        /*00f8*/ 	.byte	0x00, 0xf0, 0x21, 0x00


	//----- nvinfo : EIATTR_KPARAM_INFO
	.align		4
.L_3362:
        /*00fc*/ 	.byte	0x04, 0x17
        /*00fe*/ 	.short	(.L_3364 - .L_3363)
.L_3363:
        /*0100*/ 	.word	0x00000000
        /*0104*/ 	.short	0x0001
        /*0106*/ 	.short	0x0008
        /*0108*/ 	.byte	0x00, 0xf0, 0x21, 0x00


	//----- nvinfo : EIATTR_KPARAM_INFO
	.align		4
.L_3364:
        /*010c*/ 	.byte	0x04, 0x17
        /*010e*/ 	.short	(.L_3366 - .L_3365)
.L_3365:
        /*0110*/ 	.word	0x00000000
        /*0114*/ 	.short	0x0000
        /*0116*/ 	.short	0x0000
        /*0118*/ 	.byte	0x00, 0xf0, 0x21, 0x00


	//----- nvinfo : EIATTR_MAXREG_COUNT
	.align		4
.L_3366:
        /*011c*/ 	.byte	0x03, 0x1b
        /*011e*/ 	.short	0x00ff


	//----- nvinfo : EIATTR_NUM_BARRIERS
	.align		4
        /*0120*/ 	.byte	0x02, 0x4c
        /*0122*/ 	.byte	0x01
	.zero		1


	//----- nvinfo : EIATTR_MERCURY_ISA_VERSION
	.align		4
        /*0124*/ 	.byte	0x03, 0x5f
        /*0126*/ 	.short	0x0000


	//----- nvinfo : EIATTR_COOP_GROUP_MASK_REGIDS
	.align		4
        /*0128*/ 	.byte	0x04, 0x29
        /*012a*/ 	.short	(.L_3368 - .L_3367)


	//   ....[0]....
.L_3367:
        /*012c*/ 	.word	0xffffffff


	//   ....[1]....
        /*0130*/ 	.word	0xffffffff


	//   ....[2]....
        /*0134*/ 	.word	0xffffffff


	//   ....[3]....
        /*0138*/ 	.word	0xffffffff


	//   ....[4]....
        /*013c*/ 	.word	0xffffffff


	//   ....[5]....
        /*0140*/ 	.word	0xffffffff


	//   ....[6]....
        /*0144*/ 	.word	0xffffffff


	//   ....[7]....
        /*0148*/ 	.word	0xffffffff


	//   ....[8]....
        /*014c*/ 	.word	0xffffffff


	//   ....[9]....
        /*0150*/ 	.word	0xffffffff


	//   ....[10]....
        /*0154*/ 	.word	0xffffffff


	//   ....[11]....
        /*0158*/ 	.word	0xffffffff


	//   ....[12]....
        /*015c*/ 	.word	0xffffffff


	//   ....[13]....
        /*0160*/ 	.word	0xffffffff


	//   ....[14]....
        /*0164*/ 	.word	0xffffffff


	//   ....[15]....
        /*0168*/ 	.word	0xffffffff


	//   ....[16]....
        /*016c*/ 	.word	0xffffffff


	//   ....[17]....
        /*0170*/ 	.word	0xffffffff


	//   ....[18]....
        /*0174*/ 	.word	0xffffffff


	//   ....[19]....
        /*0178*/ 	.word	0xffffffff


	//   ....[20]....
        /*017c*/ 	.word	0xffffffff


	//   ....[21]....
        /*0180*/ 	.word	0xffffffff


	//   ....[22]....
        /*0184*/ 	.word	0xffffffff


	//   ....[23]....
        /*0188*/ 	.word	0xffffffff


	//   ....[24]....
        /*018c*/ 	.word	0xffffffff


	//   ....[25]....
        /*0190*/ 	.word	0xffffffff


	//   ....[26]....
        /*0194*/ 	.word	0xffffffff


	//   ....[27]....
        /*0198*/ 	.word	0xffffffff


	//   ....[28]....
        /*019c*/ 	.word	0xffffffff


	//   ....[29]....
        /*01a0*/ 	.word	0xffffffff


	//----- nvinfo : EIATTR_COOP_GROUP_INSTR_OFFSETS
	.align		4
.L_3368:
        /*01a4*/ 	.byte	0x04, 0x28
        /*01a6*/ 	.short	(.L_3370 - .L_3369)


	//   ....[0]....
.L_3369:
        /*01a8*/ 	.word	0x00000910


	//   ....[1]....
        /*01ac*/ 	.word	0x00000950


	//   ....[2]....
        /*01b0*/ 	.word	0x00000980


	//   ....[3]....
        /*01b4*/ 	.word	0x00000990


	//   ....[4]....
        /*01b8*/ 	.word	0x000009d0


	//   ....[5]....
        /*01bc*/ 	.word	0x000009e0


	//   ....[6]....
        /*01c0*/ 	.word	0x00000a30


	//   ....[7]....
        /*01c4*/ 	.word	0x00000a50


	//   ....[8]....
        /*01c8*/ 	.word	0x00000aa0


	//   ....[9]....
        /*01cc*/ 	.word	0x00000ab0


	//   ....[10]....
        /*01d0*/ 	.word	0x00000b40


	//   ....[11]....
        /*01d4*/ 	.word	0x00000b50


	//   ....[12]....
        /*01d8*/ 	.word	0x00000b80


	//   ....[13]....
        /*01dc*/ 	.word	0x00000b90


	//   ....[14]....
        /*01e0*/ 	.word	0x00000bc0


	//   ....[15]....
        /*01e4*/ 	.word	0x00000bd0


	//   ....[16]....
        /*01e8*/ 	.word	0x00000c00


	//   ....[17]....
        /*01ec*/ 	.word	0x00000c10


	//   ....[18]....
        /*01f0*/ 	.word	0x00000c40


	//   ....[19]....
        /*01f4*/ 	.word	0x00000c50


	//   ....[20]....
        /*01f8*/ 	.word	0x00001900


	//   ....[21]....
        /*01fc*/ 	.word	0x00001940


	//   ....[22]....
        /*0200*/ 	.word	0x00001960


	//   ....[23]....
        /*0204*/ 	.word	0x00001980


	//   ....[24]....
        /*0208*/ 	.word	0x000019a0


	//   ....[25]....
        /*020c*/ 	.word	0x000019f0


	//   ....[26]....
        /*0210*/ 	.word	0x00001a10


	//   ....[27]....
        /*0214*/ 	.word	0x00001a30


	//   ....[28]....
        /*0218*/ 	.word	0x00001a50


	//   ....[29]....
        /*021c*/ 	.word	0x00001a70


	//----- nvinfo : EIATTR_EXIT_INSTR_OFFSETS
	.align		4
.L_3370:
        /*0220*/ 	.byte	0x04, 0x1c
        /*0222*/ 	.short	(.L_3372 - .L_3371)


	//   ....[0]....
.L_3371:
        /*0224*/ 	.word	0x000018c0


	//   ....[1]....
        /*0228*/ 	.word	0x00001d20


	//   ....[2]....
        /*022c*/ 	.word	0x00001d90


	//----- nvinfo : EIATTR_CRS_STACK_SIZE
	.align		4
.L_3372:
        /*0230*/ 	.byte	0x04, 0x1e
        /*0232*/ 	.short	(.L_3374 - .L_3373)
.L_3373:
        /*0234*/ 	.word	0x00000000
.L_3374:


//--------------------- .nv.info._ZN17fastertransformer34generalAddBiasResidualLayerNormOptI7__half2Lb0ELb1ELi1ELb1ELi4EEEvPT_S3_PKS2_S5_S5_S5_S5_S5_fiiPKfS7_S7_Pfi --------------------------
	.section	.nv.info._ZN17fastertransformer34generalAddBiasResidualLayerNormOptI7__half2Lb0ELb1ELi1ELb1ELi4EEEvPT_S3_PKS2_S5_S5_S5_S5_S5_fiiPKfS7_S7_Pfi,"",@"SHT_CUDA_INFO"
	.sectionflags	@""
	.align	4


	//----- nvinfo : EIATTR_CUDA_API_VERSION
	.align		4
        /*0000*/ 	.byte	0x04, 0x37
        /*0002*/ 	.short	(.L_3376 - .L_3375)
.L_3375:
        /*0004*/ 	.word	0x00000082


	//----- nvinfo : EIATTR_SW2861232_WAR
	.align		4
.L_3376:
        /*0008*/ 	.byte	0x01, 0x35
	.zero		2


	//----- nvinfo : EIATTR_PARAM_CBANK
	.align		4
        /*000c*/ 	.byte	0x04, 0x0a
        /*000e*/ 	.short	(.L_3378 - .L_3377)
	.align		4
.L_3377:
        /*0010*/ 	.word	index@(.nv.constant0._ZN17fastertransformer34generalAddBiasResidualLayerNormOptI7__half2Lb0ELb1ELi1ELb1ELi4EEEvPT_S3_PKS2_S5_S5_S5_S5_S5_fiiPKfS7_S7_Pfi)
        /*0014*/ 	.short	0x0160
        /*0016*/ 	.short	0x0074


	//----- nvinfo : EIATTR_CBANK_PARAM_SIZE
	.align		4
.L_3378:
        /*0018*/ 	.byte	0x03, 0x19
        /*001a*/ 	.short	0x0074


	//----- nvinfo : EIATTR_KPARAM_INFO
	.align		4
        /*001c*/ 	.byte	0x04, 0x17
        /*001e*/ 	.short	(.L_3380 - .L_3379)
.L_3379:
        /*0020*/ 	.word	0x00000000
        /*0024*/ 	.short	0x000f
        /*0026*/ 	.short	0x0070
        /*0028*/ 	.byte	0x00, 0xf0, 0x11, 0x00


	//----- nvinfo : EIATTR_KPARAM_INFO
	.align		4
.L_3380:
        /*002c*/ 	.byte	0x04, 0x17
        /*002e*/ 	.short	(.L_3382 - .L_3381)
.L_3381:
        /*0030*/ 	.word	0x00000000
        /*0034*/ 	.short	0x000e
        /*0036*/ 	.short	0x0068
        /*0038*/ 	.byte	0x00, 0xf0, 0x21, 0x00


	//----- nvinfo : EIATTR_KPARAM_INFO
	.align		4
.L_3382:
        /*003c*/ 	.byte	0x04, 0x17
        /*003e*/ 	.short	(.L_3384 - .L_3383)
.L_3383:
        /*0040*/ 	.word	0x00000000
        /*0044*/ 	.short	0x000d
        /*0046*/ 	.short	0x0060
        /*0048*/ 	.byte	0x00, 0xf0, 0x21, 0x00


	//----- nvinfo : EIATTR_KPARAM_INFO
	.align		4
.L_3384:
        /*004c*/ 	.byte	0x04, 0x17
        /*004e*/ 	.short	(.L_3386 - .L_3385)
.L_3385:
        /*0050*/ 	.word	0x00000000
        /*0054*/ 	.short	0x000c
        /*0056*/ 	.short	0x0058
        /*0058*/ 	.byte	0x00, 0xf0, 0x21, 0x00


	//----- nvinfo : EIATTR_KPARAM_INFO
	.align		4
.L_3386:
        /*005c*/ 	.byte	0x04, 0x17
        /*005e*/ 	.short	(.L_3388 - .L_3387)
.L_3387:
        /*0060*/ 	.word	0x00000000
        /*0064*/ 	.short	0x000b
        /*0066*/ 	.short	0x0050
        /*0068*/ 	.byte	0x00, 0xf0, 0x21, 0x00


	//----- nvinfo : EIATTR_KPARAM_INFO
	.align		4
.L_3388:
        /*006c*/ 	.byte	0x04, 0x17
        /*006e*/ 	.short	(.L_3390 - .L_3389)
.L_3389:
        /*0070*/ 	.word	0x00000000
        /*0074*/ 	.short	0x000a
        /*0076*/ 	.short	0x0048
        /*0078*/ 	.byte	0x00, 0xf0, 0x11, 0x00


	//----- nvinfo : EIATTR_KPARAM_INFO
	.align		4
.L_3390:
        /*007c*/ 	.byte	0x04, 0x17
        /*007e*/ 	.short	(.L_3392 - .L_3391)
.L_3391:
        /*0080*/ 	.word	0x00000000
        /*0084*/ 	.short	0x0009
        /*0086*/ 	.short	0x0044
        /*0088*/ 	.byte	0x00, 0xf0, 0x11, 0x00


	//----- nvinfo : EIATTR_KPARAM_INFO
	.align		4
.L_3392:
        /*008c*/ 	.byte	0x04, 0x17
        /*008e*/ 	.short	(.L_3394 - .L_3393)
.L_3393:
        /*0090*/ 	.word	0x00000000
        /*0094*/ 	.short	0x0008
        /*0096*/ 	.short	0x0040
        /*0098*/ 	.byte	0x00, 0xf0, 0x11, 0x00


	//----- nvinfo : EIATTR_KPARAM_INFO
	.align		4
.L_3394:
        /*009c*/ 	.byte	0x04, 0x17
        /*009e*/ 	.short	(.L_3396 - .L_3395)
.L_3395:
        /*00a0*/ 	.word	0x00000000
        /*00a4*/ 	.short	0x0007
        /*00a6*/ 	.short	0x0038
        /*00a8*/ 	.byte	0x00, 0xf0, 0x21, 0x00


	//----- nvinfo : EIATTR_KPARAM_INFO
	.align		4
.L_3396:
        /*00ac*/ 	.byte	0x04, 0x17
        /*00ae*/ 	.short	(.L_3398 - .L_3397)
.L_3397:
        /*00b0*/ 	.word	0x00000000
        /*00b4*/ 	.short	0x0006
        /*00b6*/ 	.short	0x0030
        /*00b8*/ 	.byte	0x00, 0xf0, 0x21, 0x00


	//----- nvinfo : EIATTR_KPARAM_INFO
	.align		4
.L_3398:
        /*00bc*/ 	.byte	0x04, 0x17
        /*00be*/ 	.short	(.L_3400 - .L_3399)
.L_3399:
        /*00c0*/ 	.word	0x00000000
        /*00c4*/ 	.short	0x0005
        /*00c6*/ 	.short	0x0028
        /*00c8*/ 	.byte	0x00, 0xf0, 0x21, 0x00


	//----- nvinfo : EIATTR_KPARAM_INFO
	.align		4
.L_3400:
        /*00cc*/ 	.byte	0x04, 0x17
        /*00ce*/ 	.short	(.L_3402 - .L_3401)
.L_3401:
        /*00d0*/ 	.word	0x00000000
        /*00d4*/ 	.short	0x0004
        /*00d6*/ 	.short	0x0020
        /*00d8*/ 	.byte	0x00, 0xf0, 0x21, 0x00


	//----- nvinfo : EIATTR_KPARAM_INFO
	.align		4
.L_3402:
        /*00dc*/ 	.byte	0x04, 0x17
        /*00de*/ 	.short	(.L_3404 - .L_3403)
.L_3403:
        /*00e0*/ 	.word	0x00000000
        /*00e4*/ 	.short	0x0003
        /*00e6*/ 	.short	0x0018
        /*00e8*/ 	.byte	0x00, 0xf0, 0x21, 0x00


	//----- nvinfo : EIATTR_KPARAM_INFO
	.align		4
.L_3404:
        /*00ec*/ 	.byte	0x04, 0x17
        /*00ee*/ 	.short	(.L_3406 - .L_3405)
.L_3405:
        /*00f0*/ 	.word	0x00000000
        /*00f4*/ 	.short	0x0002
        /*00f6*/ 	.short	0x0010
        /*00f8*/ 	.byte	0x00, 0xf0, 0x21, 0x00


	//----- nvinfo : EIATTR_KPARAM_INFO
	.align		4
.L_3406:
        /*00fc*/ 	.byte	0x04, 0x17
        /*00fe*/ 	.short	(.L_3408 - .L_3407)
.L_3407:
        /*0100*/ 	.word	0x00000000
        /*0104*/ 	.short	0x0001
        /*0106*/ 	.short	0x0008
        /*0108*/ 	.byte	0x00, 0xf0, 0x21, 0x00


	//----- nvinfo : EIATTR_KPARAM_INFO
	.align		4
.L_3408:
        /*010c*/ 	.byte	0x04, 0x17
        /*010e*/ 	.short	(.L_3410 - .L_3409)
.L_3409:
        /*0110*/ 	.word	0x00000000
        /*0114*/ 	.short	0x0000
        /*0116*/ 	.short	0x0000
        /*0118*/ 	.byte	0x00, 0xf0, 0x21, 0x00


	//----- nvinfo : EIATTR_MAXREG_COUNT
	.align		4
.L_3410:
        /*011c*/ 	.byte	0x03, 0x1b
        /*011e*/ 	.short	0x00ff


	//----- nvinfo : EIATTR_NUM_BARRIERS
	.align		4
        /*0120*/ 	.byte	0x02, 0x4c
        /*0122*/ 	.byte	0x01
	.zero		1


	//----- nvinfo : EIATTR_MERCURY_ISA_VERSION
	.align		4
        /*0124*/ 	.byte	0x03, 0x5f
        /*0126*/ 	.short	0x0000


	//----- nvinfo : EIATTR_COOP_GROUP_MASK_REGIDS
	.align		4
        /*0128*/ 	.byte	0x04, 0x29
        /*012a*/ 	.short	(.L_3412 - .L_3411)


	//   ....[0]....
.L_3411:
        /*012c*/ 	.word	0xffffffff


	//   ....[1]....
        /*0130*/ 	.word	0xffffffff


	//   ....[2]....
        /*0134*/ 	.word	0xffffffff


	//   ....[3]....
        /*0138*/ 	.word	0xffffffff


	//   ....[4]....
        /*013c*/ 	.word	0xffffffff


	//   ....[5]....
        /*0140*/ 	.word	0xffffffff


	//   ....[6]....
        /*0144*/ 	.word	0xffffffff


	//   ....[7]....
        /*0148*/ 	.word	0xffffffff


	//   ....[8]....
        /*014c*/ 	.word	0xffffffff


	//   ....[9]....
        /*0150*/ 	.word	0xffffffff


	//   ....[10]....
        /*0154*/ 	.word	0xffffffff


	//   ....[11]....
        /*0158*/ 	.word	0xffffffff


	//   ....[12]....
        /*015c*/ 	.word	0xffffffff


	//   ....[13]....
        /*0160*/ 	.word	0xffffffff


	//   ....[14]....
        /*0164*/ 	.word	0xffffffff


	//   ....[15]....
        /*0168*/ 	.word	0xffffffff


	//   ....[16]....
        /*016c*/ 	.word	0xffffffff


	//   ....[17]....
        /*0170*/ 	.word	0xffffffff


	//   ....[18]....
        /*0174*/ 	.word	0xffffffff


	//   ....[19]....
        /*0178*/ 	.word	0xffffffff


	//   ....[20]....
        /*017c*/ 	.word	0xffffffff


	//   ....[21]....
        /*0180*/ 	.word	0xffffffff


	//   ....[22]....
        /*0184*/ 	.word	0xffffffff


	//   ....[23]....
        /*0188*/ 	.word	0xffffffff


	//   ....[24]....
        /*018c*/ 	.word	0xffffffff


	//   ....[25]....
        /*0190*/ 	.word	0xffffffff


	//   ....[26]....
        /*0194*/ 	.word	0xffffffff


	//   ....[27]....
        /*0198*/ 	.word	0xffffffff


	//   ....[28]....
        /*019c*/ 	.word	0xffffffff


	//   ....[29]....
        /*01a0*/ 	.word	0xffffffff


	//----- nvinfo : EIATTR_COOP_GROUP_INSTR_OFFSETS
	.align		4
.L_3412:
        /*01a4*/ 	.byte	0x04, 0x28
        /*01a6*/ 	.short	(.L_3414 - .L_3413)


	//   ....[0]....
.L_3413:
        /*01a8*/ 	.word	0x00000250


	//   ....[1]....
        /*01ac*/ 	.word	0x00000290


	//   ....[2]....
        /*01b0*/ 	.word	0x000002d0


	//   ....[3]....
        /*01b4*/ 	.word	0x00000300


	//   ....[4]....
        /*01b8*/ 	.word	0x00000340


	//   ....[5]....
        /*01bc*/ 	.word	0x000003a0


	//   ....[6]....
        /*01c0*/ 	.word	0x000003d0


	//   ....[7]....
        /*01c4*/ 	.word	0x000003f0


	//   ....[8]....
        /*01c8*/ 	.word	0x00000420


	//   ....[9]....
        /*01cc*/ 	.word	0x00000440


	//   ....[10]....
        /*01d0*/ 	.word	0x00000840


	//   ....[11]....
        /*01d4*/ 	.word	0x00000880


	//   ....[12]....
        /*01d8*/ 	.word	0x000008a0


	//   ....[13]....
        /*01dc*/ 	.word	0x000008c0


	//   ....[14]....
        /*01e0*/ 	.word	0x000008e0


	//   ....[15]....
        /*01e4*/ 	.word	0x00000950


	//   ....[16]....
        /*01e8*/ 	.word	0x00000980


	//   ....[17]....
        /*01ec*/ 	.word	0x000009a0


	//   ....[18]....
        /*01f0*/ 	.word	0x000009c0


	//   ....[19]....
        /*01f4*/ 	.word	0x000009f0


	//   ....[20]....
        /*01f8*/ 	.word	0x00001610


	//   ....[21]....
        /*01fc*/ 	.word	0x00001650


	//   ....[22]....
        /*0200*/ 	.word	0x00001670


	//   ....[23]....
        /*0204*/ 	.word	0x00001690


	//   ....[24]....
        /*0208*/ 	.word	0x000016b0


	//   ....[25]....
        /*020c*/ 	.word	0x00001700


	//   ....[26]....
        /*0210*/ 	.word	0x00001720


	//   ....[27]....
        /*0214*/ 	.word	0x00001740


	//   ....[28]....
        /*0218*/ 	.word	0x00001760


	//   ....[29]....
        /*021c*/ 	.word	0x00001780


	//----- nvinfo : EIATTR_EXIT_INSTR_OFFSETS
	.align		4
.L_3414:
        /*0220*/ 	.byte	0x04, 0x1c
        /*0222*/ 	.short	(.L_3416 - .L_3415)


	//   ....[0]....
.L_3415:
        /*0224*/ 	.word	0x000015d0


	//   ....[1]....
        /*0228*/ 	.word	0x00001a40


	//   ....[2]....
        /*022c*/ 	.word	0x00001ac0


	//----- nvinfo : EIATTR_CRS_STACK_SIZE
	.align		4
.L_3416:
        /*0230*/ 	.byte	0x04, 0x1e
        /*0232*/ 	.short	(.L_3418 - .L_3417)
.L_3417:
        /*0234*/ 	.word	0x00000000
.L_3418:


//--------------------- .nv.info._ZN17fastertransformer35generalAddBiasResidualLayerNormOpt2I7__half2Lb1ELb1ELi1ELb1ELi4EEEvPT_S3_PKS2_S5_S5_S5_S5_S5_fiiPKfS7_S7_Pfi --------------------------
	.section	.nv.info._ZN17fastertransformer35generalAddBiasResidualLayerNormOpt2I7__half2Lb1ELb1ELi1ELb1ELi4EEEvPT_S3_PKS2_S5_S5_S5_S5_S5_fiiPKfS7_S7_Pfi,"",@"SHT_CUDA_INFO"
	.sectionflags	@""
	.align	4


	//----- nvinfo : EIATTR_CUDA_API_VERSION
	.align		4
        /*0000*/ 	.byte	0x04, 0x37
        /*0002*/ 	.short	(.L_3420 - .L_3419)
.L_3419:
        /*0004*/ 	.word	0x00000082


	//----- nvinfo : EIATTR_SW2861232_WAR
	.align		4
.L_3420:
        /*0008*/ 	.byte	0x01, 0x35
	.zero		2


	//----- nvinfo : EIATTR_PARAM_CBANK
	.align		4
        /*000c*/ 	.byte	0x04, 0x0a
        /*000e*/ 	.short	(.L_3422 - .L_3421)
	.align		4
.L_3421:
        /*0010*/ 	.word	index@(.nv.constant0._ZN17fastertransformer35generalAddBiasResidualLayerNormOpt2I7__half2Lb1ELb1ELi1ELb1ELi4EEEvPT_S3_PKS2_S5_S5_S5_S5_S5_fiiPKfS7_S7_Pfi)
        /*0014*/ 	.short	0x0160
        /*0016*/ 	.short	0x0074


	//----- nvinfo : EIATTR_CBANK_PARAM_SIZE
	.align		4
.L_3422:
        /*0018*/ 	.byte	0x03, 0x19
        /*001a*/ 	.short	0x0074


	//----- nvinfo : EIATTR_KPARAM_INFO
	.align		4
        /*001c*/ 	.byte	0x04, 0x17
        /*001e*/ 	.short	(.L_3424 - .L_3423)
.L_3423:
        /*0020*/ 	.word	0x00000000
        /*0024*/ 	.short	0x000f
        /*0026*/ 	.short	0x0070
        /*0028*/ 	.byte	0x00, 0xf0, 0x11, 0x00


	//----- nvinfo : EIATTR_KPARAM_INFO
	.align		4
.L_3424:
        /*002c*/ 	.byte	0x04, 0x17
        /*002e*/ 	.short	(.L_3426 - .L_3425)
.L_3425:
        /*0030*/ 	.word	0x00000000
        /*0034*/ 	.short	0x000e
        /*0036*/ 	.short	0x0068
        /*0038*/ 	.byte	0x00, 0xf0, 0x21, 0x00


	//----- nvinfo : EIATTR_KPARAM_INFO
	.align		4
.L_3426:
        /*003c*/ 	.byte	0x04, 0x17
        /*003e*/ 	.short	(.L_3428 - .L_3427)
.L_3427:
        /*0040*/ 	.word	0x00000000
        /*0044*/ 	.short	0x000d
        /*0046*/ 	.short	0x0060
        /*0048*/ 	.byte	0x00, 0xf0, 0x21, 0x00


	//----- nvinfo : EIATTR_KPARAM_INFO
	.align		4
.L_3428:
        /*004c*/ 	.byte	0x04, 0x17
        /*004e*/ 	.short	(.L_3430 - .L_3429)
.L_3429:
        /*0050*/ 	.word	0x00000000
        /*0054*/ 	.short	0x000c
        /*0056*/ 	.short	0x0058
        /*0058*/ 	.byte	0x00, 0xf0, 0x21, 0x00


	//----- nvinfo : EIATTR_KPARAM_INFO
	.align		4
.L_3430:
        /*005c*/ 	.byte	0x04, 0x17
        /*005e*/ 	.short	(.L_3432 - .L_3431)
.L_3431:
        /*0060*/ 	.word	0x00000000
        /*0064*/ 	.short	0x000b
        /*0066*/ 	.short	0x0050
        /*0068*/ 	.byte	0x00, 0xf0, 0x21, 0x00


	//----- nvinfo : EIATTR_KPARAM_INFO
	.align		4
.L_3432:
        /*006c*/ 	.byte	0x04, 0x17
        /*006e*/ 	.short	(.L_3434 - .L_3433)
.L_3433:
        /*0070*/ 	.word	0x00000000
        /*0074*/ 	.short	0x000a
        /*0076*/ 	.short	0x0048
        /*0078*/ 	.byte	0x00, 0xf0, 0x11, 0x00


	//----- nvinfo : EIATTR_KPARAM_INFO
	.align		4
.L_3434:
        /*007c*/ 	.byte	0x04, 0x17
        /*007e*/ 	.short	(.L_3436 - .L_3435)
.L_3435:
        /*0080*/ 	.word	0x00000000
        /*0084*/ 	.short	0x0009
        /*0086*/ 	.short	0x0044
        /*0088*/ 	.byte	0x00, 0xf0, 0x11, 0x00


	//----- nvinfo : EIATTR_KPARAM_INFO
	.align		4
.L_3436:
        /*008c*/ 	.byte	0x04, 0x17
        /*008e*/ 	.short	(.L_3438 - .L_3437)
.L_3437:
        /*0090*/ 	.word	0x00000000
        /*0094*/ 	.short	0x0008
        /*0096*/ 	.short	0x0040
        /*0098*/ 	.byte	0x00, 0xf0, 0x11, 0x00


	//----- nvinfo : EIATTR_KPARAM_INFO
	.align		4
.L_3438:
        /*009c*/ 	.byte	0x04, 0x17
        /*009e*/ 	.short	(.L_3440 - .L_3439)
.L_3439:
        /*00a0*/ 	.word	0x00000000
        /*00a4*/ 	.short	0x0007
        /*00a6*/ 	.short	0x0038
        /*00a8*/ 	.byte	0x00, 0xf0, 0x21, 0x00


	//----- nvinfo : EIATTR_KPARAM_INFO
	.align		4
.L_3440:
        /*00ac*/ 	.byte	0x04, 0x17
        /*00ae*/ 	.short	(.L_3442 - .L_3441)
.L_3441:
        /*00b0*/ 	.word	0x00000000
        /*00b4*/ 	.short	0x0006
        /*00b6*/ 	.short	0x0030
        /*00b8*/ 	.byte	0x00, 0xf0, 0x21, 0x00


	//----- nvinfo : EIATTR_KPARAM_INFO
	.align		4
.L_3442:
        /*00bc*/ 	.byte	0x04, 0x17
        /*00be*/ 	.short	(.L_3444 - .L_3443)
.L_3443:
        /*00c0*/ 	.word	0x00000000
        /*00c4*/ 	.short	0x0005
        /*00c6*/ 	.short	0x0028
        /*00c8*/ 	.byte	0x00, 0xf0, 0x21, 0x00


	//----- nvinfo : EIATTR_KPARAM_INFO
	.align		4
.L_3444:
        /*00cc*/ 	.byte	0x04, 0x17
        /*00ce*/ 	.short	(.L_3446 - .L_3445)
.L_3445:
        /*00d0*/ 	.word	0x00000000
        /*00d4*/ 	.short	0x0004
        /*00d6*/ 	.short	0x0020
        /*00d8*/ 	.byte	0x00, 0xf0, 0x21, 0x00


	//----- nvinfo : EIATTR_KPARAM_INFO
	.align		4
.L_3446:
        /*00dc*/ 	.byte	0x04, 0x17
        /*00de*/ 	.short	(.L_3448 - .L_3447)
.L_3447:
        /*00e0*/ 	.word	0x00000000
        /*00e4*/ 	.short	0x0003
        /*00e6*/ 	.short	0x0018
        /*00e8*/ 	.byte	0x00, 0xf0, 0x21, 0x00


	//----- nvinfo : EIATTR_KPARAM_INFO
	.align		4
.L_3448:
        /*00ec*/ 	.byte	0x04, 0x17
        /*00ee*/ 	.short	(.L_3450 - .L_3449)
.L_3449:
        /*00f0*/ 	.word	0x00000000
        /*00f4*/ 	.short	0x0002
        /*00f6*/ 	.short	0x0010
        /*00f8*/ 	.byte	0x00, 0xf0, 0x21, 0x00


	//----- nvinfo : EIATTR_KPARAM_INFO
	.align		4
.L_3450:
        /*00fc*/ 	.byte	0x04, 0x17
        /*00fe*/ 	.short	(.L_3452 - .L_3451)
.L_3451:
        /*0100*/ 	.word	0x00000000
        /*0104*/ 	.short	0x0001
        /*0106*/ 	.short	0x0008
        /*0108*/ 	.byte	0x00, 0xf0, 0x21, 0x00


	//----- nvinfo : EIATTR_KPARAM_INFO
	.align		4
.L_3452:
        /*010c*/ 	.byte	0x04, 0x17
        /*010e*/ 	.short	(.L_3454 - .L_3453)
.L_3453:
        /*0110*/ 	.word	0x00000000
        /*0114*/ 	.short	0x0000
        /*0116*/ 	.short	0x0000
        /*0118*/ 	.byte	0x00, 0xf0, 0x21, 0x00


	//----- nvinfo : EIATTR_MAXREG_COUNT
	.align		4
.L_3454:
        /*011c*/ 	.byte	0x03, 0x1b
        /*011e*/ 	.short	0x00ff


	//----- nvinfo : EIATTR_NUM_BARRIERS
	.align		4
        /*0120*/ 	.byte	0x02, 0x4c
        /*0122*/ 	.byte	0x01
	.zero		1


	//----- nvinfo : EIATTR_MERCURY_ISA_VERSION
	.align		4
        /*0124*/ 	.byte	0x03, 0x5f
        /*0126*/ 	.short	0x0000


	//----- nvinfo : EIATTR_COOP_GROUP_MASK_REGIDS
	.align		4
        /*0128*/ 	.byte	0x04, 0x29
        /*012a*/ 	.short	(.L_3456 - .L_3455)


	//   ....[0]....
.L_3455:
        /*012c*/ 	.word	0xffffffff


	//   ....[1]....
        /*0130*/ 	.word	0xffffffff


	//   ....[2]....
        /*0134*/ 	.word	0xffffffff


	//   ....[3]....
        /*0138*/ 	.word	0xffffffff


	//   ....[4]....
        /*013c*/ 	.word	0xffffffff


	//   ....[5]....
        /*0140*/ 	.word	0xffffffff


	//   ....[6]....
        /*0144*/ 	.word	0xffffffff


	//   ....[7]....
        /*0148*/ 	.word	0xffffffff


	//   ....[8]....
        /*014c*/ 	.word	0xffffffff


	//   ....[9]....
        /*0150*/ 	.word	0xffffffff


	//   ....[10]....
        /*0154*/ 	.word	0xffffffff


	//   ....[11]....
        /*0158*/ 	.word	0xffffffff


	//   ....[12]....
        /*015c*/ 	.word	0xffffffff


	//   ....[13]....
        /*0160*/ 	.word	0xffffffff


	//   ....[14]....
        /*0164*/ 	.word	0xffffffff


	//   ....[15]....
        /*0168*/ 	.word	0xffffffff


	//   ....[16]....
        /*016c*/ 	.word	0xffffffff


	//   ....[17]....
        /*0170*/ 	.word	0xffffffff


	//   ....[18]....
        /*0174*/ 	.word	0xffffffff


	//   ....[19]....
        /*0178*/ 	.word	0xffffffff


	//   ....[20]....
        /*017c*/ 	.word	0xffffffff


	//   ....[21]....
        /*0180*/ 	.word	0xffffffff


	//   ....[22]....
        /*0184*/ 	.word	0xffffffff


	//   ....[23]....
        /*0188*/ 	.word	0xffffffff


	//   ....[24]....
        /*018c*/ 	.word	0xffffffff


	//   ....[25]....
        /*0190*/ 	.word	0xffffffff


	//   ....[26]....
        /*0194*/ 	.word	0xffffffff


	//   ....[27]....
        /*0198*/ 	.word	0xffffffff


	//   ....[28]....
        /*019c*/ 	.word	0xffffffff


	//   ....[29]....
        /*01a0*/ 	.word	0xffffffff


	//----- nvinfo : EIATTR_COOP_GROUP_INSTR_OFFSETS
	.align		4
.L_3456:
        /*01a4*/ 	.byte	0x04, 0x28
        /*01a6*/ 	.short	(.L_3458 - .L_3457)


	//   ....[0]....
.L_3457:
        /*01a8*/ 	.word	0x00001650


	//   ....[1]....
        /*01ac*/ 	.word	0x00001680


	//   ....[2]....
        /*01b0*/ 	.word	0x000016b0


	//   ....[3]....
        /*01b4*/ 	.word	0x000016c0


	//   ....[4]....
        /*01b8*/ 	.word	0x00001700


	//   ....[5]....
        /*01bc*/ 	.word	0x00001710


	//   ....[6]....
        /*01c0*/ 	.word	0x00001740


	//   ....[7]....
        /*01c4*/ 	.word	0x00001750


	//   ....[8]....
        /*01c8*/ 	.word	0x000017a0


	//   ....[9]....
        /*01cc*/ 	.word	0x000017b0


	//   ....[10]....
        /*01d0*/ 	.word	0x00001890


	//   ....[11]....
        /*01d4*/ 	.word	0x000018a0


	//   ....[12]....
        /*01d8*/ 	.word	0x000018d0


	//   ....[13]....
        /*01dc*/ 	.word	0x000018e0


	//   ....[14]....
        /*01e0*/ 	.word	0x00001910


	//   ....[15]....
        /*01e4*/ 	.word	0x00001920


	//   ....[16]....
        /*01e8*/ 	.word	0x00001950


	//   ....[17]....
        /*01ec*/ 	.word	0x00001960


	//   ....[18]....
        /*01f0*/ 	.word	0x00001990


	//   ....[19]....
        /*01f4*/ 	.word	0x000019a0


	//   ....[20]....
        /*01f8*/ 	.word	0x000025d0


	//   ....[21]....
        /*01fc*/ 	.word	0x00002610


	//   ....[22]....
        /*0200*/ 	.word	0x00002630


	//   ....[23]....
        /*0204*/ 	.word	0x00002650


	//   ....[24]....
        /*0208*/ 	.word	0x00002670


	//   ....[25]....
        /*020c*/ 	.word	0x000026c0


	//   ....[26]....
        /*0210*/ 	.word	0x000026e0


	//   ....[27]....
        /*0214*/ 	.word	0x00002700


	//   ....[28]....
        /*0218*/ 	.word	0x00002720


	//   ....[29]....
        /*021c*/ 	.word	0x00002740


	//----- nvinfo : EIATTR_EXIT_INSTR_OFFSETS
	.align		4
.L_3458:
        /*0220*/ 	.byte	0x04, 0x1c
        /*0222*/ 	.short	(.L_3460 - .L_3459)


	//   ....[0]....
.L_3459:
        /*0224*/ 	.word	0x00002590


	//   ....[1]....
        /*0228*/ 	.word	0x000029f0


	//   ....[2]....
        /*022c*/ 	.word	0x00002a60


	//----- nvinfo : EIATTR_CRS_STACK_SIZE
	.align		4
.L_3460:
        /*0230*/ 	.byte	0x04, 0x1e
        /*0232*/ 	.short	(.L_3462 - .L_3461)
.L_3461:
        /*0234*/ 	.word	0x00000000
.L_3462:


//--------------------- .nv.info._ZN17fastertransformer34generalAddBiasResidualLayerNormOptI7__half2Lb1ELb1ELi1ELb1ELi4EEEvPT_S3_PKS2_S5_S5_S5_S5_S5_fiiPKfS7_S7_Pfi --------------------------
	.section	.nv.info._ZN17fastertransformer34generalAddBiasResidualLayerNormOptI7__half2Lb1ELb1ELi1ELb1ELi4EEEvPT_S3_PKS2_S5_S5_S5_S5_S5_fiiPKfS7_S7_Pfi,"",@"SHT_CUDA_INFO"
	.sectionflags	@""
	.align	4


	//----- nvinfo : EIATTR_CUDA_API_VERSION
	.align		4
        /*0000*/ 	.byte	0x04, 0x37
        /*0002*/ 	.short	(.L_3464 - .L_3463)
.L_3463:
        /*0004*/ 	.word	0x00000082


	//----- nvinfo : EIATTR_SW2861232_WAR
	.align		4
.L_3464:
        /*0008*/ 	.byte	0x01, 0x35
	.zero		2


	//----- nvinfo : EIATTR_PARAM_CBANK
	.align		4
        /*000c*/ 	.byte	0x04, 0x0a
        /*000e*/ 	.short	(.L_3466 - .L_3465)
	.align		4
.L_3465:
        /*0010*/ 	.word	index@(.nv.constant0._ZN17fastertransformer34generalAddBiasResidualLayerNormOptI7__half2Lb1ELb1ELi1ELb1ELi4EEEvPT_S3_PKS2_S5_S5_S5_S5_S5_fiiPKfS7_S7_Pfi)
        /*0014*/ 	.short	0x0160
        /*0016*/ 	.short	0x0074


	//----- nvinfo : EIATTR_CBANK_PARAM_SIZE
	.align		4
.L_3466:
        /*0018*/ 	.byte	0x03, 0x19
        /*001a*/ 	.short	0x0074


	//----- nvinfo : EIATTR_KPARAM_INFO
	.align		4
        /*001c*/ 	.byte	0x04, 0x17
        /*001e*/ 	.short	(.L_3468 - .L_3467)
.L_3467:
        /*0020*/ 	.word	0x00000000
        /*0024*/ 	.short	0x000f
        /*0026*/ 	.short	0x0070
        /*0028*/ 	.byte	0x00, 0xf0, 0x11, 0x00


	//----- nvinfo : EIATTR_KPARAM_INFO
	.align		4
.L_3468:
        /*002c*/ 	.byte	0x04, 0x17
        /*002e*/ 	.short	(.L_3470 - .L_3469)
.L_3469:
        /*0030*/ 	.word	0x00000000
        /*0034*/ 	.short	0x000e
        /*0036*/ 	.short	0x0068
        /*0038*/ 	.byte	0x00, 0xf0, 0x21, 0x00


	//----- nvinfo : EIATTR_KPARAM_INFO
	.align		4
.L_3470:
        /*003c*/ 	.byte	0x04, 0x17
        /*003e*/ 	.short	(.L_3472 - .L_3471)
.L_3471:
        /*0040*/ 	.word	0x00000000
        /*0044*/ 	.short	0x000d
        /*0046*/ 	.short	0x0060
        /*0048*/ 	.byte	0x00, 0xf0, 0x21, 0x00


	//----- nvinfo : EIATTR_KPARAM_INFO
	.align		4
.L_3472:
        /*004c*/ 	.byte	0x04, 0x17
        /*004e*/ 	.short	(.L_3474 - .L_3473)
.L_3473:
        /*0050*/ 	.word	0x00000000
        /*0054*/ 	.short	0x000c
        /*0056*/ 	.short	0x0058
        /*0058*/ 	.byte	0x00, 0xf0, 0x21, 0x00


	//----- nvinfo : EIATTR_KPARAM_INFO
	.align		4
.L_3474:
        /*005c*/ 	.byte	0x04, 0x17
        /*005e*/ 	.short	(.L_3476 - .L_3475)
.L_3475:
        /*0060*/ 	.word	0x00000000
        /*0064*/ 	.short	0x000b
        /*0066*/ 	.short	0x0050
        /*0068*/ 	.byte	0x00, 0xf0, 0x21, 0x00


	//----- nvinfo : EIATTR_KPARAM_INFO
	.align		4
.L_3476:
        /*006c*/ 	.byte	0x04, 0x17
        /*006e*/ 	.short	(.L_3478 - .L_3477)
.L_3477:
        /*0070*/ 	.word	0x00000000
        /*0074*/ 	.short	0x000a
        /*0076*/ 	.short	0x0048
        /*0078*/ 	.byte	0x00, 0xf0, 0x11, 0x00


	//----- nvinfo : EIATTR_KPARAM_INFO
	.align		4
.L_3478:
        /*007c*/ 	.byte	0x04, 0x17
        /*007e*/ 	.short	(.L_3480 - .L_3479)
.L_3479:
        /*0080*/ 	.word	0x00000000
        /*0084*/ 	.short	0x0009
        /*0086*/ 	.short	0x0044
        /*0088*/ 	.byte	0x00, 0xf0, 0x11, 0x00


	//----- nvinfo : EIATTR_KPARAM_INFO
	.align		4
.L_3480:
        /*008c*/ 	.byte	0x04, 0x17
        /*008e*/ 	.short	(.L_3482 - .L_3481)
.L_3481:
        /*0090*/ 	.word	0x00000000
        /*0094*/ 	.short	0x0008
        /*0096*/ 	.short	0x0040
        /*0098*/ 	.byte	0x00, 0xf0, 0x11, 0x00


	//----- nvinfo : EIATTR_KPARAM_INFO
	.align		4
.L_3482:
        /*009c*/ 	.byte	0x04, 0x17
        /*009e*/ 	.short	(.L_3484 - .L_3483)
.L_3483:
        /*00a0*/ 	.word	0x00000000
        /*00a4*/ 	.short	0x0007
        /*00a6*/ 	.short	0x0038
        /*00a8*/ 	.byte	0x00, 0xf0, 0x21, 0x00


	//----- nvinfo : EIATTR_KPARAM_INFO
	.align		4
.L_3484:
        /*00ac*/ 	.byte	0x04, 0x17
        /*00ae*/ 	.short	(.L_3486 - .L_3485)
.L_3485:
        /*00b0*/ 	.word	0x00000000
        /*00b4*/ 	.short	0x0006
        /*00b6*/ 	.short	0x0030
        /*00b8*/ 	.byte	0x00, 0xf0, 0x21, 0x00


	//----- nvinfo : EIATTR_KPARAM_INFO
	.align		4
.L_3486:
        /*00bc*/ 	.byte	0x04, 0x17
        /*00be*/ 	.short	(.L_3488 - .L_3487)
.L_3487:
        /*00c0*/ 	.word	0x00000000
        /*00c4*/ 	.short	0x0005
        /*00c6*/ 	.short	0x0028
        /*00c8*/ 	.byte	0x00, 0xf0, 0x21, 0x00


	//----- nvinfo : EIATTR_KPARAM_INFO
	.align		4
.L_3488:
        /*00cc*/ 	.byte	0x04, 0x17
        /*00ce*/ 	.short	(.L_3490 - .L_3489)
.L_3489:
        /*00d0*/ 	.word	0x00000000
        /*00d4*/ 	.short	0x0004
        /*00d6*/ 	.short	0x0020
        /*00d8*/ 	.byte	0x00, 0xf0, 0x21, 0x00


	//----- nvinfo : EIATTR_KPARAM_INFO
	.align		4
.L_3490:
        /*00dc*/ 	.byte	0x04, 0x17
        /*00de*/ 	.short	(.L_3492 - .L_3491)
.L_3491:
        /*00e0*/ 	.word	0x00000000
        /*00e4*/ 	.short	0x0003
        /*00e6*/ 	.short	0x0018
        /*00e8*/ 	.byte	0x00, 0xf0, 0x21, 0x00


	//----- nvinfo : EIATTR_KPARAM_INFO
	.align		4
.L_3492:
        /*00ec*/ 	.byte	0x04, 0x17
        /*00ee*/ 	.short	(.L_3494 - .L_3493)
.L_3493:
        /*00f0*/ 	.word	0x00000000
        /*00f4*/ 	.short	0x0002
        /*00f6*/ 	.short	0x0010
        /*00f8*/ 	.byte	0x00, 0xf0, 0x21, 0x00


	//----- nvinfo : EIATTR_KPARAM_INFO
	.align		4
.L_3494:
        /*00fc*/ 	.byte	0x04, 0x17
        /*00fe*/ 	.short	(.L_3496 - .L_3495)
.L_3495:
        /*0100*/ 	.word	0x00000000
        /*0104*/ 	.short	0x0001
        /*0106*/ 	.short	0x0008
        /*0108*/ 	.byte	0x00, 0xf0, 0x21, 0x00


	//----- nvinfo : EIATTR_KPARAM_INFO
	.align		4
.L_3496:
        /*010c*/ 	.byte	0x04, 0x17
        /*010e*/ 	.short	(.L_3498 - .L_3497)
.L_3497:
        /*0110*/ 	.word	0x00000000
        /*0114*/ 	.short	0x0000
        /*0116*/ 	.short	0x0000
        /*0118*/ 	.byte	0x00, 0xf0, 0x21, 0x00


	//----- nvinfo : EIATTR_MAXREG_COUNT
	.align		4
.L_3498:
        /*011c*/ 	.byte	0x03, 0x1b
        /*011e*/ 	.short	0x00ff


	//----- nvinfo : EIATTR_NUM_BARRIERS
	.align		4
        /*0120*/ 	.byte	0x02, 0x4c
        /*0122*/ 	.byte	0x01
	.zero		1


	//----- nvinfo : EIATTR_MERCURY_ISA_VERSION
	.align		4
        /*0124*/ 	.byte	0x03, 0x5f
        /*0126*/ 	.short	0x0000


	//----- nvinfo : EIATTR_COOP_GROUP_MASK_REGIDS
	.align		4
        /*0128*/ 	.byte	0x04, 0x29
        /*012a*/ 	.short	(.L_3500 - .L_3499)


	//   ....[0]....
.L_3499:
        /*012c*/ 	.word	0xffffffff


	//   ....[1]....
        /*0130*/ 	.word	0xffffffff


	//   ....[2]....
        /*0134*/ 	.word	0xffffffff


	//   ....[3]....
        /*0138*/ 	.word	0xffffffff


	//   ....[4]....
        /*013c*/ 	.word	0xffffffff


	//   ....[5]....
        /*0140*/ 	.word	0xffffffff


	//   ....[6]....
        /*0144*/ 	.word	0xffffffff


	//   ....[7]....
        /*0148*/ 	.word	0xffffffff


	//   ....[8]....
        /*014c*/ 	.word	0xffffffff


	//   ....[9]....
        /*0150*/ 	.word	0xffffffff


	//   ....[10]....
        /*0154*/ 	.word	0xffffffff


	//   ....[11]....
        /*0158*/ 	.word	0xffffffff


	//   ....[12]....
        /*015c*/ 	.word	0xffffffff


	//   ....[13]....
        /*0160*/ 	.word	0xffffffff


	//   ....[14]....
        /*0164*/ 	.word	0xffffffff


	//   ....[15]....
        /*0168*/ 	.word	0xffffffff


	//   ....[16]....
        /*016c*/ 	.word	0xffffffff


	//   ....[17]....
        /*0170*/ 	.word	0xffffffff


	//   ....[18]....
        /*0174*/ 	.word	0xffffffff


	//   ....[19]....
        /*0178*/ 	.word	0xffffffff


	//   ....[20]....
        /*017c*/ 	.word	0xffffffff


	//   ....[21]....
        /*0180*/ 	.word	0xffffffff


	//   ....[22]....
        /*0184*/ 	.word	0xffffffff


	//   ....[23]....
        /*0188*/ 	.word	0xffffffff


	//   ....[24]....
        /*018c*/ 	.word	0xffffffff


	//   ....[25]....
        /*0190*/ 	.word	0xffffffff


	//   ....[26]....
        /*0194*/ 	.word	0xffffffff


	//   ....[27]....
        /*0198*/ 	.word	0xffffffff


	//   ....[28]....
        /*019c*/ 	.word	0xffffffff


	//   ....[29]....
        /*01a0*/ 	.word	0xffffffff


	//----- nvinfo : EIATTR_COOP_GROUP_INSTR_OFFSETS
	.align		4
.L_3500:
        /*01a4*/ 	.byte	0x04, 0x28
        /*01a6*/ 	.short	(.L_3502 - .L_3501)


	//   ....[0]....
.L_3501:
        /*01a8*/ 	.word	0x000004d0


	//   ....[1]....
        /*01ac*/ 	.word	0x00000510


	//   ....[2]....
        /*01b0*/ 	.word	0x00000540


	//   ....[3]....
        /*01b4*/ 	.word	0x00000590


	//   ....[4]....
        /*01b8*/ 	.word	0x000005e0


	//   ....[5]....
        /*01bc*/ 	.word	0x00000630


	//   ....[6]....
        /*01c0*/ 	.word	0x00000660


	//   ....[7]....
        /*01c4*/ 	.word	0x00000680


	//   ....[8]....
        /*01c8*/ 	.word	0x000006b0


	//   ....[9]....
        /*01cc*/ 	.word	0x000006d0


	//   ....[10]....
        /*01d0*/ 	.word	0x00000ad0


	//   ....[11]....
        /*01d4*/ 	.word	0x00000b10


	//   ....[12]....
        /*01d8*/ 	.word	0x00000b30


	//   ....[13]....
        /*01dc*/ 	.word	0x00000b50


	//   ....[14]....
        /*01e0*/ 	.word	0x00000b70


	//   ....[15]....
        /*01e4*/ 	.word	0x00000be0


	//   ....[16]....
        /*01e8*/ 	.word	0x00000c10


	//   ....[17]....
        /*01ec*/ 	.word	0x00000c30


	//   ....[18]....
        /*01f0*/ 	.word	0x00000c50


	//   ....[19]....
        /*01f4*/ 	.word	0x00000c80


	//   ....[20]....
        /*01f8*/ 	.word	0x00001820


	//   ....[21]....
        /*01fc*/ 	.word	0x00001860


	//   ....[22]....
        /*0200*/ 	.word	0x00001880


	//   ....[23]....
        /*0204*/ 	.word	0x000018a0


	//   ....[24]....
        /*0208*/ 	.word	0x000018c0


	//   ....[25]....
        /*020c*/ 	.word	0x00001910


	//   ....[26]....
        /*0210*/ 	.word	0x00001930


	//   ....[27]....
        /*0214*/ 	.word	0x00001950


	//   ....[28]....
        /*0218*/ 	.word	0x00001970


	//   ....[29]....
        /*021c*/ 	.word	0x00001990


	//----- nvinfo : EIATTR_EXIT_INSTR_OFFSETS
	.align		4
.L_3502:
        /*0220*/ 	.byte	0x04, 0x1c
        /*0222*/ 	.short	(.L_3504 - .L_3503)


	//   ....[0]....
.L_3503:
        /*0224*/ 	.word	0x000017e0


	//   ....[1]....
        /*0228*/ 	.word	0x00001c50


	//   ....[2]....
        /*022c*/ 	.word	0x00001cd0


	//----- nvinfo : EIATTR_CRS_STACK_SIZE
	.align		4
.L_3504:
        /*0230*/ 	.byte	0x04, 0x1e
        /*0232*/ 	.short	(.L_3506 - .L_3505)
.L_3505:
        /*0234*/ 	.word	0x00000000
.L_3506:


//--------------------- .nv.info._ZN17fastertransformer35generalAddBiasResidualLayerNormOpt2I7__half2Lb0ELb0ELi2ELb1ELi2EEEvPT_S3_PKS2_S5_S5_S5_S5_S5_fiiPKfS7_S7_Pfi --------------------------
	.section	.nv.info._ZN17fastertransformer35generalAddBiasResidualLayerNormOpt2I7__half2Lb0ELb0ELi2ELb1ELi2EEEvPT_S3_PKS2_S5_S5_S5_S5_S5_fiiPKfS7_S7_Pfi,"",@"SHT_CUDA_INFO"
	.sectionflags	@""
	.align	4


	//----- nvinfo : EIATTR_CUDA_API_VERSION
	.align		4
        /*0000*/ 	.byte	0x04, 0x37
        /*0002*/ 	.short	(.L_3508 - .L_3507)
.L_3507:
        /*0004*/ 	.word	0x00000082


	//----- nvinfo : EIATTR_SW2861232_WAR
	.align		4
.L_3508:
        /*0008*/ 	.byte	0x01, 0x35
	.zero		2


	//----- nvinfo : EIATTR_PARAM_CBANK
	.align		4
        /*000c*/ 	.byte	0x04, 0x0a
        /*000e*/ 	.short	(.L_3510 - .L_3509)
	.align		4
.L_3509:
        /*0010*/ 	.word	index@(.nv.constant0._ZN17fastertransformer35generalAddBiasResidualLayerNormOpt2I7__half2Lb0ELb0ELi2ELb1ELi2EEEvPT_S3_PKS2_S5_S5_S5_S5_S5_fiiPKfS7_S7_Pfi)
        /*0014*/ 	.short	0x0160
        /*0016*/ 	.short	0x0074


	//----- nvinfo : EIATTR_CBANK_PARAM_SIZE
	.align		4
.L_3510:
        /*0018*/ 	.byte	0x03, 0x19
        /*001a*/ 	.short	0x0074


	//----- nvinfo : EIATTR_KPARAM_INFO
	.align		4
        /*001c*/ 	.byte	0x04, 0x17
        /*001e*/ 	.short	(.L_3512 - .L_3511)
.L_3511:
        /*0020*/ 	.word	0x00000000
        /*0024*/ 	.short	0x000f
        /*0026*/ 	.short	0x0070
        /*0028*/ 	.byte	0x00, 0xf0, 0x11, 0x00


	//----- nvinfo : EIATTR_KPARAM_INFO
	.align		4
.L_3512:
        /*002c*/ 	.byte	0x04, 0x17
        /*002e*/ 	.short	(.L_3514 - .L_3513)
.L_3513:
        /*0030*/ 	.word	0x00000000
        /*0034*/ 	.short	0x000e
        /*0036*/ 	.short	0x0068
        /*0038*/ 	.byte	0x00, 0xf0, 0x21, 0x00


	//----- nvinfo : EIATTR_KPARAM_INFO
	.align		4
.L_3514:
        /*003c*/ 	.byte	0x04, 0x17
        /*003e*/ 	.short	(.L_3516 - .L_3515)
.L_3515:
        /*0040*/ 	.word	0x00000000
        /*0044*/ 	.short	0x000d
        /*0046*/ 	.short	0x0060
        /*0048*/ 	.byte	0x00, 0xf0, 0x21, 0x00


	//----- nvinfo : EIATTR_KPARAM_INFO
	.align		4
.L_3516:
        /*004c*/ 	.byte	0x04, 0x17
        /*004e*/ 	.short	(.L_3518 - .L_3517)
.L_3517:
        /*0050*/ 	.word	0x00000000
        /*0054*/ 	.short	0x000c
        /*0056*/ 	.short	0x0058
        /*0058*/ 	.byte	0x00, 0xf0, 0x21, 0x00


	//----- nvinfo : EIATTR_KPARAM_INFO
	.align		4
.L_3518:
        /*005c*/ 	.byte	0x04, 0x17
        /*005e*/ 	.short	(.L_3520 - .L_3519)
.L_3519:
        /*0060*/ 	.word	0x00000000
        /*0064*/ 	.short	0x000b
        /*0066*/ 	.short	0x0050
        /*0068*/ 	.byte	0x00, 0xf0, 0x21, 0x00


	//----- nvinfo : EIATTR_KPARAM_INFO
	.align		4
.L_3520:
        /*006c*/ 	.byte	0x04, 0x17
        /*006e*/ 	.short	(.L_3522 - .L_3521)
.L_3521:
        /*0070*/ 	.word	0x00000000
        /*0074*/ 	.short	0x000a
        /*0076*/ 	.short	0x0048
        /*0078*/ 	.byte	0x00, 0xf0, 0x11, 0x00


	//----- nvinfo : EIATTR_KPARAM_INFO
	.align		4
.L_3522:
        /*007c*/ 	.byte	0x04, 0x17
        /*007e*/ 	.short	(.L_3524 - .L_3523)
.L_3523:
        /*0080*/ 	.word	0x00000000
        /*0084*/ 	.short	0x0009
        /*0086*/ 	.short	0x0044
        /*0088*/ 	.byte	0x00, 0xf0, 0x11, 0x00


	//----- nvinfo : EIATTR_KPARAM_INFO
	.align		4
.L_3524:
        /*008c*/ 	.byte	0x04, 0x17
        /*008e*/ 	.short	(.L_3526 - .L_3525)
.L_3525:
        /*0090*/ 	.word	0x00000000
        /*0094*/ 	.short	0x0008
        /*0096*/ 	.short	0x0040
        /*0098*/ 	.byte	0x00, 0xf0, 0x11, 0x00


	//----- nvinfo : EIATTR_KPARAM_INFO
	.align		4
.L_3526:
        /*009c*/ 	.byte	0x04, 0x17
        /*009e*/ 	.short	(.L_3528 - .L_3527)
.L_3527:
        /*00a0*/ 	.word	0x00000000
        /*00a4*/ 	.short	0x0007
        /*00a6*/ 	.short	0x0038
        /*00a8*/ 	.byte	0x00, 0xf0, 0x21, 0x00


	//----- nvinfo : EIATTR_KPARAM_INFO
	.align		4
.L_3528:
        /*00ac*/ 	.byte	0x04, 0x17
        /*00ae*/ 	.short	(.L_3530 - .L_3529)
.L_3529:
        /*00b0*/ 	.word	0x00000000
        /*00b4*/ 	.short	0x0006
        /*00b6*/ 	.short	0x0030
        /*00b8*/ 	.byte	0x00, 0xf0, 0x21, 0x00


	//----- nvinfo : EIATTR_KPARAM_INFO
	.align		4
.L_3530:
        /*00bc*/ 	.byte	0x04, 0x17
        /*00be*/ 	.short	(.L_3532 - .L_3531)
.L_3531:
        /*00c0*/ 	.word	0x00000000
        /*00c4*/ 	.short	0x0005
        /*00c6*/ 	.short	0x0028
        /*00c8*/ 	.byte	0x00, 0xf0, 0x21, 0x00


	//----- nvinfo : EIATTR_KPARAM_INFO
	.align		4
.L_3532:
        /*00cc*/ 	.byte	0x04, 0x17
        /*00ce*/ 	.short	(.L_3534 - .L_3533)
.L_3533:
        /*00d0*/ 	.word	0x00000000
        /*00d4*/ 	.short	0x0004
        /*00d6*/ 	.short	0x0020
        /*00d8*/ 	.byte	0x00, 0xf0, 0x21, 0x00


	//----- nvinfo : EIATTR_KPARAM_INFO
	.align		4
.L_3534:
        /*00dc*/ 	.byte	0x04, 0x17
        /*00de*/ 	.short	(.L_3536 - .L_3535)
.L_3535:
        /*00e0*/ 	.word	0x00000000
        /*00e4*/ 	.short	0x0003
        /*00e6*/ 	.short	0x0018
        /*00e8*/ 	.byte	0x00, 0xf0, 0x21, 0x00


	//----- nvinfo : EIATTR_KPARAM_INFO
	.align		4
.L_3536:
        /*00ec*/ 	.byte	0x04, 0x17
        /*00ee*/ 	.short	(.L_3538 - .L_3537)
.L_3537:
        /*00f0*/ 	.word	0x00000000
        /*00f4*/ 	.short	0x0002
        /*00f6*/ 	.short	0x0010
        /*00f8*/ 	.byte	0x00, 0xf0, 0x21, 0x00


	//----- nvinfo : EIATTR_KPARAM_INFO
	.align		4
.L_3538:
        /*00fc*/ 	.byte	0x04, 0x17
        /*00fe*/ 	.short	(.L_3540 - .L_3539)
.L_3539:
        /*0100*/ 	.word	0x00000000
        /*0104*/ 	.short	0x0001
        /*0106*/ 	.short	0x0008
        /*0108*/ 	.byte	0x00, 0xf0, 0x21, 0x00


	//----- nvinfo : EIATTR_KPARAM_INFO
	.align		4
.L_3540:
        /*010c*/ 	.byte	0x04, 0x17
        /*010e*/ 	.short	(.L_3542 - .L_3541)
.L_3541:
        /*0110*/ 	.word	0x00000000
        /*0114*/ 	.short	0x0000
        /*0116*/ 	.short	0x0000
        /*0118*/ 	.byte	0x00, 0xf0, 0x21, 0x00


	//----- nvinfo : EIATTR_MAXREG_COUNT
	.align		4
.L_3542:
        /*011c*/ 	.byte	0x03, 0x1b
        /*011e*/ 	.short	0x00ff


	//----- nvinfo : EIATTR_NUM_BARRIERS
	.align		4
        /*0120*/ 	.byte	0x02, 0x4c
        /*0122*/ 	.byte	0x01
	.zero		1


	//----- nvinfo : EIATTR_MERCURY_ISA_VERSION
	.align		4
        /*0124*/ 	.byte	0x03, 0x5f
        /*0126*/ 	.short	0x0000


	//----- nvinfo : EIATTR_COOP_GROUP_MASK_REGIDS
	.align		4
        /*0128*/ 	.byte	0x04, 0x29
        /*012a*/ 	.short	(.L_3544 - .L_3543)


	//   ....[0]....
.L_3543:
        /*012c*/ 	.word	0xffffffff


	//   ....[1]....
        /*0130*/ 	.word	0xffffffff


	//   ....[2]....
        /*0134*/ 	.word	0xffffffff


	//   ....[3]....
        /*0138*/ 	.word	0xffffffff


	//   ....[4]....
        /*013c*/ 	.word	0xffffffff


	//   ....[5]....
        /*0140*/ 	.word	0xffffffff


	//   ....[6]....
        /*0144*/ 	.word	0xffffffff


	//   ....[7]....
        /*0148*/ 	.word	0xffffffff


	//   ....[8]....
        /*014c*/ 	.word	0xffffffff


	//   ....[9]....
        /*0150*/ 	.word	0xffffffff


	//   ....[10]....
        /*0154*/ 	.word	0xffffffff


	//   ....[11]....
        /*0158*/ 	.word	0xffffffff


	//   ....[12]....
        /*015c*/ 	.word	0xffffffff


	//   ....[13]....
        /*0160*/ 	.word	0xffffffff


	//   ....[14]....
        /*0164*/ 	.word	0xffffffff


	//   ....[15]....
        /*0168*/ 	.word	0xffffffff


	//   ....[16]....
        /*016c*/ 	.word	0xffffffff


	//   ....[17]....
        /*0170*/ 	.word	0xffffffff


	//   ....[18]....
        /*0174*/ 	.word	0xffffffff


	//   ....[19]....
        /*0178*/ 	.word	0xffffffff


	//   ....[20]....
        /*017c*/ 	.word	0xffffffff


	//   ....[21]....
        /*0180*/ 	.word	0xffffffff


	//   ....[22]....
        /*0184*/ 	.word	0xffffffff


	//   ....[23]....
        /*0188*/ 	.word	0xffffffff


	//   ....[24]....
        /*018c*/ 	.word	0xffffffff


	//   ....[25]....
        /*0190*/ 	.word	0xffffffff


	//   ....[26]....
        /*0194*/ 	.word	0xffffffff


	//   ....[27]....
        /*0198*/ 	.word	0xffffffff


	//   ....[28]....
        /*019c*/ 	.word	0xffffffff


	//   ....[29]....
        /*01a0*/ 	.word	0xffffffff


	//----- nvinfo : EIATTR_COOP_GROUP_INSTR_OFFSETS
	.align		4
.L_3544:
        /*01a4*/ 	.byte	0x04, 0x28
        /*01a6*/ 	.short	(.L_3546 - .L_3545)


	//   ....[0]....
.L_3545:
        /*01a8*/ 	.word	0x000004a0


	//   ....[1]....
        /*01ac*/ 	.word	0x000004e0


	//   ....[2]....
        /*01b0*/ 	.word	0x00000520


	//   ....[3]....
        /*01b4*/ 	.word	0x00000530


	//   ....[4]....
        /*01b8*/ 	.word	0x00000560


	//   ....[5]....
        /*01bc*/ 	.word	0x00000580


	//   ....[6]....
        /*01c0*/ 	.word	0x000005c0


	//   ....[7]....
        /*01c4*/ 	.word	0x000005f0


	//   ....[8]....
        /*01c8*/ 	.word	0x00000620


	//   ....[9]....
        /*01cc*/ 	.word	0x00000640


	//   ....[10]....
        /*01d0*/ 	.word	0x000006d0


	//   ....[11]....
        /*01d4*/ 	.word	0x000006e0


	//   ....[12]....
        /*01d8*/ 	.word	0x00000710


	//   ....[13]....
        /*01dc*/ 	.word	0x00000720


	//   ....[14]....
        /*01e0*/ 	.word	0x00000750


	//   ....[15]....
        /*01e4*/ 	.word	0x00000760


	//   ....[16]....
        /*01e8*/ 	.word	0x00000790


	//   ....[17]....
        /*01ec*/ 	.word	0x000007a0


	//   ....[18]....
        /*01f0*/ 	.word	0x000007d0


	//   ....[19]....
        /*01f4*/ 	.word	0x000007e0


	//   ....[20]....
        /*01f8*/ 	.word	0x00000ec0


	//   ....[21]....
        /*01fc*/ 	.word	0x00000ef0


	//   ....[22]....
        /*0200*/ 	.word	0x00000f10


	//   ....[23]....
        /*0204*/ 	.word	0x00000f30


	//   ....[24]....
        /*0208*/ 	.word	0x00000f50


	//   ....[25]....
        /*020c*/ 	.word	0x00000fa0


	//   ....[26]....
        /*0210*/ 	.word	0x00000fc0


	//   ....[27]....
        /*0214*/ 	.word	0x00000fe0


	//   ....[28]....
        /*0218*/ 	.word	0x00001000


	//   ....[29]....
        /*021c*/ 	.word	0x00001020


	//----- nvinfo : EIATTR_EXIT_INSTR_OFFSETS
	.align		4
.L_3546:
        /*0220*/ 	.byte	0x04, 0x1c
        /*0222*/ 	.short	(.L_3548 - .L_3547)


	//   ....[0]....
.L_3547:
        /*0224*/ 	.word	0x00000e70


	//   ....[1]....
        /*0228*/ 	.word	0x000012d0


	//   ....[2]....
        /*022c*/ 	.word	0x00001340


	//----- nvinfo : EIATTR_CRS_STACK_SIZE
	.align		4
.L_3548:
        /*0230*/ 	.byte	0x04, 0x1e
        /*0232*/ 	.short	(.L_3550 - .L_3549)
.L_3549:
        /*0234*/ 	.word	0x00000000
.L_3550:


//--------------------- .nv.info._ZN17fastertransformer34generalAddBiasResidualLayerNormOptI7__half2Lb0ELb0ELi2ELb1ELi2EEEvPT_S3_PKS2_S5_S5_S5_S5_S5_fiiPKfS7_S7_Pfi --------------------------
	.section	.nv.info._ZN17fastertransformer34generalAddBiasResidualLayerNormOptI7__half2Lb0ELb0ELi2ELb1ELi2EEEvPT_S3_PKS2_S5_S5_S5_S5_S5_fiiPKfS7_S7_Pfi,"",@"SHT_CUDA_INFO"
	.sectionflags	@""
	.align	4


	//----- nvinfo : EIATTR_CUDA_API_VERSION
	.align		4
        /*0000*/ 	.byte	0x04, 0x37
        /*0002*/ 	.short	(.L_3552 - .L_3551)
.L_3551:
        /*0004*/ 	.word	0x00000082


	//----- nvinfo : EIATTR_SW2861232_WAR
	.align		4
.L_3552:
        /*0008*/ 	.byte	0x01, 0x35
	.zero		2


	//----- nvinfo : EIATTR_PARAM_CBANK
	.align		4
        /*000c*/ 	.byte	0x04, 0x0a
        /*000e*/ 	.short	(.L_3554 - .L_3553)
	.align		4
.L_3553:
        /*0010*/ 	.word	index@(.nv.constant0._ZN17fastertransformer34generalAddBiasResidualLayerNormOptI7__half2Lb0ELb0ELi2ELb1ELi2EEEvPT_S3_PKS2_S5_S5_S5_S5_S5_fiiPKfS7_S7_Pfi)
        /*0014*/ 	.short	0x0160
        /*0016*/ 	.short	0x0074


	//----- nvinfo : EIATTR_CBANK_PARAM_SIZE
	.align		4
.L_3554:
        /*0018*/ 	.byte	0x03, 0x19
        /*001a*/ 	.short	0x0074


	//----- nvinfo : EIATTR_KPARAM_INFO
	.align		4
        /*001c*/ 	.byte	0x04, 0x17
        /*001e*/ 	.short	(.L_3556 - .L_3555)
.L_3555:
        /*0020*/ 	.word	0x00000000
        /*0024*/ 	.short	0x000f
        /*0026*/ 	.short	0x0070
        /*0028*/ 	.byte	0x00, 0xf0, 0x11, 0x00


	//----- nvinfo : EIATTR_KPARAM_INFO
	.align		4
.L_3556:
        /*002c*/ 	.byte	0x04, 0x17
        /*002e*/ 	.short	(.L_3558 - .L_3557)
.L_3557:
        /*0030*/ 	.word	0x00000000
        /*0034*/ 	.short	0x000e
        /*0036*/ 	.short	0x0068
        /*0038*/ 	.byte	0x00, 0xf0, 0x21, 0x00


	//----- nvinfo : EIATTR_KPARAM_INFO
	.align		4
.L_3558:
        /*003c*/ 	.byte	0x04, 0x17
        /*003e*/ 	.short	(.L_3560 - .L_3559)
.L_3559:
        /*0040*/ 	.word	0x00000000
        /*0044*/ 	.short	0x000d
        /*0046*/ 	.short	0x0060
        /*0048*/ 	.byte	0x00, 0xf0, 0x21, 0x00


	//----- nvinfo : EIATTR_KPARAM_INFO
	.align		4
.L_3560:
        /*004c*/ 	.byte	0x04, 0x17
        /*004e*/ 	.short	(.L_3562 - .L_3561)
.L_3561:
        /*0050*/ 	.word	0x00000000
        /*0054*/ 	.short	0x000c
        /*0056*/ 	.short	0x0058
        /*0058*/ 	.byte	0x00, 0xf0, 0x21, 0x00


	//----- nvinfo : EIATTR_KPARAM_INFO
	.align		4
.L_3562:
        /*005c*/ 	.byte	0x04, 0x17
        /*005e*/ 	.short	(.L_3564 - .L_3563)
.L_3563:
        /*0060*/ 	.word	0x00000000
        /*0064*/ 	.short	0x000b
        /*0066*/ 	.short	0x0050
        /*0068*/ 	.byte	0x00, 0xf0, 0x21, 0x00


	//----- nvinfo : EIATTR_KPARAM_INFO
	.align		4
.L_3564:
        /*006c*/ 	.byte	0x04, 0x17
        /*006e*/ 	.short	(.L_3566 - .L_3565)
.L_3565:
        /*0070*/ 	.word	0x00000000
        /*0074*/ 	.short	0x000a
        /*0076*/ 	.short	0x0048
        /*0078*/ 	.byte	0x00, 0xf0, 0x11, 0x00


	//----- nvinfo : EIATTR_KPARAM_INFO
	.align		4
.L_3566:
        /*007c*/ 	.byte	0x04, 0x17
        /*007e*/ 	.short	(.L_3568 - .L_3567)
.L_3567:
        /*0080*/ 	.word	0x00000000
        /*0084*/ 	.short	0x0009
        /*0086*/ 	.short	0x0044
        /*0088*/ 	.byte	0x00, 0xf0, 0x11, 0x00


	//----- nvinfo : EIATTR_KPARAM_INFO
	.align		4
.L_3568:
        /*008c*/ 	.byte	0x04, 0x17
        /*008e*/ 	.short	(.L_3570 - .L_3569)
.L_3569:
        /*0090*/ 	.word	0x00000000
        /*0094*/ 	.short	0x0008
        /*0096*/ 	.short	0x0040
        /*0098*/ 	.byte	0x00, 0xf0, 0x11, 0x00


	//----- nvinfo : EIATTR_KPARAM_INFO
	.align		4
.L_3570:
        /*009c*/ 	.byte	0x04, 0x17
        /*009e*/ 	.short	(.L_3572 - .L_3571)
.L_3571:
        /*00a0*/ 	.word	0x00000000
        /*00a4*/ 	.short	0x0007
        /*00a6*/ 	.short	0x0038
        /*00a8*/ 	.byte	0x00, 0xf0, 0x21, 0x00


	//----- nvinfo : EIATTR_KPARAM_INFO
	.align		4
.L_3572:
        /*00ac*/ 	.byte	0x04, 0x17
        /*00ae*/ 	.short	(.L_3574 - .L_3573)
.L_3573:
        /*00b0*/ 	.word	0x00000000
        /*00b4*/ 	.short	0x0006
        /*00b6*/ 	.short	0x0030
        /*00b8*/ 	.byte	0x00, 0xf0, 0x21, 0x00


	//----- nvinfo : EIATTR_KPARAM_INFO
	.align		4
.L_3574:
        /*00bc*/ 	.byte	0x04, 0x17
        /*00be*/ 	.short	(.L_3576 - .L_3575)
.L_3575:
        /*00c0*/ 	.word	0x00000000
        /*00c4*/ 	.short	0x0005
        /*00c6*/ 	.short	0x0028
        /*00c8*/ 	.byte	0x00, 0xf0, 0x21, 0x00


	//----- nvinfo : EIATTR_KPARAM_INFO
	.align		4
.L_3576:
        /*00cc*/ 	.byte	0x04, 0x17
        /*00ce*/ 	.short	(.L_3578 - .L_3577)
.L_3577:
        /*00d0*/ 	.word	0x00000000
        /*00d4*/ 	.short	0x0004
        /*00d6*/ 	.short	0x0020
        /*00d8*/ 	.byte	0x00, 0xf0, 0x21, 0x00


	//----- nvinfo : EIATTR_KPARAM_INFO
	.align		4
.L_3578:
        /*00dc*/ 	.byte	0x04, 0x17
        /*00de*/ 	.short	(.L_3580 - .L_3579)
.L_3579:
        /*00e0*/ 	.word	0x00000000
        /*00e4*/ 	.short	0x0003
        /*00e6*/ 	.short	0x0018
        /*00e8*/ 	.byte	0x00, 0xf0, 0x21, 0x00


	//----- nvinfo : EIATTR_KPARAM_INFO
	.align		4
.L_3580:
        /*00ec*/ 	.byte	0x04, 0x17
        /*00ee*/ 	.short	(.L_3582 - .L_3581)
.L_3581:
        /*00f0*/ 	.word	0x00000000
        /*00f4*/ 	.short	0x0002
        /*00f6*/ 	.short	0x0010
        /*00f8*/ 	.byte	0x00, 0xf0, 0x21, 0x00


	//----- nvinfo : EIATTR_KPARAM_INFO
	.align		4
.L_3582:
        /*00fc*/ 	.byte	0x04, 0x17
        /*00fe*/ 	.short	(.L_3584 - .L_3583)
.L_3583:
        /*0100*/ 	.word	0x00000000
        /*0104*/ 	.short	0x0001
        /*0106*/ 	.short	0x0008
        /*0108*/ 	.byte	0x00, 0xf0, 0x21, 0x00


	//----- nvinfo : EIATTR_KPARAM_INFO
	.align		4
.L_3584:
        /*010c*/ 	.byte	0x04, 0x17
        /*010e*/ 	.short	(.L_3586 - .L_3585)
.L_3585:
        /*0110*/ 	.word	0x00000000
        /*0114*/ 	.short	0x0000
        /*0116*/ 	.short	0x0000
        /*0118*/ 	.byte	0x00, 0xf0, 0x21, 0x00


	//----- nvinfo : EIATTR_MAXREG_COUNT
	.align		4
.L_3586:
        /*011c*/ 	.byte	0x03, 0x1b
        /*011e*/ 	.short	0x00ff


	//----- nvinfo : EIATTR_NUM_BARRIERS
	.align		4
        /*0120*/ 	.byte	0x02, 0x4c
        /*0122*/ 	.byte	0x01
	.zero		1


	//----- nvinfo : EIATTR_MERCURY_ISA_VERSION
	.align		4
        /*0124*/ 	.byte	0x03, 0x5f
        /*0126*/ 	.short	0x0000


	//----- nvinfo : EIATTR_COOP_GROUP_MASK_REGIDS
	.align		4
        /*0128*/ 	.byte	0x04, 0x29
        /*012a*/ 	.short	(.L_3588 - .L_3587)


	//   ....[0]....
.L_3587:
        /*012c*/ 	.word	0xffffffff


	//   ....[1]....
        /*0130*/ 	.word	0xffffffff


	//   ....[2]....
        /*0134*/ 	.word	0xffffffff


	//   ....[3]....
        /*0138*/ 	.word	0xffffffff


	//   ....[4]....
        /*013c*/ 	.word	0xffffffff


	//   ....[5]....
        /*0140*/ 	.word	0xffffffff


	//   ....[6]....
        /*0144*/ 	.word	0xffffffff


	//   ....[7]....
        /*0148*/ 	.word	0xffffffff


	//   ....[8]....
        /*014c*/ 	.word	0xffffffff


	//   ....[9]....
        /*0150*/ 	.word	0xffffffff


	//   ....[10]....
        /*0154*/ 	.word	0xffffffff


	//   ....[11]....
        /*0158*/ 	.word	0xffffffff


	//   ....[12]....
        /*015c*/ 	.word	0xffffffff


	//   ....[13]....
        /*0160*/ 	.word	0xffffffff


	//   ....[14]....
        /*0164*/ 	.word	0xffffffff


	//   ....[15]....
        /*0168*/ 	.word	0xffffffff


	//   ....[16]....
        /*016c*/ 	.word	0xffffffff


	//   ....[17]....
        /*0170*/ 	.word	0xffffffff


	//   ....[18]....
        /*0174*/ 	.word	0xffffffff


	//   ....[19]....
        /*0178*/ 	.word	0xffffffff


	//   ....[20]....
        /*017c*/ 	.word	0xffffffff


	//   ....[21]....
        /*0180*/ 	.word	0xffffffff


	//   ....[22]....
        /*0184*/ 	.word	0xffffffff


	//   ....[23]....
        /*0188*/ 	.word	0xffffffff


	//   ....[24]....
        /*018c*/ 	.word	0xffffffff


	//   ....[25]....
        /*0190*/ 	.word	0xffffffff


	//   ....[26]....
        /*0194*/ 	.word	0xffffffff


	//   ....[27]....
        /*0198*/ 	.word	0xffffffff


	//   ....[28]....
        /*019c*/ 	.word	0xffffffff


	//   ....[29]....
        /*01a0*/ 	.word	0xffffffff


	//----- nvinfo : EIATTR_COOP_GROUP_INSTR_OFFSETS
	.align		4
.L_3588:
        /*01a4*/ 	.byte	0x04, 0x28
        /*01a6*/ 	.short	(.L_3590 - .L_3589)


	//   ....[0]....
.L_3589:
        /*01a8*/ 	.word	0x00000270


	//   ....[1]....
        /*01ac*/ 	.word	0x000002c0


	//   ....[2]....
        /*01b0*/ 	.word	0x00000300


	//   ....[3]....
        /*01b4*/ 	.word	0x00000320


	//   ....[4]....
        /*01b8*/ 	.word	0x00000340


	//   ....[5]....
        /*01bc*/ 	.word	0x000003a0


	//   ....[6]....
        /*01c0*/ 	.word	0x000003d0


	//   ....[7]....
        /*01c4*/ 	.word	0x000003f0


	//   ....[8]....
        /*01c8*/ 	.word	0x00000420


	//   ....[9]....
        /*01cc*/ 	.word	0x00000440


	//   ....[10]....
        /*01d0*/ 	.word	0x000006a0


	//   ....[11]....
        /*01d4*/ 	.word	0x000006f0


	//   ....[12]....
        /*01d8*/ 	.word	0x00000710


	//   ....[13]....
        /*01dc*/ 	.word	0x00000730


	//   ....[14]....
        /*01e0*/ 	.word	0x00000750


	//   ....[15]....
        /*01e4*/ 	.word	0x000007b0


	//   ....[16]....
        /*01e8*/ 	.word	0x000007e0


	//   ....[17]....
        /*01ec*/ 	.word	0x00000800


	//   ....[18]....
        /*01f0*/ 	.word	0x00000820


	//   ....[19]....
        /*01f4*/ 	.word	0x00000840


	//   ....[20]....
        /*01f8*/ 	.word	0x00000e90


	//   ....[21]....
        /*01fc*/ 	.word	0x00000ec0


	//   ....[22]....
        /*0200*/ 	.word	0x00000ee0


	//   ....[23]....
        /*0204*/ 	.word	0x00000f00


	//   ....[24]....
        /*0208*/ 	.word	0x00000f20


	//   ....[25]....
        /*020c*/ 	.word	0x00000f80


	//   ....[26]....
        /*0210*/ 	.word	0x00000fa0


	//   ....[27]....
        /*0214*/ 	.word	0x00000fc0


	//   ....[28]....
        /*0218*/ 	.word	0x00000fe0


	//   ....[29]....
        /*021c*/ 	.word	0x00001000


	//----- nvinfo : EIATTR_EXIT_INSTR_OFFSETS
	.align		4
.L_3590:
        /*0220*/ 	.byte	0x04, 0x1c
        /*0222*/ 	.short	(.L_3592 - .L_3591)


	//   ....[0]....
.L_3591:
        /*0224*/ 	.word	0x00000e50


	//   ....[1]....
        /*0228*/ 	.word	0x000012c0


	//   ....[2]....
        /*022c*/ 	.word	0x00001340


	//----- nvinfo : EIATTR_CRS_STACK_SIZE
	.align		4
.L_3592:
        /*0230*/ 	.byte	0x04, 0x1e
        /*0232*/ 	.short	(.L_3594 - .L_3593)
.L_3593:
        /*0234*/ 	.word	0x00000000
.L_3594:


//--------------------- .nv.info._ZN17fastertransformer35generalAddBiasResidualLayerNormOpt2I7__half2Lb1ELb0ELi2ELb1ELi2EEEvPT_S3_PKS2_S5_S5_S5_S5_S5_fiiPKfS7_S7_Pfi --------------------------
	.section	.nv.info._ZN17fastertransformer35generalAddBiasResidualLayerNormOpt2I7__half2Lb1ELb0ELi2ELb1ELi2EEEvPT_S3_PKS2_S5_S5_S5_S5_S5_fiiPKfS7_S7_Pfi,"",@"SHT_CUDA_INFO"
	.sectionflags	@""
	.align	4


	//----- nvinfo : EIATTR_CUDA_API_VERSION
	.align		4
        /*0000*/ 	.byte	0x04, 0x37
        /*0002*/ 	.short	(.L_3596 - .L_3595)
.L_3595:
        /*0004*/ 	.word	0x00000082


	//----- nvinfo : EIATTR_SW2861232_WAR
	.align		4
.L_3596:
        /*0008*/ 	.byte	0x01, 0x35
	.zero		2


	//----- nvinfo : EIATTR_PARAM_CBANK
	.align		4
        /*000c*/ 	.byte	0x04, 0x0a
        /*000e*/ 	.short	(.L_3598 - .L_3597)
	.align		4
.L_3597:
        /*0010*/ 	.word	index@(.nv.constant0._ZN17fastertransformer35generalAddBiasResidualLayerNormOpt2I7__half2Lb1ELb0ELi2ELb1ELi2EEEvPT_S3_PKS2_S5_S5_S5_S5_S5_fiiPKfS7_S7_Pfi)
        /*0014*/ 	.short	0x0160
        /*0016*/ 	.short	0x0074


	//----- nvinfo : EIATTR_CBANK_PARAM_SIZE
	.align		4
.L_3598:
        /*0018*/ 	.byte	0x03, 0x19
        /*001a*/ 	.short	0x0074


	//----- nvinfo : EIATTR_KPARAM_INFO
	.align		4
        /*001c*/ 	.byte	0x04, 0x17
        /*001e*/ 	.short	(.L_3600 - .L_3599)
.L_3599:
        /*0020*/ 	.word	0x00000000
        /*0024*/ 	.short	0x000f
        /*0026*/ 	.short	0x0070
        /*0028*/ 	.byte	0x00, 0xf0, 0x11, 0x00


	//----- nvinfo : EIATTR_KPARAM_INFO
	.align		4
.L_3600:
        /*002c*/ 	.byte	0x04, 0x17
        /*002e*/ 	.short	(.L_3602 - .L_3601)
.L_3601:
        /*0030*/ 	.word	0x00000000
        /*0034*/ 	.short	0x000e
        /*0036*/ 	.short	0x0068
        /*0038*/ 	.byte	0x00, 0xf0, 0x21, 0x00


	//----- nvinfo : EIATTR_KPARAM_INFO
	.align		4
.L_3602:
        /*003c*/ 	.byte	0x04, 0x17
        /*003e*/ 	.short	(.L_3604 - .L_3603)
.L_3603:
        /*0040*/ 	.word	0x00000000
        /*0044*/ 	.short	0x000d
        /*0046*/ 	.short	0x0060
        /*0048*/ 	.byte	0x00, 0xf0, 0x21, 0x00


	//----- nvinfo : EIATTR_KPARAM_INFO
	.align		4
.L_3604:
        /*004c*/ 	.byte	0x04, 0x17
        /*004e*/ 	.short	(.L_3606 - .L_3605)
.L_3605:
        /*0050*/ 	.word	0x00000000
        /*0054*/ 	.short	0x000c
        /*0056*/ 	.short	0x0058
        /*0058*/ 	.byte	0x00, 0xf0, 0x21, 0x00


	//----- nvinfo : EIATTR_KPARAM_INFO
	.align		4
.L_3606:
        /*005c*/ 	.byte	0x04, 0x17
        /*005e*/ 	.short	(.L_3608 - .L_3607)
.L_3607:
        /*0060*/ 	.word	0x00000000
        /*0064*/ 	.short	0x000b
        /*0066*/ 	.short	0x0050
        /*0068*/ 	.byte	0x00, 0xf0, 0x21, 0x00


	//----- nvinfo : EIATTR_KPARAM_INFO
	.align		4
.L_3608:
        /*006c*/ 	.byte	0x04, 0x17
        /*006e*/ 	.short	(.L_3610 - .L_3609)
.L_3609:
        /*0070*/ 	.word	0x00000000
        /*0074*/ 	.short	0x000a
        /*0076*/ 	.short	0x0048
        /*0078*/ 	.byte	0x00, 0xf0, 0x11, 0x00


	//----- nvinfo : EIATTR_KPARAM_INFO
	.align		4
.L_3610:
        /*007c*/ 	.byte	0x04, 0x17
        /*007e*/ 	.short	(.L_3612 - .L_3611)
.L_3611:
        /*0080*/ 	.word	0x00000000
        /*0084*/ 	.short	0x0009
        /*0086*/ 	.short	0x0044
        /*0088*/ 	.byte	0x00, 0xf0, 0x11, 0x00


	//----- nvinfo : EIATTR_KPARAM_INFO
	.align		4
.L_3612:
        /*008c*/ 	.byte	0x04, 0x17
        /*008e*/ 	.short	(.L_3614 - .L_3613)
.L_3613:
        /*0090*/ 	.word	0x00000000
        /*0094*/ 	.short	0x0008
        /*0096*/ 	.short	0x0040
        /*0098*/ 	.byte	0x00, 0xf0, 0x11, 0x00


	//----- nvinfo : EIATTR_KPARAM_INFO
	.align		4
.L_3614:
        /*009c*/ 	.byte	0x04, 0x17
        /*009e*/ 	.short	(.L_3616 - .L_3615)
.L_3615:
        /*00a0*/ 	.word	0x00000000
        /*00a4*/ 	.short	0x0007
        /*00a6*/ 	.short	0x0038
        /*00a8*/ 	.byte	0x00, 0xf0, 0x21, 0x00


	//----- nvinfo : EIATTR_KPARAM_INFO
	.align		4
.L_3616:
        /*00ac*/ 	.byte	0x04, 0x17
        /*00ae*/ 	.short	(.L_3618 - .L_3617)
.L_3617:
        /*00b0*/ 	.word	0x00000000
        /*00b4*/ 	.short	0x0006
        /*00b6*/ 	.short	0x0030
        /*00b8*/ 	.byte	0x00, 0xf0, 0x21, 0x00


	//----- nvinfo : EIATTR_KPARAM_INFO
	.align		4
.L_3618:
        /*00bc*/ 	.byte	0x04, 0x17
        /*00be*/ 	.short	(.L_3620 - .L_3619)
.L_3619:
        /*00c0*/ 	.word	0x00000000
        /*00c4*/ 	.short	0x0005
        /*00c6*/ 	.short	0x0028
        /*00c8*/ 	.byte	0x00, 0xf0, 0x21, 0x00


	//----- nvinfo : EIATTR_KPARAM_INFO
	.align		4
.L_3620:
        /*00cc*/ 	.byte	0x04, 0x17
        /*00ce*/ 	.short	(.L_3622 - .L_3621)
.L_3621:
        /*00d0*/ 	.word	0x00000000
        /*00d4*/ 	.short	0x0004
        /*00d6*/ 	.short	0x0020
        /*00d8*/ 	.byte	0x00, 0xf0, 0x21, 0x00


	//----- nvinfo : EIATTR_KPARAM_INFO
	.align		4
.L_3622:
        /*00dc*/ 	.byte	0x04, 0x17
        /*00de*/ 	.short	(.L_3624 - .L_3623)
.L_3623:
        /*00e0*/ 	.word	0x00000000
        /*00e4*/ 	.short	0x0003
        /*00e6*/ 	.short	0x0018
        /*00e8*/ 	.byte	0x00, 0xf0, 0x21, 0x00


	//----- nvinfo : EIATTR_KPARAM_INFO
	.align		4
.L_3624:
        /*00ec*/ 	.byte	0x04, 0x17
        /*00ee*/ 	.short	(.L_3626 - .L_3625)
.L_3625:
        /*00f0*/ 	.word	0x00000000
        /*00f4*/ 	.short	0x0002
        /*00f6*/ 	.short	0x0010
        /*00f8*/ 	.byte	0x00, 0xf0, 0x21, 0x00


	//----- nvinfo : EIATTR_KPARAM_INFO
	.align		4
.L_3626:
        /*00fc*/ 	.byte	0x04, 0x17
        /*00fe*/ 	.short	(.L_3628 - .L_3627)
.L_3627:
        /*0100*/ 	.word	0x00000000
        /*0104*/ 	.short	0x0001
        /*0106*/ 	.short	0x0008
        /*0108*/ 	.byte	0x00, 0xf0, 0x21, 0x00


	//----- nvinfo : EIATTR_KPARAM_INFO
	.align		4
.L_3628:
        /*010c*/ 	.byte	0x04, 0x17
        /*010e*/ 	.short	(.L_3630 - .L_3629)
.L_3629:
        /*0110*/ 	.word	0x00000000
        /*0114*/ 	.short	0x0000
        /*0116*/ 	.short	0x0000
        /*0118*/ 	.byte	0x00, 0xf0, 0x21, 0x00


	//----- nvinfo : EIATTR_MAXREG_COUNT
	.align		4
.L_3630:
        /*011c*/ 	.byte	0x03, 0x1b
        /*011e*/ 	.short	0x00ff


	//----- nvinfo : EIATTR_NUM_BARRIERS
	.align		4
        /*0120*/ 	.byte	0x02, 0x4c
        /*0122*/ 	.byte	0x01
	.zero		1


	//----- nvinfo : EIATTR_MERCURY_ISA_VERSION
	.align		4
        /*0124*/ 	.byte	0x03, 0x5f
        /*0126*/ 	.short	0x0000


	//----- nvinfo : EIATTR_COOP_GROUP_MASK_REGIDS
	.align		4
        /*0128*/ 	.byte	0x04, 0x29
        /*012a*/ 	.short	(.L_3632 - .L_3631)


	//   ....[0]....
.L_3631:
        /*012c*/ 	.word	0xffffffff


	//   ....[1]....
        /*0130*/ 	.word	0xffffffff


	//   ....[2]....
        /*0134*/ 	.word	0xffffffff


	//   ....[3]....
        /*0138*/ 	.word	0xffffffff


	//   ....[4]....
        /*013c*/ 	.word	0xffffffff


	//   ....[5]....
        /*0140*/ 	.word	0xffffffff


	//   ....[6]....
        /*0144*/ 	.word	0xffffffff


	//   ....[7]....
        /*0148*/ 	.word	0xffffffff


	//   ....[8]....
        /*014c*/ 	.word	0xffffffff


	//   ....[9]....
        /*0150*/ 	.word	0xffffffff


	//   ....[10]....
        /*0154*/ 	.word	0xffffffff


	//   ....[11]....
        /*0158*/ 	.word	0xffffffff


	//   ....[12]....
        /*015c*/ 	.word	0xffffffff


	//   ....[13]....
        /*0160*/ 	.word	0xffffffff


	//   ....[14]....
        /*0164*/ 	.word	0xffffffff


	//   ....[15]....
        /*0168*/ 	.word	0xffffffff


	//   ....[16]....
        /*016c*/ 	.word	0xffffffff


	//   ....[17]....
        /*0170*/ 	.word	0xffffffff


	//   ....[18]....
        /*0174*/ 	.word	0xffffffff


	//   ....[19]....
        /*0178*/ 	.word	0xffffffff


	//   ....[20]....
        /*017c*/ 	.word	0xffffffff


	//   ....[21]....
        /*0180*/ 	.word	0xffffffff


	//   ....[22]....
        /*0184*/ 	.word	0xffffffff


	//   ....[23]....
        /*0188*/ 	.word	0xffffffff


	//   ....[24]....
        /*018c*/ 	.word	0xffffffff


	//   ....[25]....
        /*0190*/ 	.word	0xffffffff


	//   ....[26]....
        /*0194*/ 	.word	0xffffffff


	//   ....[27]....
        /*0198*/ 	.word	0xffffffff


	//   ....[28]....
        /*019c*/ 	.word	0xffffffff


	//   ....[29]....
        /*01a0*/ 	.word	0xffffffff


	//----- nvinfo : EIATTR_COOP_GROUP_INSTR_OFFSETS
	.align		4
.L_3632:
        /*01a4*/ 	.byte	0x04, 0x28
        /*01a6*/ 	.short	(.L_3634 - .L_3633)


	//   ....[0]....
.L_3633:
        /*01a8*/ 	.word	0x00000b40


	//   ....[1]....
        /*01ac*/ 	.word	0x00000b70


	//   ....[2]....
        /*01b0*/ 	.word	0x00000ba0


	//   ....[3]....
        /*01b4*/ 	.word	0x00000bb0


	//   ....[4]....
        /*01b8*/ 	.word	0x00000bf0


	//   ....[5]....
        /*01bc*/ 	.word	0x00000c00


	//   ....[6]....
        /*01c0*/ 	.word	0x00000c40


	//   ....[7]....
        /*01c4*/ 	.word	0x00000c60


	//   ....[8]....
        /*01c8*/ 	.word	0x00000cd0


	//   ....[9]....
        /*01cc*/ 	.word	0x00000ce0


	//   ....[10]....
        /*01d0*/ 	.word	0x00000d80


	//   ....[11]....
        /*01d4*/ 	.word	0x00000d90


	//   ....[12]....
        /*01d8*/ 	.word	0x00000dc0


	//   ....[13]....
        /*01dc*/ 	.word	0x00000dd0


	//   ....[14]....
        /*01e0*/ 	.word	0x00000e00


	//   ....[15]....
        /*01e4*/ 	.word	0x00000e10


	//   ....[16]....
        /*01e8*/ 	.word	0x00000e40


	//   ....[17]....
        /*01ec*/ 	.word	0x00000e50


	//   ....[18]....
        /*01f0*/ 	.word	0x00000e80


	//   ....[19]....
        /*01f4*/ 	.word	0x00000e90


	//   ....[20]....
        /*01f8*/ 	.word	0x00001530


	//   ....[21]....
        /*01fc*/ 	.word	0x00001560


	//   ....[22]....
        /*0200*/ 	.word	0x00001580


	//   ....[23]....
        /*0204*/ 	.word	0x000015a0


	//   ....[24]....
        /*0208*/ 	.word	0x000015c0


	//   ....[25]....
        /*020c*/ 	.word	0x00001610


	//   ....[26]....
        /*0210*/ 	.word	0x00001630


	//   ....[27]....
        /*0214*/ 	.word	0x00001650


	//   ....[28]....
        /*0218*/ 	.word	0x00001670


	//   ....[29]....
        /*021c*/ 	.word	0x00001690


	//----- nvinfo : EIATTR_EXIT_INSTR_OFFSETS
	.align		4
.L_3634:
        /*0220*/ 	.byte	0x04, 0x1c
        /*0222*/ 	.short	(.L_3636 - .L_3635)


	//   ....[0]....
.L_3635:
        /*0224*/ 	.word	0x000014e0


	//   ....[1]....
        /*0228*/ 	.word	0x00001940


	//   ....[2]....
        /*022c*/ 	.word	0x000019b0


	//----- nvinfo : EIATTR_CRS_STACK_SIZE
	.align		4
.L_3636:
        /*0230*/ 	.byte	0x04, 0x1e
        /*0232*/ 	.short	(.L_3638 - .L_3637)
.L_3637:
        /*0234*/ 	.word	0x00000000
.L_3638:


//--------------------- .nv.info._ZN17fastertransformer34generalAddBiasResidualLayerNormOptI7__half2Lb1ELb0ELi2ELb1ELi2EEEvPT_S3_PKS2_S5_S5_S5_S5_S5_fiiPKfS7_S7_Pfi --------------------------
	.section	.nv.info._ZN17fastertransformer34generalAddBiasResidualLayerNormOptI7__half2Lb1ELb0ELi2ELb1ELi2EEEvPT_S3_PKS2_S5_S5_S5_S5_S5_fiiPKfS7_S7_Pfi,"",@"SHT_CUDA_INFO"
	.sectionflags	@""
	.align	4


	//----- nvinfo : EIATTR_CUDA_API_VERSION
	.align		4
        /*0000*/ 	.byte	0x04, 0x37
        /*0002*/ 	.short	(.L_3640 - .L_3639)
.L_3639:
        /*0004*/ 	.word	0x00000082


	//----- nvinfo : EIATTR_SW2861232_WAR
	.align		4
.L_3640:
        /*0008*/ 	.byte	0x01, 0x35
	.zero		2


	//----- nvinfo : EIATTR_PARAM_CBANK
	.align		4
        /*000c*/ 	.byte	0x04, 0x0a
        /*000e*/ 	.short	(.L_3642 - .L_3641)
	.align		4
.L_3641:
        /*0010*/ 	.word	index@(.nv.constant0._ZN17fastertransformer34generalAddBiasResidualLayerNormOptI7__half2Lb1ELb0ELi2ELb1ELi2EEEvPT_S3_PKS2_S5_S5_S5_S5_S5_fiiPKfS7_S7_Pfi)
        /*0014*/ 	.short	0x0160
        /*0016*/ 	.short	0x0074


	//----- nvinfo : EIATTR_CBANK_PARAM_SIZE
	.align		4
.L_3642:
        /*0018*/ 	.byte	0x03, 0x19
        /*001a*/ 	.short	0x0074


	//----- nvinfo : EIATTR_KPARAM_INFO
	.align		4
        /*001c*/ 	.byte	0x04, 0x17
        /*001e*/ 	.short	(.L_3644 - .L_3643)
.L_3643:
        /*0020*/ 	.word	0x00000000
        /*0024*/ 	.short	0x000f
        /*0026*/ 	.short	0x0070
        /*0028*/ 	.byte	0x00, 0xf0, 0x11, 0x00


	//----- nvinfo : EIATTR_KPARAM_INFO
	.align		4
.L_3644:
        /*002c*/ 	.byte	0x04, 0x17
        /*002e*/ 	.short	(.L_3646 - .L_3645)
.L_3645:
        /*0030*/ 	.word	0x00000000
        /*0034*/ 	.short	0x000e
        /*0036*/ 	.short	0x0068
        /*0038*/ 	.byte	0x00, 0xf0, 0x21, 0x00


	//----- nvinfo : EIATTR_KPARAM_INFO
	.align		4
.L_3646:
        /*003c*/ 	.byte	0x04, 0x17
        /*003e*/ 	.short	(.L_3648 - .L_3647)
.L_3647:
        /*0040*/ 	.word	0x00000000
        /*0044*/ 	.short	0x000d
        /*0046*/ 	.short	0x0060
        /*0048*/ 	.byte	0x00, 0xf0, 0x21, 0x00


	//----- nvinfo : EIATTR_KPARAM_INFO
	.align		4
.L_3648:
        /*004c*/ 	.byte	0x04, 0x17
        /*004e*/ 	.short	(.L_3650 - .L_3649)
.L_3649:
        /*0050*/ 	.word	0x00000000
        /*0054*/ 	.short	0x000c
        /*0056*/ 	.short	0x0058
        /*0058*/ 	.byte	0x00, 0xf0, 0x21, 0x00


	//----- nvinfo : EIATTR_KPARAM_INFO
	.align		4
.L_3650:
        /*005c*/ 	.byte	0x04, 0x17
        /*005e*/ 	.short	(.L_3652 - .L_3651)
.L_3651:
        /*0060*/ 	.word	0x00000000
        /*0064*/ 	.short	0x000b
        /*0066*/ 	.short	0x0050
        /*0068*/ 	.byte	0x00, 0xf0, 0x21, 0x00


	//----- nvinfo : EIATTR_KPARAM_INFO
	.align		4
.L_3652:
        /*006c*/ 	.byte	0x04, 0x17
        /*006e*/ 	.short	(.L_3654 - .L_3653)
.L_3653:
        /*0070*/ 	.word	0x00000000
        /*0074*/ 	.short	0x000a
        /*0076*/ 	.short	0x0048
        /*0078*/ 	.byte	0x00, 0xf0, 0x11, 0x00


	//----- nvinfo : EIATTR_KPARAM_INFO
	.align		4
.L_3654:
        /*007c*/ 	.byte	0x04, 0x17
        /*007e*/ 	.short	(.L_3656 - .L_3655)
.L_3655:
        /*0080*/ 	.word	0x00000000
        /*0084*/ 	.short	0x0009
        /*0086*/ 	.short	0x0044
        /*0088*/ 	.byte	0x00, 0xf0, 0x11, 0x00


	//----- nvinfo : EIATTR_KPARAM_INFO
	.align		4
.L_3656:
        /*008c*/ 	.byte	0x04, 0x17
        /*008e*/ 	.short	(.L_3658 - .L_3657)
.L_3657:
        /*0090*/ 	.word	0x00000000
        /*0094*/ 	.short	0x0008
        /*0096*/ 	.short	0x0040
        /*0098*/ 	.byte	0x00, 0xf0, 0x11, 0x00


	//----- nvinfo : EIATTR_KPARAM_INFO
	.align		4
.L_3658:
        /*009c*/ 	.byte	0x04, 0x17
        /*009e*/ 	.short	(.L_3660 - .L_3659)
.L_3659:
        /*00a0*/ 	.word	0x00000000
        /*00a4*/ 	.short	0x0007
        /*00a6*/ 	.short	0x0038
        /*00a8*/ 	.byte	0x00, 0xf0, 0x21, 0x00


	//----- nvinfo : EIATTR_KPARAM_INFO
	.align		4
.L_3660:
        /*00ac*/ 	.byte	0x04, 0x17
        /*00ae*/ 	.short	(.L_3662 - .L_3661)
.L_3661:
        /*00b0*/ 	.word	0x00000000
        /*00b4*/ 	.short	0x0006
        /*00b6*/ 	.short	0x0030
        /*00b8*/ 	.byte	0x00, 0xf0, 0x21, 0x00


	//----- nvinfo : EIATTR_KPARAM_INFO
	.align		4
.L_3662:
        /*00bc*/ 	.byte	0x04, 0x17
        /*00be*/ 	.short	(.L_3664 - .L_3663)
.L_3663:
        /*00c0*/ 	.word	0x00000000
        /*00c4*/ 	.short	0x0005
        /*00c6*/ 	.short	0x0028
        /*00c8*/ 	.byte	0x00, 0xf0, 0x21, 0x00


	//----- nvinfo : EIATTR_KPARAM_INFO
	.align		4
.L_3664:
        /*00cc*/ 	.byte	0x04, 0x17
        /*00ce*/ 	.short	(.L_3666 - .L_3665)
.L_3665:
        /*00d0*/ 	.word	0x00000000
        /*00d4*/ 	.short	0x0004
        /*00d6*/ 	.short	0x0020
        /*00d8*/ 	.byte	0x00, 0xf0, 0x21, 0x00


	//----- nvinfo : EIATTR_KPARAM_INFO
	.align		4
.L_3666:
        /*00dc*/ 	.byte	0x04, 0x17
        /*00de*/ 	.short	(.L_3668 - .L_3667)
.L_3667:
        /*00e0*/ 	.word	0x00000000
        /*00e4*/ 	.short	0x0003
        /*00e6*/ 	.short	0x0018
        /*00e8*/ 	.byte	0x00, 0xf0, 0x21, 0x00


	//----- nvinfo : EIATTR_KPARAM_INFO
	.align		4
.L_3668:
        /*00ec*/ 	.byte	0x04, 0x17
        /*00ee*/ 	.short	(.L_3670 - .L_3669)
.L_3669:
        /*00f0*/ 	.word	0x00000000
        /*00f4*/ 	.short	0x0002
        /*00f6*/ 	.short	0x0010
        /*00f8*/ 	.byte	0x00, 0xf0, 0x21, 0x00


	//----- nvinfo : EIATTR_KPARAM_INFO
	.align		4
.L_3670:
        /*00fc*/ 	.byte	0x04, 0x17
        /*00fe*/ 	.short	(.L_3672 - .L_3671)
.L_3671:
        /*0100*/ 	.word	0x00000000
        /*0104*/ 	.short	0x0001
        /*0106*/ 	.short	0x0008
        /*0108*/ 	.byte	0x00, 0xf0, 0x21, 0x00


	//----- nvinfo : EIATTR_KPARAM_INFO
	.align		4
.L_3672:
        /*010c*/ 	.byte	0x04, 0x17
        /*010e*/ 	.short	(.L_3674 - .L_3673)
.L_3673:
        /*0110*/ 	.word	0x00000000
        /*0114*/ 	.short	0x0000
        /*0116*/ 	.short	0x0000
        /*0118*/ 	.byte	0x00, 0xf0, 0x21, 0x00


	//----- nvinfo : EIATTR_MAXREG_COUNT
	.align		4
.L_3674:
        /*011c*/ 	.byte	0x03, 0x1b
        /*011e*/ 	.short	0x00ff


	//----- nvinfo : EIATTR_NUM_BARRIERS
	.align		4
        /*0120*/ 	.byte	0x02, 0x4c
        /*0122*/ 	.byte	0x01
	.zero		1


	//----- nvinfo : EIATTR_MERCURY_ISA_VERSION
	.align		4
        /*0124*/ 	.byte	0x03, 0x5f
        /*0126*/ 	.short	0x0000


	//----- nvinfo : EIATTR_COOP_GROUP_MASK_REGIDS
	.align		4
        /*0128*/ 	.byte	0x04, 0x29
        /*012a*/ 	.short	(.L_3676 - .L_3675)


	//   ....[0]....
.L_3675:
        /*012c*/ 	.word	0xffffffff


	//   ....[1]....
        /*0130*/ 	.word	0xffffffff


	//   ....[2]....
        /*0134*/ 	.word	0xffffffff


	//   ....[3]....
        /*0138*/ 	.word	0xffffffff


	//   ....[4]....
        /*013c*/ 	.word	0xffffffff


	//   ....[5]....
        /*0140*/ 	.word	0xffffffff


	//   ....[6]....
        /*0144*/ 	.word	0xffffffff


	//   ....[7]....
        /*0148*/ 	.word	0xffffffff


	//   ....[8]....
        /*014c*/ 	.word	0xffffffff


	//   ....[9]....
        /*0150*/ 	.word	0xffffffff


	//   ....[10]....
        /*0154*/ 	.word	0xffffffff


	//   ....[11]....
        /*0158*/ 	.word	0xffffffff


	//   ....[12]....
        /*015c*/ 	.word	0xffffffff


	//   ....[13]....
        /*0160*/ 	.word	0xffffffff


	//   ....[14]....
        /*0164*/ 	.word	0xffffffff


	//   ....[15]....
        /*0168*/ 	.word	0xffffffff


	//   ....[16]....
        /*016c*/ 	.word	0xffffffff


	//   ....[17]....
        /*0170*/ 	.word	0xffffffff


	//   ....[18]....
        /*0174*/ 	.word	0xffffffff


	//   ....[19]....
        /*0178*/ 	.word	0xffffffff


	//   ....[20]....
        /*017c*/ 	.word	0xffffffff


	//   ....[21]....
        /*0180*/ 	.word	0xffffffff


	//   ....[22]....
        /*0184*/ 	.word	0xffffffff


	//   ....[23]....
        /*0188*/ 	.word	0xffffffff


	//   ....[24]....
        /*018c*/ 	.word	0xffffffff


	//   ....[25]....
        /*0190*/ 	.word	0xffffffff


	//   ....[26]....
        /*0194*/ 	.word	0xffffffff


	//   ....[27]....
        /*0198*/ 	.word	0xffffffff


	//   ....[28]....
        /*019c*/ 	.word	0xffffffff


	//   ....[29]....
        /*01a0*/ 	.word	0xffffffff


	//----- nvinfo : EIATTR_COOP_GROUP_INSTR_OFFSETS
	.align		4
.L_3676:
        /*01a4*/ 	.byte	0x04, 0x28
        /*01a6*/ 	.short	(.L_3678 - .L_3677)


	//   ....[0]....
.L_3677:
        /*01a8*/ 	.word	0x000004f0


	//   ....[1]....
        /*01ac*/ 	.word	0x00000530


	//   ....[2]....
        /*01b0*/ 	.word	0x00000550


	//   ....[3]....
        /*01b4*/ 	.word	0x00000580


	//   ....[4]....
        /*01b8*/ 	.word	0x000005d0


	//   ....[5]....
        /*01bc*/ 	.word	0x00000630


	//   ....[6]....
        /*01c0*/ 	.word	0x00000660


	//   ....[7]....
        /*01c4*/ 	.word	0x00000680


	//   ....[8]....
        /*01c8*/ 	.word	0x000006b0


	//   ....[9]....
        /*01cc*/ 	.word	0x000006d0


	//   ....[10]....
        /*01d0*/ 	.word	0x00000930


	//   ....[11]....
        /*01d4*/ 	.word	0x00000980


	//   ....[12]....
        /*01d8*/ 	.word	0x000009a0


	//   ....[13]....
        /*01dc*/ 	.word	0x000009c0


	//   ....[14]....
        /*01e0*/ 	.word	0x000009e0


	//   ....[15]....
        /*01e4*/ 	.word	0x00000a40


	//   ....[16]....
        /*01e8*/ 	.word	0x00000a70


	//   ....[17]....
        /*01ec*/ 	.word	0x00000a90


	//   ....[18]....
        /*01f0*/ 	.word	0x00000ab0


	//   ....[19]....
        /*01f4*/ 	.word	0x00000ad0


	//   ....[20]....
        /*01f8*/ 	.word	0x000010e0


	//   ....[21]....
        /*01fc*/ 	.word	0x00001120


	//   ....[22]....
        /*0200*/ 	.word	0x00001140


	//   ....[23]....
        /*0204*/ 	.word	0x00001160


	//   ....[24]....
        /*0208*/ 	.word	0x00001180


	//   ....[25]....
        /*020c*/ 	.word	0x000011d0


	//   ....[26]....
        /*0210*/ 	.word	0x000011f0


	//   ....[27]....
        /*0214*/ 	.word	0x00001210


	//   ....[28]....
        /*0218*/ 	.word	0x00001230


	//   ....[29]....
        /*021c*/ 	.word	0x00001250


	//----- nvinfo : EIATTR_EXIT_INSTR_OFFSETS
	.align		4
.L_3678:
        /*0220*/ 	.byte	0x04, 0x1c
        /*0222*/ 	.short	(.L_3680 - .L_3679)


	//   ....[0]....
.L_3679:
        /*0224*/ 	.word	0x000010a0


	//   ....[1]....
        /*0228*/ 	.word	0x00001510


	//   ....[2]....
        /*022c*/ 	.word	0x00001590


	//----- nvinfo : EIATTR_CRS_STACK_SIZE
	.align		4
.L_3680:
        /*0230*/ 	.byte	0x04, 0x1e
        /*0232*/ 	.short	(.L_3682 - .L_3681)
.L_3681:
        /*0234*/ 	.word	0x00000000
.L_3682:


//--------------------- .nv.info._ZN17fastertransformer35generalAddBiasResidualLayerNormOpt2I7__half2Lb0ELb1ELi2ELb1ELi2EEEvPT_S3_PKS2_S5_S5_S5_S5_S5_fiiPKfS7_S7_Pfi --------------------------
	.section	.nv.info._ZN17fastertransformer35generalAddBiasResidualLayerNormOpt2I7__half2Lb0ELb1ELi2ELb1ELi2EEEvPT_S3_PKS2_S5_S5_S5_S5_S5_fiiPKfS7_S7_Pfi,"",@"SHT_CUDA_INFO"
	.sectionflags	@""
	.align	4


	//----- nvinfo : EIATTR_CUDA_API_VERSION
	.align		4
        /*0000*/ 	.byte	0x04, 0x37
        /*0002*/ 	.short	(.L_3684 - .L_3683)
.L_3683:
        /*0004*/ 	.word	0x00000082


	//----- nvinfo : EIATTR_SW2861232_WAR
	.align		4
.L_3684:
        /*0008*/ 	.byte	0x01, 0x35
	.zero		2


	//----- nvinfo : EIATTR_PARAM_CBANK
	.align		4
        /*000c*/ 	.byte	0x04, 0x0a
        /*000e*/ 	.short	(.L_3686 - .L_3685)
	.align		4
.L_3685:
        /*0010*/ 	.word	index@(.nv.constant0._ZN17fastertransformer35generalAddBiasResidualLayerNormOpt2I7__half2Lb0ELb1ELi2ELb1ELi2EEEvPT_S3_PKS2_S5_S5_S5_S5_S5_fiiPKfS7_S7_Pfi)
        /*0014*/ 	.short	0x0160
        /*0016*/ 	.short	0x0074


	//----- nvinfo : EIATTR_CBANK_PARAM_SIZE
	.align		4
.L_3686:
        /*0018*/ 	.byte	0x03, 0x19
        /*001a*/ 	.short	0x0074


	//----- nvinfo : EIATTR_KPARAM_INFO
	.align		4
        /*001c*/ 	.byte	0x04, 0x17
        /*001e*/ 	.short	(.L_3688 - .L_3687)
.L_3687:
        /*0020*/ 	.word	0x00000000
        /*0024*/ 	.short	0x000f
        /*0026*/ 	.short	0x0070
        /*0028*/ 	.byte	0x00, 0xf0, 0x11, 0x00


	//----- nvinfo : EIATTR_KPARAM_INFO
	.align		4
.L_3688:
        /*002c*/ 	.byte	0x04, 0x17
        /*002e*/ 	.short	(.L_3690 - .L_3689)
.L_3689:
        /*0030*/ 	.word	0x00000000
        /*0034*/ 	.short	0x000e
        /*0036*/ 	.short	0x0068
        /*0038*/ 	.byte	0x00, 0xf0, 0x21, 0x00


	//----- nvinfo : EIATTR_KPARAM_INFO
	.align		4
.L_3690:
        /*003c*/ 	.byte	0x04, 0x17
        /*003e*/ 	.short	(.L_3692 - .L_3691)
.L_3691:
        /*0040*/ 	.word	0x00000000
        /*0044*/ 	.short	0x000d
        /*0046*/ 	.short	0x0060
        /*0048*/ 	.byte	0x00, 0xf0, 0x21, 0x00


	//----- nvinfo : EIATTR_KPARAM_INFO
	.align		4
.L_3692:
        /*004c*/ 	.byte	0x04, 0x17
        /*004e*/ 	.short	(.L_3694 - .L_3693)
.L_3693:
        /*0050*/ 	.word	0x00000000
        /*0054*/ 	.short	0x000c
        /*0056*/ 	.short	0x0058
        /*0058*/ 	.byte	0x00, 0xf0, 0x21, 0x00


	//----- nvinfo : EIATTR_KPARAM_INFO
	.align		4
.L_3694:
        /*005c*/ 	.byte	0x04, 0x17
        /*005e*/ 	.short	(.L_3696 - .L_3695)
.L_3695:
        /*0060*/ 	.word	0x00000000
        /*0064*/ 	.short	0x000b
        /*0066*/ 	.short	0x0050
        /*0068*/ 	.byte	0x00, 0xf0, 0x21, 0x00


	//----- nvinfo : EIATTR_KPARAM_INFO
	.align		4
.L_3696:
        /*006c*/ 	.byte	0x04, 0x17
        /*006e*/ 	.short	(.L_3698 - .L_3697)
.L_3697:
        /*0070*/ 	.word	0x00000000
        /*0074*/ 	.short	0x000a
        /*0076*/ 	.short	0x0048
        /*0078*/ 	.byte	0x00, 0xf0, 0x11, 0x00


	//----- nvinfo : EIATTR_KPARAM_INFO
	.align		4
.L_3698:
        /*007c*/ 	.byte	0x04, 0x17
        /*007e*/ 	.short	(.L_3700 - .L_3699)
.L_3699:
        /*0080*/ 	.word	0x00000000
        /*0084*/ 	.short	0x0009
        /*0086*/ 	.short	0x0044
        /*0088*/ 	.byte	0x00, 0xf0, 0x11, 0x00


	//----- nvinfo : EIATTR_KPARAM_INFO
	.align		4
.L_3700:
        /*008c*/ 	.byte	0x04, 0x17
        /*008e*/ 	.short	(.L_3702 - .L_3701)
.L_3701:
        /*0090*/ 	.word	0x00000000
        /*0094*/ 	.short	0x0008
        /*0096*/ 	.short	0x0040
        /*0098*/ 	.byte	0x00, 0xf0, 0x11, 0x00


	//----- nvinfo : EIATTR_KPARAM_INFO
	.align		4
.L_3702:
        /*009c*/ 	.byte	0x04, 0x17
        /*009e*/ 	.short	(.L_3704 - .L_3703)
.L_3703:
        /*00a0*/ 	.word	0x00000000
        /*00a4*/ 	.short	0x0007
        /*00a6*/ 	.short	0x0038
        /*00a8*/ 	.byte	0x00, 0xf0, 0x21, 0x00


	//----- nvinfo : EIATTR_KPARAM_INFO
	.align		4
.L_3704:
        /*00ac*/ 	.byte	0x04, 0x17
        /*00ae*/ 	.short	(.L_3706 - .L_3705)
.L_3705:
        /*00b0*/ 	.word	0x00000000
        /*00b4*/ 	.short	0x0006
        /*00b6*/ 	.short	0x0030
        /*00b8*/ 	.byte	0x00, 0xf0, 0x21, 0x00


	//----- nvinfo : EIATTR_KPARAM_INFO
	.align		4
.L_3706:
        /*00bc*/ 	.byte	0x04, 0x17
        /*00be*/ 	.short	(.L_3708 - .L_3707)
.L_3707:
        /*00c0*/ 	.word	0x00000000
        /*00c4*/ 	.short	0x0005
        /*00c6*/ 	.short	0x0028
        /*00c8*/ 	.byte	0x00, 0xf0, 0x21, 0x00


	//----- nvinfo : EIATTR_KPARAM_INFO
	.align		4
.L_3708:
        /*00cc*/ 	.byte	0x04, 0x17
        /*00ce*/ 	.short	(.L_3710 - .L_3709)
.L_3709:
        /*00d0*/ 	.word	0x00000000
        /*00d4*/ 	.short	0x0004
        /*00d6*/ 	.short	0x0020
        /*00d8*/ 	.byte	0x00, 0xf0, 0x21, 0x00


	//----- nvinfo : EIATTR_KPARAM_INFO
	.align		4
.L_3710:
        /*00dc*/ 	.byte	0x04, 0x17
        /*00de*/ 	.short	(.L_3712 - .L_3711)
.L_3711:
        /*00e0*/ 	.word	0x00000000
        /*00e4*/ 	.short	0x0003
        /*00e6*/ 	.short	0x0018
        /*00e8*/ 	.byte	0x00, 0xf0, 0x21, 0x00


	//----- nvinfo : EIATTR_KPARAM_INFO
	.align		4
.L_3712:
        /*00ec*/ 	.byte	0x04, 0x17
        /*00ee*/ 	.short	(.L_3714 - .L_3713)
.L_3713:
        /*00f0*/ 	.word	0x00000000
        /*00f4*/ 	.short	0x0002
        /*00f6*/ 	.short	0x0010
        /*00f8*/ 	.byte	0x00, 0xf0, 0x21, 0x00


	//----- nvinfo : EIATTR_KPARAM_INFO
	.align		4
.L_3714:
        /*00fc*/ 	.byte	0x04, 0x17
        /*00fe*/ 	.short	(.L_3716 - .L_3715)
.L_3715:
        /*0100*/ 	.word	0x00000000
        /*0104*/ 	.short	0x0001
        /*0106*/ 	.short	0x0008
        /*0108*/ 	.byte	0x00, 0xf0, 0x21, 0x00


	//----- nvinfo : EIATTR_KPARAM_INFO
	.align		4
.L_3716:
        /*010c*/ 	.byte	0x04, 0x17
        /*010e*/ 	.short	(.L_3718 - .L_3717)
.L_3717:
        /*0110*/ 	.word	0x00000000
        /*0114*/ 	.short	0x0000
        /*0116*/ 	.short	0x0000
        /*0118*/ 	.byte	0x00, 0xf0, 0x21, 0x00


	//----- nvinfo : EIATTR_MAXREG_COUNT
	.align		4
.L_3718:
        /*011c*/ 	.byte	0x03, 0x1b
        /*011e*/ 	.short	0x00ff


	//----- nvinfo : EIATTR_NUM_BARRIERS
	.align		4
        /*0120*/ 	.byte	0x02, 0x4c
        /*0122*/ 	.byte	0x01
	.zero		1


	//----- nvinfo : EIATTR_MERCURY_ISA_VERSION
	.align		4
        /*0124*/ 	.byte	0x03, 0x5f
        /*0126*/ 	.short	0x0000


	//----- nvinfo : EIATTR_COOP_GROUP_MASK_REGIDS
	.align		4
        /*0128*/ 	.byte	0x04, 0x29
        /*012a*/ 	.short	(.L_3720 - .L_3719)


	//   ....[0]....
.L_3719:
        /*012c*/ 	.word	0xffffffff


	//   ....[1]....
        /*0130*/ 	.word	0xffffffff


	//   ....[2]....
        /*0134*/ 	.word	0xffffffff


	//   ....[3]....
        /*0138*/ 	.word	0xffffffff


	//   ....[4]....
        /*013c*/ 	.word	0xffffffff


	//   ....[5]....
        /*0140*/ 	.word	0xffffffff


	//   ....[6]....
        /*0144*/ 	.word	0xffffffff


	//   ....[7]....
        /*0148*/ 	.word	0xffffffff


	//   ....[8]....
        /*014c*/ 	.word	0xffffffff


	//   ....[9]....
        /*0150*/ 	.word	0xffffffff


	//   ....[10]....
        /*0154*/ 	.word	0xffffffff


	//   ....[11]....
        /*0158*/ 	.word	0xffffffff


	//   ....[12]....
        /*015c*/ 	.word	0xffffffff


	//   ....[13]....
        /*0160*/ 	.word	0xffffffff


	//   ....[14]....
        /*0164*/ 	.word	0xffffffff


	//   ....[15]....
        /*0168*/ 	.word	0xffffffff


	//   ....[16]....
        /*016c*/ 	.word	0xffffffff


	//   ....[17]....
        /*0170*/ 	.word	0xffffffff


	//   ....[18]....
        /*0174*/ 	.word	0xffffffff


	//   ....[19]....
        /*0178*/ 	.word	0xffffffff


	//   ....[20]....
        /*017c*/ 	.word	0xffffffff


	//   ....[21]....
        /*0180*/ 	.word	0xffffffff


	//   ....[22]....
        /*0184*/ 	.word	0xffffffff


	//   ....[23]....
        /*0188*/ 	.word	0xffffffff


	//   ....[24]....
        /*018c*/ 	.word	0xffffffff


	//   ....[25]....
        /*0190*/ 	.word	0xffffffff


	//   ....[26]....
        /*0194*/ 	.word	0xffffffff


	//   ....[27]....
        /*0198*/ 	.word	0xffffffff


	//   ....[28]....
        /*019c*/ 	.word	0xffffffff


	//   ....[29]....
        /*01a0*/ 	.word	0xffffffff


	//----- nvinfo : EIATTR_COOP_GROUP_INSTR_OFFSETS
	.align		4
.L_3720:
        /*01a4*/ 	.byte	0x04, 0x28
        /*01a6*/ 	.short	(.L_3722 - .L_3721)


	//   ....[0]....
.L_3721:
        /*01a8*/ 	.word	0x00000560


	//   ....[1]....
        /*01ac*/ 	.word	0x000005a0


	//   ....[2]....
        /*01b0*/ 	.word	0x000005e0


	//   ....[3]....
        /*01b4*/ 	.word	0x000005f0


	//   ....[4]....
        /*01b8*/ 	.word	0x00000620


	//   ....[5]....
        /*01bc*/ 	.word	0x00000640


	//   ....[6]....
        /*01c0*/ 	.word	0x00000680


	//   ....[7]....
        /*01c4*/ 	.word	0x000006b0


	//   ....[8]....
        /*01c8*/ 	.word	0x000006e0


	//   ....[9]....
        /*01cc*/ 	.word	0x00000700


	//   ....[10]....
        /*01d0*/ 	.word	0x00000790


	//   ....[11]....
        /*01d4*/ 	.word	0x000007a0


	//   ....[12]....
        /*01d8*/ 	.word	0x000007d0


	//   ....[13]....
        /*01dc*/ 	.word	0x000007e0


	//   ....[14]....
        /*01e0*/ 	.word	0x00000810


	//   ....[15]....
        /*01e4*/ 	.word	0x00000820


	//   ....[16]....
        /*01e8*/ 	.word	0x00000850


	//   ....[17]....
        /*01ec*/ 	.word	0x00000860


	//   ....[18]....
        /*01f0*/ 	.word	0x00000890


	//   ....[19]....
        /*01f4*/ 	.word	0x000008a0


	//   ....[20]....
        /*01f8*/ 	.word	0x00000f80


	//   ....[21]....
        /*01fc*/ 	.word	0x00000fb0


	//   ....[22]....
        /*0200*/ 	.word	0x00000fd0


	//   ....[23]....
        /*0204*/ 	.word	0x00000ff0


	//   ....[24]....
        /*0208*/ 	.word	0x00001010


	//   ....[25]....
        /*020c*/ 	.word	0x00001060


	//   ....[26]....
        /*0210*/ 	.word	0x00001080


	//   ....[27]....
        /*0214*/ 	.word	0x000010a0


	//   ....[28]....
        /*0218*/ 	.word	0x000010c0


	//   ....[29]....
        /*021c*/ 	.word	0x000010e0


	//----- nvinfo : EIATTR_EXIT_INSTR_OFFSETS
	.align		4
.L_3722:
        /*0220*/ 	.byte	0x04, 0x1c
        /*0222*/ 	.short	(.L_3724 - .L_3723)


	//   ....[0]....
.L_3723:
        /*0224*/ 	.word	0x00000f30


	//   ....[1]....
        /*0228*/ 	.word	0x00001390


	//   ....[2]....
        /*022c*/ 	.word	0x00001400


	//----- nvinfo : EIATTR_CRS_STACK_SIZE
	.align		4
.L_3724:
        /*0230*/ 	.byte	0x04, 0x1e
        /*0232*/ 	.short	(.L_3726 - .L_3725)
.L_3725:
        /*0234*/ 	.word	0x00000000
.L_3726:


//--------------------- .nv.info._ZN17fastertransformer34generalAddBiasResidualLayerNormOptI7__half2Lb0ELb1ELi2ELb1ELi2EEEvPT_S3_PKS2_S5_S5_S5_S5_S5_fiiPKfS7_S7_Pfi --------------------------
	.section	.nv.info._ZN17fastertransformer34generalAddBiasResidualLayerNormOptI7__half2Lb0ELb1ELi2ELb1ELi2EEEvPT_S3_PKS2_S5_S5_S5_S5_S5_fiiPKfS7_S7_Pfi,"",@"SHT_CUDA_INFO"
	.sectionflags	@""
	.align	4


	//----- nvinfo : EIATTR_CUDA_API_VERSION
	.align		4
        /*0000*/ 	.byte	0x04, 0x37
        /*0002*/ 	.short	(.L_3728 - .L_3727)
.L_3727:
        /*0004*/ 	.word	0x00000082


	//----- nvinfo : EIATTR_SW2861232_WAR
	.align		4
.L_3728:
        /*0008*/ 	.byte	0x01, 0x35
	.zero		2


	//----- nvinfo : EIATTR_PARAM_CBANK
	.align		4
        /*000c*/ 	.byte	0x04, 0x0a
        /*000e*/ 	.short	(.L_3730 - .L_3729)
	.align		4
.L_3729:
        /*0010*/ 	.word	index@(.nv.constant0._ZN17fastertransformer34generalAddBiasResidualLayerNormOptI7__half2Lb0ELb1ELi2ELb1ELi2EEEvPT_S3_PKS2_S5_S5_S5_S5_S5_fiiPKfS7_S7_Pfi)
        /*0014*/ 	.short	0x0160
        /*0016*/ 	.short	0x0074


	//----- nvinfo : EIATTR_CBANK_PARAM_SIZE
	.align		4
.L_3730:
        /*0018*/ 	.byte	0x03, 0x19
        /*001a*/ 	.short	0x0074


	//----- nvinfo : EIATTR_KPARAM_INFO
	.align		4
        /*001c*/ 	.byte	0x04, 0x17
        /*001e*/ 	.short	(.L_3732 - .L_3731)
.L_3731:
        /*0020*/ 	.word	0x00000000
        /*0024*/ 	.short	0x000f
        /*0026*/ 	.short	0x0070
        /*0028*/ 	.byte	0x00, 0xf0, 0x11, 0x00


	//----- nvinfo : EIATTR_KPARAM_INFO
	.align		4
.L_3732:
        /*002c*/ 	.byte	0x04, 0x17
        /*002e*/ 	.short	(.L_3734 - .L_3733)
.L_3733:
        /*0030*/ 	.word	0x00000000
        /*0034*/ 	.short	0x000e
        /*0036*/ 	.short	0x0068
        /*0038*/ 	.byte	0x00, 0xf0, 0x21, 0x00


	//----- nvinfo : EIATTR_KPARAM_INFO
	.align		4
.L_3734:
        /*003c*/ 	.byte	0x04, 0x17
        /*003e*/ 	.short	(.L_3736 - .L_3735)
.L_3735:
        /*0040*/ 	.word	0x00000000
        /*0044*/ 	.short	0x000d
        /*0046*/ 	.short	0x0060
        /*0048*/ 	.byte	0x00, 0xf0, 0x21, 0x00


	//----- nvinfo : EIATTR_KPARAM_INFO
	.align		4
.L_3736:
        /*004c*/ 	.byte	0x04, 0x17
        /*004e*/ 	.short	(.L_3738 - .L_3737)
.L_3737:
        /*0050*/ 	.word	0x00000000
        /*0054*/ 	.short	0x000c
        /*0056*/ 	.short	0x0058
        /*0058*/ 	.byte	0x00, 0xf0, 0x21, 0x00


	//----- nvinfo : EIATTR_KPARAM_INFO
	.align		4
.L_3738:
        /*005c*/ 	.byte	0x04, 0x17
        /*005e*/ 	.short	(.L_3740 - .L_3739)
.L_3739:
        /*0060*/ 	.word	0x00000000
        /*0064*/ 	.short	0x000b
        /*0066*/ 	.short	0x0050
        /*0068*/ 	.byte	0x00, 0xf0, 0x21, 0x00


	//----- nvinfo : EIATTR_KPARAM_INFO
	.align		4
.L_3740:
        /*006c*/ 	.byte	0x04, 0x17
        /*006e*/ 	.short	(.L_3742 - .L_3741)
.L_3741:
        /*0070*/ 	.word	0x00000000
        /*0074*/ 	.short	0x000a
        /*0076*/ 	.short	0x0048
        /*0078*/ 	.byte	0x00, 0xf0, 0x11, 0x00


	//----- nvinfo : EIATTR_KPARAM_INFO
	.align		4
.L_3742:
        /*007c*/ 	.byte	0x04, 0x17
        /*007e*/ 	.short	(.L_3744 - .L_3743)
.L_3743:
        /*0080*/ 	.word	0x00000000
        /*0084*/ 	.short	0x0009
        /*0086*/ 	.short	0x0044
        /*0088*/ 	.byte	0x00, 0xf0, 0x11, 0x00


	//----- nvinfo : EIATTR_KPARAM_INFO
	.align		4
.L_3744:
        /*008c*/ 	.byte	0x04, 0x17
        /*008e*/ 	.short	(.L_3746 - .L_3745)
.L_3745:
        /*0090*/ 	.word	0x00000000
        /*0094*/ 	.short	0x0008
        /*0096*/ 	.short	0x0040
        /*0098*/ 	.byte	0x00, 0xf0, 0x11, 0x00


	//----- nvinfo : EIATTR_KPARAM_INFO
	.align		4
.L_3746:
        /*009c*/ 	.byte	0x04, 0x17
        /*009e*/ 	.short	(.L_3748 - .L_3747)
.L_3747:
        /*00a0*/ 	.word	0x00000000
        /*00a4*/ 	.short	0x0007
        /*00a6*/ 	.short	0x0038
        /*00a8*/ 	.byte	0x00, 0xf0, 0x21, 0x00


	//----- nvinfo : EIATTR_KPARAM_INFO
	.align		4
.L_3748:
        /*00ac*/ 	.byte	0x04, 0x17
        /*00ae*/ 	.short	(.L_3750 - .L_3749)
.L_3749:
        /*00b0*/ 	.word	0x00000000
        /*00b4*/ 	.short	0x0006
        /*00b6*/ 	.short	0x0030
        /*00b8*/ 	.byte	0x00, 0xf0, 0x21, 0x00


	//----- nvinfo : EIATTR_KPARAM_INFO
	.align		4
.L_3750:
        /*00bc*/ 	.byte	0x04, 0x17
        /*00be*/ 	.short	(.L_3752 - .L_3751)
.L_3751:
        /*00c0*/ 	.word	0x00000000
        /*00c4*/ 	.short	0x0005
        /*00c6*/ 	.short	0x0028
        /*00c8*/ 	.byte	0x00, 0xf0, 0x21, 0x00


	//----- nvinfo : EIATTR_KPARAM_INFO
	.align		4
.L_3752:
        /*00cc*/ 	.byte	0x04, 0x17
        /*00ce*/ 	.short	(.L_3754 - .L_3753)
.L_3753:
        /*00d0*/ 	.word	0x00000000
        /*00d4*/ 	.short	0x0004
        /*00d6*/ 	.short	0x0020
        /*00d8*/ 	.byte	0x00, 0xf0, 0x21, 0x00


	//----- nvinfo : EIATTR_KPARAM_INFO
	.align		4
.L_3754:
        /*00dc*/ 	.byte	0x04, 0x17
        /*00de*/ 	.short	(.L_3756 - .L_3755)
.L_3755:
        /*00e0*/ 	.word	0x00000000
        /*00e4*/ 	.short	0x0003
        /*00e6*/ 	.short	0x0018
        /*00e8*/ 	.byte	0x00, 0xf0, 0x21, 0x00


	//----- nvinfo : EIATTR_KPARAM_INFO
	.align		4
.L_3756:
        /*00ec*/ 	.byte	0x04, 0x17
        /*00ee*/ 	.short	(.L_3758 - .L_3757)
.L_3757:
        /*00f0*/ 	.word	0x00000000
        /*00f4*/ 	.short	0x0002
        /*00f6*/ 	.short	0x0010
        /*00f8*/ 	.byte	0x00, 0xf0, 0x21, 0x00


	//----- nvinfo : EIATTR_KPARAM_INFO
	.align		4
.L_3758:
        /*00fc*/ 	.byte	0x04, 0x17
        /*00fe*/ 	.short	(.L_3760 - .L_3759)
.L_3759:
        /*0100*/ 	.word	0x00000000
        /*0104*/ 	.short	0x0001
        /*0106*/ 	.short	0x0008
        /*0108*/ 	.byte	0x00, 0xf0, 0x21, 0x00


	//----- nvinfo : EIATTR_KPARAM_INFO
	.align		4
.L_3760:
        /*010c*/ 	.byte	0x04, 0x17
        /*010e*/ 	.short	(.L_3762 - .L_3761)
.L_3761:
        /*0110*/ 	.word	0x00000000
        /*0114*/ 	.short	0x0000
        /*0116*/ 	.short	0x0000
        /*0118*/ 	.byte	0x00, 0xf0, 0x21, 0x00


	//----- nvinfo : EIATTR_MAXREG_COUNT
	.align		4
.L_3762:
        /*011c*/ 	.byte	0x03, 0x1b
        /*011e*/ 	.short	0x00ff


	//----- nvinfo : EIATTR_NUM_BARRIERS
	.align		4
        /*0120*/ 	.byte	0x02, 0x4c
        /*0122*/ 	.byte	0x01
	.zero		1


	//----- nvinfo : EIATTR_MERCURY_ISA_VERSION
	.align		4
        /*0124*/ 	.byte	0x03, 0x5f
        /*0126*/ 	.short	0x0000


	//----- nvinfo : EIATTR_COOP_GROUP_MASK_REGIDS
	.align		4
        /*0128*/ 	.byte	0x04, 0x29
        /*012a*/ 	.short	(.L_3764 - .L_3763)


	//   ....[0]....
.L_3763:
        /*012c*/ 	.word	0xffffffff


	//   ....[1]....
        /*0130*/ 	.word	0xffffffff


	//   ....[2]....
        /*0134*/ 	.word	0xffffffff


	//   ....[3]....
        /*0138*/ 	.word	0xffffffff


	//   ....[4]....
        /*013c*/ 	.word	0xffffffff


	//   ....[5]....
        /*0140*/ 	.word	0xffffffff


	//   ....[6]....
        /*0144*/ 	.word	0xffffffff


	//   ....[7]....
        /*0148*/ 	.word	0xffffffff


	//   ....[8]....
        /*014c*/ 	.word	0xffffffff


	//   ....[9]....
        /*0150*/ 	.word	0xffffffff


	//   ....[10]....
        /*0154*/ 	.word	0xffffffff


	//   ....[11]....
        /*0158*/ 	.word	0xffffffff


	//   ....[12]....
        /*015c*/ 	.word	0xffffffff


	//   ....[13]....
        /*0160*/ 	.word	0xffffffff


	//   ....[14]....
        /*0164*/ 	.word	0xffffffff


	//   ....[15]....
        /*0168*/ 	.word	0xffffffff


	//   ....[16]....
        /*016c*/ 	.word	0xffffffff


	//   ....[17]....
        /*0170*/ 	.word	0xffffffff


	//   ....[18]....
        /*0174*/ 	.word	0xffffffff


	//   ....[19]....
        /*0178*/ 	.word	0xffffffff


	//   ....[20]....
        /*017c*/ 	.word	0xffffffff


	//   ....[21]....
        /*0180*/ 	.word	0xffffffff


	//   ....[22]....
        /*0184*/ 	.word	0xffffffff


	//   ....[23]....
        /*0188*/ 	.word	0xffffffff


	//   ....[24]....
        /*018c*/ 	.word	0xffffffff


	//   ....[25]....
        /*0190*/ 	.word	0xffffffff


	//   ....[26]....
        /*0194*/ 	.word	0xffffffff


	//   ....[27]....
        /*0198*/ 	.word	0xffffffff


	//   ....[28]....
        /*019c*/ 	.word	0xffffffff


	//   ....[29]....
        /*01a0*/ 	.word	0xffffffff


	//----- nvinfo : EIATTR_COOP_GROUP_INSTR_OFFSETS
	.align		4
.L_3764:
        /*01a4*/ 	.byte	0x04, 0x28
        /*01a6*/ 	.short	(.L_3766 - .L_3765)


	//   ....[0]....
.L_3765:
        /*01a8*/ 	.word	0x000002a0


	//   ....[1]....
        /*01ac*/ 	.word	0x000002f0


	//   ....[2]....
        /*01b0*/ 	.word	0x00000330


	//   ....[3]....
        /*01b4*/ 	.word	0x00000350


	//   ....[4]....
        /*01b8*/ 	.word	0x00000370


	//   ....[5]....
        /*01bc*/ 	.word	0x000003d0


	//   ....[6]....
        /*01c0*/ 	.word	0x00000400


	//   ....[7]....
        /*01c4*/ 	.word	0x00000420


	//   ....[8]....
        /*01c8*/ 	.word	0x00000450


	//   ....[9]....
        /*01cc*/ 	.word	0x00000470


	//   ....[10]....
        /*01d0*/ 	.word	0x000006d0


	//   ....[11]....
        /*01d4*/ 	.word	0x00000720


	//   ....[12]....
        /*01d8*/ 	.word	0x00000740


	//   ....[13]....
        /*01dc*/ 	.word	0x00000760


	//   ....[14]....
        /*01e0*/ 	.word	0x00000780


	//   ....[15]....
        /*01e4*/ 	.word	0x000007e0


	//   ....[16]....
        /*01e8*/ 	.word	0x00000810


	//   ....[17]....
        /*01ec*/ 	.word	0x00000830


	//   ....[18]....
        /*01f0*/ 	.word	0x00000850


	//   ....[19]....
        /*01f4*/ 	.word	0x00000870


	//   ....[20]....
        /*01f8*/ 	.word	0x00000ec0


	//   ....[21]....
        /*01fc*/ 	.word	0x00000ef0


	//   ....[22]....
        /*0200*/ 	.word	0x00000f10


	//   ....[23]....
        /*0204*/ 	.word	0x00000f30


	//   ....[24]....
        /*0208*/ 	.word	0x00000f50


	//   ....[25]....
        /*020c*/ 	.word	0x00000fb0


	//   ....[26]....
        /*0210*/ 	.word	0x00000fd0


	//   ....[27]....
        /*0214*/ 	.word	0x00000ff0


	//   ....[28]....
        /*0218*/ 	.word	0x00001010


	//   ....[29]....
        /*021c*/ 	.word	0x00001030


	//----- nvinfo : EIATTR_EXIT_INSTR_OFFSETS
	.align		4
.L_3766:
        /*0220*/ 	.byte	0x04, 0x1c
        /*0222*/ 	.short	(.L_3768 - .L_3767)


	//   ....[0]....
.L_3767:
        /*0224*/ 	.word	0x00000e80


	//   ....[1]....
        /*0228*/ 	.word	0x000012f0


	//   ....[2]....
        /*022c*/ 	.word	0x00001370


	//----- nvinfo : EIATTR_CRS_STACK_SIZE
	.align		4
.L_3768:
        /*0230*/ 	.byte	0x04, 0x1e
        /*0232*/ 	.short	(.L_3770 - .L_3769)
.L_3769:
        /*0234*/ 	.word	0x00000000
.L_3770:


//--------------------- .nv.info._ZN17fastertransformer35generalAddBiasResidualLayerNormOpt2I7__half2Lb1ELb1ELi2ELb1ELi2EEEvPT_S3_PKS2_S5_S5_S5_S5_S5_fiiPKfS7_S7_Pfi --------------------------
	.section	.nv.info._ZN17fastertransformer35generalAddBiasResidualLayerNormOpt2I7__half2Lb1ELb1ELi2ELb1ELi2EEEvPT_S3_PKS2_S5_S5_S5_S5_S5_fiiPKfS7_S7_Pfi,"",@"SHT_CUDA_INFO"
	.sectionflags	@""
	.align	4


	//----- nvinfo : EIATTR_CUDA_API_VERSION
	.align		4
        /*0000*/ 	.byte	0x04, 0x37
        /*0002*/ 	.short	(.L_3772 - .L_3771)
.L_3771:
        /*0004*/ 	.word	0x00000082


	//----- nvinfo : EIATTR_SW2861232_WAR
	.align		4
.L_3772:
        /*0008*/ 	.byte	0x01, 0x35
	.zero		2


	//----- nvinfo : EIATTR_PARAM_CBANK
	.align		4
        /*000c*/ 	.byte	0x04, 0x0a
        /*000e*/ 	.short	(.L_3774 - .L_3773)
	.align		4
.L_3773:
        /*0010*/ 	.word	index@(.nv.constant0._ZN17fastertransformer35generalAddBiasResidualLayerNormOpt2I7__half2Lb1ELb1ELi2ELb1ELi2EEEvPT_S3_PKS2_S5_S5_S5_S5_S5_fiiPKfS7_S7_Pfi)
        /*0014*/ 	.short	0x0160
        /*0016*/ 	.short	0x0074


	//----- nvinfo : EIATTR_CBANK_PARAM_SIZE
	.align		4
.L_3774:
        /*0018*/ 	.byte	0x03, 0x19
        /*001a*/ 	.short	0x0074


	//----- nvinfo : EIATTR_KPARAM_INFO
	.align		4
        /*001c*/ 	.byte	0x04, 0x17
        /*001e*/ 	.short	(.L_3776 - .L_3775)
.L_3775:
        /*0020*/ 	.word	0x00000000
        /*0024*/ 	.short	0x000f
        /*0026*/ 	.short	0x0070
        /*0028*/ 	.byte	0x00, 0xf0, 0x11, 0x00


	//----- nvinfo : EIATTR_KPARAM_INFO
	.align		4
.L_3776:
        /*002c*/ 	.byte	0x04, 0x17
        /*002e*/ 	.short	(.L_3778 - .L_3777)
.L_3777:
        /*0030*/ 	.word	0x00000000
        /*0034*/ 	.short	0x000e
        /*0036*/ 	.short	0x0068
        /*0038*/ 	.byte	0x00, 0xf0, 0x21, 0x00


	//----- nvinfo : EIATTR_KPARAM_INFO
	.align		4
.L_3778:
        /*003c*/ 	.byte	0x04, 0x17
        /*003e*/ 	.short	(.L_3780 - .L_3779)
.L_3779:
        /*0040*/ 	.word	0x00000000
        /*0044*/ 	.short	0x000d
        /*0046*/ 	.short	0x0060
        /*0048*/ 	.byte	0x00, 0xf0, 0x21, 0x00


	//----- nvinfo : EIATTR_KPARAM_INFO
	.align		4
.L_3780:
        /*004c*/ 	.byte	0x04, 0x17
        /*004e*/ 	.short	(.L_3782 - .L_3781)
.L_3781:
        /*0050*/ 	.word	0x00000000
        /*0054*/ 	.short	0x000c
        /*0056*/ 	.short	0x0058
        /*0058*/ 	.byte	0x00, 0xf0, 0x21, 0x00


	//----- nvinfo : EIATTR_KPARAM_INFO
	.align		4
.L_3782:
        /*005c*/ 	.byte	0x04, 0x17
        /*005e*/ 	.short	(.L_3784 - .L_3783)
.L_3783:
        /*0060*/ 	.word	0x00000000
        /*0064*/ 	.short	0x000b
        /*0066*/ 	.short	0x0050
        /*0068*/ 	.byte	0x00, 0xf0, 0x21, 0x00


	//----- nvinfo : EIATTR_KPARAM_INFO
	.align		4
.L_3784:
        /*006c*/ 	.byte	0x04, 0x17
        /*006e*/ 	.short	(.L_3786 - .L_3785)
.L_3785:
        /*0070*/ 	.word	0x00000000
        /*0074*/ 	.short	0x000a
        /*0076*/ 	.short	0x0048
        /*0078*/ 	.byte	0x00, 0xf0, 0x11, 0x00


	//----- nvinfo : EIATTR_KPARAM_INFO
	.align		4
.L_3786:
        /*007c*/ 	.byte	0x04, 0x17
        /*007e*/ 	.short	(.L_3788 - .L_3787)
.L_3787:
        /*0080*/ 	.word	0x00000000
        /*0084*/ 	.short	0x0009
        /*0086*/ 	.short	0x0044
        /*0088*/ 	.byte	0x00, 0xf0, 0x11, 0x00


	//----- nvinfo : EIATTR_KPARAM_INFO
	.align		4
.L_3788:
        /*008c*/ 	.byte	0x04, 0x17
        /*008e*/ 	.short	(.L_3790 - .L_3789)
.L_3789:
        /*0090*/ 	.word	0x00000000
        /*0094*/ 	.short	0x0008
        /*0096*/ 	.short	0x0040
        /*0098*/ 	.byte	0x00, 0xf0, 0x11, 0x00


	//----- nvinfo : EIATTR_KPARAM_INFO
	.align		4
.L_3790:
        /*009c*/ 	.byte	0x04, 0x17
        /*009e*/ 	.short	(.L_3792 - .L_3791)
.L_3791:
        /*00a0*/ 	.word	0x00000000
        /*00a4*/ 	.short	0x0007
        /*00a6*/ 	.short	0x0038
        /*00a8*/ 	.byte	0x00, 0xf0, 0x21, 0x00


	//----- nvinfo : EIATTR_KPARAM_INFO
	.align		4
.L_3792:
        /*00ac*/ 	.byte	0x04, 0x17
        /*00ae*/ 	.short	(.L_3794 - .L_3793)
.L_3793:
        /*00b0*/ 	.word	0x00000000
        /*00b4*/ 	.short	0x0006
        /*00b6*/ 	.short	0x0030
        /*00b8*/ 	.byte	0x00, 0xf0, 0x21, 0x00


	//----- nvinfo : EIATTR_KPARAM_INFO
	.align		4
.L_3794:
        /*00bc*/ 	.byte	0x04, 0x17
        /*00be*/ 	.short	(.L_3796 - .L_3795)
.L_3795:
        /*00c0*/ 	.word	0x00000000
        /*00c4*/ 	.short	0x0005
        /*00c6*/ 	.short	0x0028
        /*00c8*/ 	.byte	0x00, 0xf0, 0x21, 0x00


	//----- nvinfo : EIATTR_KPARAM_INFO
	.align		4
.L_3796:
        /*00cc*/ 	.byte	0x04, 0x17
        /*00ce*/ 	.short	(.L_3798 - .L_3797)
.L_3797:
        /*00d0*/ 	.word	0x00000000
        /*00d4*/ 	.short	0x0004
        /*00d6*/ 	.short	0x0020
        /*00d8*/ 	.byte	0x00, 0xf0, 0x21, 0x00


	//----- nvinfo : EIATTR_KPARAM_INFO
	.align		4
.L_3798:
        /*00dc*/ 	.byte	0x04, 0x17
        /*00de*/ 	.short	(.L_3800 - .L_3799)
.L_3799:
        /*00e0*/ 	.word	0x00000000
        /*00e4*/ 	.short	0x0003
        /*00e6*/ 	.short	0x0018
        /*00e8*/ 	.byte	0x00, 0xf0, 0x21, 0x00


	//----- nvinfo : EIATTR_KPARAM_INFO
	.align		4
.L_3800:
        /*00ec*/ 	.byte	0x04, 0x17
        /*00ee*/ 	.short	(.L_3802 - .L_3801)
.L_3801:
        /*00f0*/ 	.word	0x00000000
        /*00f4*/ 	.short	0x0002
        /*00f6*/ 	.short	0x0010
        /*00f8*/ 	.byte	0x00, 0xf0, 0x21, 0x00


	//----- nvinfo : EIATTR_KPARAM_INFO
	.align		4
.L_3802:
        /*00fc*/ 	.byte	0x04, 0x17
        /*00fe*/ 	.short	(.L_3804 - .L_3803)
.L_3803:
        /*0100*/ 	.word	0x00000000
        /*0104*/ 	.short	0x0001
        /*0106*/ 	.short	0x0008
        /*0108*/ 	.byte	0x00, 0xf0, 0x21, 0x00


	//----- nvinfo : EIATTR_KPARAM_INFO
	.align		4
.L_3804:
        /*010c*/ 	.byte	0x04, 0x17
        /*010e*/ 	.short	(.L_3806 - .L_3805)
.L_3805:
        /*0110*/ 	.word	0x00000000
        /*0114*/ 	.short	0x0000
        /*0116*/ 	.short	0x0000
        /*0118*/ 	.byte	0x00, 0xf0, 0x21, 0x00


	//----- nvinfo : EIATTR_MAXREG_COUNT
	.align		4
.L_3806:
        /*011c*/ 	.byte	0x03, 0x1b
        /*011e*/ 	.short	0x00ff


	//----- nvinfo : EIATTR_NUM_BARRIERS
	.align		4
        /*0120*/ 	.byte	0x02, 0x4c
        /*0122*/ 	.byte	0x01
	.zero		1


	//----- nvinfo : EIATTR_MERCURY_ISA_VERSION
	.align		4
        /*0124*/ 	.byte	0x03, 0x5f
        /*0126*/ 	.short	0x0000


	//----- nvinfo : EIATTR_COOP_GROUP_MASK_REGIDS
	.align		4
        /*0128*/ 	.byte	0x04, 0x29
        /*012a*/ 	.short	(.L_3808 - .L_3807)


	//   ....[0]....
.L_3807:
        /*012c*/ 	.word	0xffffffff


	//   ....[1]....
        /*0130*/ 	.word	0xffffffff


	//   ....[2]....
        /*0134*/ 	.word	0xffffffff


	//   ....[3]....
        /*0138*/ 	.word	0xffffffff


	//   ....[4]....
        /*013c*/ 	.word	0xffffffff


	//   ....[5]....
        /*0140*/ 	.word	0xffffffff


	//   ....[6]....
        /*0144*/ 	.word	0xffffffff


	//   ....[7]....
        /*0148*/ 	.word	0xffffffff


	//   ....[8]....
        /*014c*/ 	.word	0xffffffff


	//   ....[9]....
        /*0150*/ 	.word	0xffffffff


	//   ....[10]....
        /*0154*/ 	.word	0xffffffff


	//   ....[11]....
        /*0158*/ 	.word	0xffffffff


	//   ....[12]....
        /*015c*/ 	.word	0xffffffff


	//   ....[13]....
        /*0160*/ 	.word	0xffffffff


	//   ....[14]....
        /*0164*/ 	.word	0xffffffff


	//   ....[15]....
        /*0168*/ 	.word	0xffffffff


	//   ....[16]....
        /*016c*/ 	.word	0xffffffff


	//   ....[17]....
        /*0170*/ 	.word	0xffffffff


	//   ....[18]....
        /*0174*/ 	.word	0xffffffff


	//   ....[19]....
        /*0178*/ 	.word	0xffffffff


	//   ....[20]....
        /*017c*/ 	.word	0xffffffff


	//   ....[21]....
        /*0180*/ 	.word	0xffffffff


	//   ....[22]....
        /*0184*/ 	.word	0xffffffff


	//   ....[23]....
        /*0188*/ 	.word	0xffffffff


	//   ....[24]....
        /*018c*/ 	.word	0xffffffff


	//   ....[25]....
        /*0190*/ 	.word	0xffffffff


	//   ....[26]....
        /*0194*/ 	.word	0xffffffff


	//   ....[27]....
        /*0198*/ 	.word	0xffffffff


	//   ....[28]....
        /*019c*/ 	.word	0xffffffff


	//   ....[29]....
        /*01a0*/ 	.word	0xffffffff


	//----- nvinfo : EIATTR_COOP_GROUP_INSTR_OFFSETS
	.align		4
.L_3808:
        /*01a4*/ 	.byte	0x04, 0x28
        /*01a6*/ 	.short	(.L_3810 - .L_3809)


	//   ....[0]....
.L_3809:
        /*01a8*/ 	.word	0x00000cc0


	//   ....[1]....
        /*01ac*/ 	.word	0x00000cf0


	//   ....[2]....
        /*01b0*/ 	.word	0x00000d20


	//   ....[3]....
        /*01b4*/ 	.word	0x00000d30


	//   ....[4]....
        /*01b8*/ 	.word	0x00000d70


	//   ....[5]....
        /*01bc*/ 	.word	0x00000d80


	//   ....[6]....
        /*01c0*/ 	.word	0x00000dc0


	//   ....[7]....
        /*01c4*/ 	.word	0x00000de0


	//   ....[8]....
        /*01c8*/ 	.word	0x00000e50


	//   ....[9]....
        /*01cc*/ 	.word	0x00000e60


	//   ....[10]....
        /*01d0*/ 	.word	0x00000f00


	//   ....[11]....
        /*01d4*/ 	.word	0x00000f10


	//   ....[12]....
        /*01d8*/ 	.word	0x00000f40


	//   ....[13]....
        /*01dc*/ 	.word	0x00000f50


	//   ....[14]....
        /*01e0*/ 	.word	0x00000f80


	//   ....[15]....
        /*01e4*/ 	.word	0x00000f90


	//   ....[16]....
        /*01e8*/ 	.word	0x00000fc0


	//   ....[17]....
        /*01ec*/ 	.word	0x00000fd0


	//   ....[18]....
        /*01f0*/ 	.word	0x00001000


	//   ....[19]....
        /*01f4*/ 	.word	0x00001010


	//   ....[20]....
        /*01f8*/ 	.word	0x000016b0


	//   ....[21]....
        /*01fc*/ 	.word	0x000016e0


	//   ....[22]....
        /*0200*/ 	.word	0x00001700


	//   ....[23]....
        /*0204*/ 	.word	0x00001720


	//   ....[24]....
        /*0208*/ 	.word	0x00001740


	//   ....[25]....
        /*020c*/ 	.word	0x00001790


	//   ....[26]....
        /*0210*/ 	.word	0x000017b0


	//   ....[27]....
        /*0214*/ 	.word	0x000017d0


	//   ....[28]....
        /*0218*/ 	.word	0x000017f0


	//   ....[29]....
        /*021c*/ 	.word	0x00001810


	//----- nvinfo : EIATTR_EXIT_INSTR_OFFSETS
	.align		4
.L_3810:
        /*0220*/ 	.byte	0x04, 0x1c
        /*0222*/ 	.short	(.L_3812 - .L_3811)


	//   ....[0]....
.L_3811:
        /*0224*/ 	.word	0x00001660


	//   ....[1]....
        /*0228*/ 	.word	0x00001ac0


	//   ....[2]....
        /*022c*/ 	.word	0x00001b30


	//----- nvinfo : EIATTR_CRS_STACK_SIZE
	.align		4
.L_3812:
        /*0230*/ 	.byte	0x04, 0x1e
        /*0232*/ 	.short	(.L_3814 - .L_3813)
.L_3813:
        /*0234*/ 	.word	0x00000000
.L_3814:


//--------------------- .nv.info._ZN17fastertransformer34generalAddBiasResidualLayerNormOptI7__half2Lb1ELb1ELi2ELb1ELi2EEEvPT_S3_PKS2_S5_S5_S5_S5_S5_fiiPKfS7_S7_Pfi --------------------------
	.section	.nv.info._ZN17fastertransformer34generalAddBiasResidualLayerNormOptI7__half2Lb1ELb1ELi2ELb1ELi2EEEvPT_S3_PKS2_S5_S5_S5_S5_S5_fiiPKfS7_S7_Pfi,"",@"SHT_CUDA_INFO"
	.sectionflags	@""
	.align	4


	//----- nvinfo : EIATTR_CUDA_API_VERSION
	.align		4
        /*0000*/ 	.byte	0x04, 0x37
        /*0002*/ 	.short	(.L_3816 - .L_3815)
.L_3815:
        /*0004*/ 	.word	0x00000082


	//----- nvinfo : EIATTR_SW2861232_WAR
	.align		4
.L_3816:
        /*0008*/ 	.byte	0x01, 0x35
	.zero		2


	//----- nvinfo : EIATTR_PARAM_CBANK
	.align		4
        /*000c*/ 	.byte	0x04, 0x0a
        /*000e*/ 	.short	(.L_3818 - .L_3817)
	.align		4
.L_3817:
        /*0010*/ 	.word	index@(.nv.constant0._ZN17fastertransformer34generalAddBiasResidualLayerNormOptI7__half2Lb1ELb1ELi2ELb1ELi2EEEvPT_S3_PKS2_S5_S5_S5_S5_S5_fiiPKfS7_S7_Pfi)
        /*0014*/ 	.short	0x0160
        /*0016*/ 	.short	0x0074


	//----- nvinfo : EIATTR_CBANK_PARAM_SIZE
	.align		4
.L_3818:
        /*0018*/ 	.byte	0x03, 0x19
        /*001a*/ 	.short	0x0074


	//----- nvinfo : EIATTR_KPARAM_INFO
	.align		4
        /*001c*/ 	.byte	0x04, 0x17
        /*001e*/ 	.short	(.L_3820 - .L_3819)
.L_3819:
        /*0020*/ 	.word	0x00000000
        /*0024*/ 	.short	0x000f
        /*0026*/ 	.short	0x0070
        /*0028*/ 	.byte	0x00, 0xf0, 0x11, 0x00


	//----- nvinfo : EIATTR_KPARAM_INFO
	.align		4
.L_3820:
        /*002c*/ 	.byte	0x04, 0x17
        /*002e*/ 	.short	(.L_3822 - .L_3821)
.L_3821:
        /*0030*/ 	.word	0x00000000
        /*0034*/ 	.short	0x000e
        /*0036*/ 	.short	0x0068
        /*0038*/ 	.byte	0x00, 0xf0, 0x21, 0x00


	//----- nvinfo : EIATTR_KPARAM_INFO
	.align		4
.L_3822:
        /*003c*/ 	.byte	0x04, 0x17
        /*003e*/ 	.short	(.L_3824 - .L_3823)
.L_3823:
        /*0040*/ 	.word	0x00000000
        /*0044*/ 	.short	0x000d
        /*0046*/ 	.short	0x0060
        /*0048*/ 	.byte	0x00, 0xf0, 0x21, 0x00


	//----- nvinfo : EIATTR_KPARAM_INFO
	.align		4
.L_3824:
        /*004c*/ 	.byte	0x04, 0x17
        /*004e*/ 	.short	(.L_3826 - .L_3825)
.L_3825:
        /*0050*/ 	.word	0x00000000
        /*0054*/ 	.short	0x000c
        /*0056*/ 	.short	0x0058
        /*0058*/ 	.byte	0x00, 0xf0, 0x21, 0x00


	//----- nvinfo : EIATTR_KPARAM_INFO
	.align		4
.L_3826:
        /*005c*/ 	.byte	0x04, 0x17
        /*005e*/ 	.short	(.L_3828 - .L_3827)
.L_3827:
        /*0060*/ 	.word	0x00000000
        /*0064*/ 	.short	0x000b
        /*0066*/ 	.short	0x0050
        /*0068*/ 	.byte	0x00, 0xf0, 0x21, 0x00


	//----- nvinfo : EIATTR_KPARAM_INFO
	.align		4
.L_3828:
        /*006c*/ 	.byte	0x04, 0x17
        /*006e*/ 	.short	(.L_3830 - .L_3829)
.L_3829:
        /*0070*/ 	.word	0x00000000
        /*0074*/ 	.short	0x000a
        /*0076*/ 	.short	0x0048
        /*0078*/ 	.byte	0x00, 0xf0, 0x11, 0x00


	//----- nvinfo : EIATTR_KPARAM_INFO
	.align		4
.L_3830:
        /*007c*/ 	.byte	0x04, 0x17
        /*007e*/ 	.short	(.L_3832 - .L_3831)
.L_3831:
        /*0080*/ 	.word	0x00000000
        /*0084*/ 	.short	0x0009
        /*0086*/ 	.short	0x0044
        /*0088*/ 	.byte	0x00, 0xf0, 0x11, 0x00


	//----- nvinfo : EIATTR_KPARAM_INFO
	.align		4
.L_3832:
        /*008c*/ 	.byte	0x04, 0x17
        /*008e*/ 	.short	(.L_3834 - .L_3833)
.L_3833:
        /*0090*/ 	.word	0x00000000
        /*0094*/ 	.short	0x0008
        /*0096*/ 	.short	0x0040
        /*0098*/ 	.byte	0x00, 0xf0, 0x11, 0x00


	//----- nvinfo : EIATTR_KPARAM_INFO
	.align		4
.L_3834:
        /*009c*/ 	.byte	0x04, 0x17
        /*009e*/ 	.short	(.L_3836 - .L_3835)
.L_3835:
        /*00a0*/ 	.word	0x00000000
        /*00a4*/ 	.short	0x0007
        /*00a6*/ 	.short	0x0038
        /*00a8*/ 	.byte	0x00, 0xf0, 0x21, 0x00


	//----- nvinfo : EIATTR_KPARAM_INFO
	.align		4
.L_3836:
        /*00ac*/ 	.byte	0x04, 0x17
        /*00ae*/ 	.short	(.L_3838 - .L_3837)
.L_3837:
        /*00b0*/ 	.word	0x00000000
        /*00b4*/ 	.short	0x0006
        /*00b6*/ 	.short	0x0030
        /*00b8*/ 	.byte	0x00, 0xf0, 0x21, 0x00


	//----- nvinfo : EIATTR_KPARAM_INFO
	.align		4
.L_3838:
        /*00bc*/ 	.byte	0x04, 0x17
        /*00be*/ 	.short	(.L_3840 - .L_3839)
.L_3839:
        /*00c0*/ 	.word	0x00000000
        /*00c4*/ 	.short	0x0005
        /*00c6*/ 	.short	0x0028
        /*00c8*/ 	.byte	0x00, 0xf0, 0x21, 0x00


	//----- nvinfo : EIATTR_KPARAM_INFO
	.align		4
.L_3840:
        /*00cc*/ 	.byte	0x04, 0x17
        /*00ce*/ 	.short	(.L_3842 - .L_3841)
.L_3841:
        /*00d0*/ 	.word	0x00000000
        /*00d4*/ 	.short	0x0004
        /*00d6*/ 	.short	0x0020
        /*00d8*/ 	.byte	0x00, 0xf0, 0x21, 0x00


	//----- nvinfo : EIATTR_KPARAM_INFO
	.align		4
.L_3842:
        /*00dc*/ 	.byte	0x04, 0x17
        /*00de*/ 	.short	(.L_3844 - .L_3843)
.L_3843:
        /*00e0*/ 	.word	0x00000000
        /*00e4*/ 	.short	0x0003
        /*00e6*/ 	.short	0x0018
        /*00e8*/ 	.byte	0x00, 0xf0, 0x21, 0x00


	//----- nvinfo : EIATTR_KPARAM_INFO
	.align		4
.L_3844:
        /*00ec*/ 	.byte	0x04, 0x17
        /*00ee*/ 	.short	(.L_3846 - .L_3845)
.L_3845:
        /*00f0*/ 	.word	0x00000000
        /*00f4*/ 	.short	0x0002
        /*00f6*/ 	.short	0x0010
        /*00f8*/ 	.byte	0x00, 0xf0, 0x21, 0x00


	//----- nvinfo : EIATTR_KPARAM_INFO
	.align		4
.L_3846:
        /*00fc*/ 	.byte	0x04, 0x17
        /*00fe*/ 	.short	(.L_3848 - .L_3847)
.L_3847:
        /*0100*/ 	.word	0x00000000
        /*0104*/ 	.short	0x0001
        /*0106*/ 	.short	0x0008
        /*0108*/ 	.byte	0x00, 0xf0, 0x21, 0x00


	//----- nvinfo : EIATTR_KPARAM_INFO
	.align		4
.L_3848:
        /*010c*/ 	.byte	0x04, 0x17
        /*010e*/ 	.short	(.L_3850 - .L_3849)
.L_3849:
        /*0110*/ 	.word	0x00000000
        /*0114*/ 	.short	0x0000
        /*0116*/ 	.short	0x0000
        /*0118*/ 	.byte	0x00, 0xf0, 0x21, 0x00


	//----- nvinfo : EIATTR_MAXREG_COUNT
	.align		4
.L_3850:
        /*011c*/ 	.byte	0x03, 0x1b
        /*011e*/ 	.short	0x00ff


	//----- nvinfo : EIATTR_NUM_BARRIERS
	.align		4
        /*0120*/ 	.byte	0x02, 0x4c
        /*0122*/ 	.byte	0x01
	.zero		1


	//----- nvinfo : EIATTR_MERCURY_ISA_VERSION
	.align		4
        /*0124*/ 	.byte	0x03, 0x5f
        /*0126*/ 	.short	0x0000


	//----- nvinfo : EIATTR_COOP_GROUP_MASK_REGIDS
	.align		4
        /*0128*/ 	.byte	0x04, 0x29
        /*012a*/ 	.short	(.L_3852 - .L_3851)


	//   ....[0]....
.L_3851:
        /*012c*/ 	.word	0xffffffff


	//   ....[1]....
        /*0130*/ 	.word	0xffffffff


	//   ....[2]....
        /*0134*/ 	.word	0xffffffff


	//   ....[3]....
        /*0138*/ 	.word	0xffffffff


	//   ....[4]....
        /*013c*/ 	.word	0xffffffff


	//   ....[5]....
        /*0140*/ 	.word	0xffffffff


	//   ....[6]....
        /*0144*/ 	.word	0xffffffff


	//   ....[7]....
        /*0148*/ 	.word	0xffffffff


	//   ....[8]....
        /*014c*/ 	.word	0xffffffff


	//   ....[9]....
        /*0150*/ 	.word	0xffffffff


	//   ....[10]....
        /*0154*/ 	.word	0xffffffff


	//   ....[11]....
        /*0158*/ 	.word	0xffffffff


	//   ....[12]....
        /*015c*/ 	.word	0xffffffff


	//   ....[13]....
        /*0160*/ 	.word	0xffffffff


	//   ....[14]....
        /*0164*/ 	.word	0xffffffff


	//   ....[15]....
        /*0168*/ 	.word	0xffffffff


	//   ....[16]....
        /*016c*/ 	.word	0xffffffff


	//   ....[17]....
        /*0170*/ 	.word	0xffffffff


	//   ....[18]....
        /*0174*/ 	.word	0xffffffff


	//   ....[19]....
        /*0178*/ 	.word	0xffffffff


	//   ....[20]....
        /*017c*/ 	.word	0xffffffff


	//   ....[21]....
        /*0180*/ 	.word	0xffffffff


	//   ....[22]....
        /*0184*/ 	.word	0xffffffff


	//   ....[23]....
        /*0188*/ 	.word	0xffffffff


	//   ....[24]....
        /*018c*/ 	.word	0xffffffff


	//   ....[25]....
        /*0190*/ 	.word	0xffffffff


	//   ....[26]....
        /*0194*/ 	.word	0xffffffff


	//   ....[27]....
        /*0198*/ 	.word	0xffffffff


	//   ....[28]....
        /*019c*/ 	.word	0xffffffff


	//   ....[29]....
        /*01a0*/ 	.word	0xffffffff


	//----- nvinfo : EIATTR_COOP_GROUP_INSTR_OFFSETS
	.align		4
.L_3852:
        /*01a4*/ 	.byte	0x04, 0x28
        /*01a6*/ 	.short	(.L_3854 - .L_3853)


	//   ....[0]....
.L_3853:
        /*01a8*/ 	.word	0x00000550


	//   ....[1]....
        /*01ac*/ 	.word	0x00000590


	//   ....[2]....
        /*01b0*/ 	.word	0x000005b0


	//   ....[3]....
        /*01b4*/ 	.word	0x000005e0


	//   ....[4]....
        /*01b8*/ 	.word	0x00000630


	//   ....[5]....
        /*01bc*/ 	.word	0x00000690


	//   ....[6]....
        /*01c0*/ 	.word	0x000006c0


	//   ....[7]....
        /*01c4*/ 	.word	0x000006e0


	//   ....[8]....
        /*01c8*/ 	.word	0x00000710


	//   ....[9]....
        /*01cc*/ 	.word	0x00000730


	//   ....[10]....
        /*01d0*/ 	.word	0x00000990


	//   ....[11]....
        /*01d4*/ 	.word	0x000009e0


	//   ....[12]....
        /*01d8*/ 	.word	0x00000a00


	//   ....[13]....
        /*01dc*/ 	.word	0x00000a20


	//   ....[14]....
        /*01e0*/ 	.word	0x00000a40


	//   ....[15]....
        /*01e4*/ 	.word	0x00000aa0


	//   ....[16]....
        /*01e8*/ 	.word	0x00000ad0


	//   ....[17]....
        /*01ec*/ 	.word	0x00000af0


	//   ....[18]....
        /*01f0*/ 	.word	0x00000b10


	//   ....[19]....
        /*01f4*/ 	.word	0x00000b30


	//   ....[20]....
        /*01f8*/ 	.word	0x00001140


	//   ....[21]....
        /*01fc*/ 	.word	0x00001180


	//   ....[22]....
        /*0200*/ 	.word	0x000011a0


	//   ....[23]....
        /*0204*/ 	.word	0x000011c0


	//   ....[24]....
        /*0208*/ 	.word	0x000011e0


	//   ....[25]....
        /*020c*/ 	.word	0x00001230


	//   ....[26]....
        /*0210*/ 	.word	0x00001250


	//   ....[27]....
        /*0214*/ 	.word	0x00001270


	//   ....[28]....
        /*0218*/ 	.word	0x00001290


	//   ....[29]....
        /*021c*/ 	.word	0x000012b0


	//----- nvinfo : EIATTR_EXIT_INSTR_OFFSETS
	.align		4
.L_3854:
        /*0220*/ 	.byte	0x04, 0x1c
        /*0222*/ 	.short	(.L_3856 - .L_3855)


	//   ....[0]....
.L_3855:
        /*0224*/ 	.word	0x00001100


	//   ....[1]....
        /*0228*/ 	.word	0x00001570


	//   ....[2]....
        /*022c*/ 	.word	0x000015f0


	//----- nvinfo : EIATTR_CRS_STACK_SIZE
	.align		4
.L_3856:
        /*0230*/ 	.byte	0x04, 0x1e
        /*0232*/ 	.short	(.L_3858 - .L_3857)
.L_3857:
        /*0234*/ 	.word	0x00000000
.L_3858:


//--------------------- .nv.info._ZN17fastertransformer35generalAddBiasResidualLayerNormOpt2I7__half2Lb0ELb0ELi1ELb1ELi2EEEvPT_S3_PKS2_S5_S5_S5_S5_S5_fiiPKfS7_S7_Pfi --------------------------
	.section	.nv.info._ZN17fastertransformer35generalAddBiasResidualLayerNormOpt2I7__half2Lb0ELb0ELi1ELb1ELi2EEEvPT_S3_PKS2_S5_S5_S5_S5_S5_fiiPKfS7_S7_Pfi,"",@"SHT_CUDA_INFO"
	.sectionflags	@""
	.align	4


	//----- nvinfo : EIATTR_CUDA_API_VERSION
	.align		4
        /*0000*/ 	.byte	0x04, 0x37
        /*0002*/ 	.short	(.L_3860 - .L_3859)
.L_3859:
        /*0004*/ 	.word	0x00000082


	//----- nvinfo : EIATTR_SW2861232_WAR
	.align		4
.L_3860:
        /*0008*/ 	.byte	0x01, 0x35
	.zero		2


	//----- nvinfo : EIATTR_PARAM_CBANK
	.align		4
        /*000c*/ 	.byte	0x04, 0x0a
        /*000e*/ 	.short	(.L_3862 - .L_3861)
	.align		4
.L_3861:
        /*0010*/ 	.word	index@(.nv.constant0._ZN17fastertransformer35generalAddBiasResidualLayerNormOpt2I7__half2Lb0ELb0ELi1ELb1ELi2EEEvPT_S3_PKS2_S5_S5_S5_S5_S5_fiiPKfS7_S7_Pfi)
        /*0014*/ 	.short	0x0160
        /*0016*/ 	.short	0x0074


	//----- nvinfo : EIATTR_CBANK_PARAM_SIZE
	.align		4
.L_3862:
        /*0018*/ 	.byte	0x03, 0x19
        /*001a*/ 	.short	0x0074


	//----- nvinfo : EIATTR_KPARAM_INFO
	.align		4
        /*001c*/ 	.byte	0x04, 0x17
        /*001e*/ 	.short	(.L_3864 - .L_3863)
.L_3863:
        /*0020*/ 	.word	0x00000000
        /*0024*/ 	.short	0x000f
        /*0026*/ 	.short	0x0070
        /*0028*/ 	.byte	0x00, 0xf0, 0x11, 0x00


	//----- nvinfo : EIATTR_KPARAM_INFO
	.align		4
.L_3864:
        /*002c*/ 	.byte	0x04, 0x17
        /*002e*/ 	.short	(.L_3866 - .L_3865)
.L_3865:
        /*0030*/ 	.word	0x00000000
        /*0034*/ 	.short	0x000e
        /*0036*/ 	.short	0x0068
        /*0038*/ 	.byte	0x00, 0xf0, 0x21, 0x00


	//----- nvinfo : EIATTR_KPARAM_INFO
	.align		4
.L_3866:
        /*003c*/ 	.byte	0x04, 0x17
        /*003e*/ 	.short	(.L_3868 - .L_3867)
.L_3867:
        /*0040*/ 	.word	0x00000000
        /*0044*/ 	.short	0x000d
        /*0046*/ 	.short	0x0060
        /*0048*/ 	.byte	0x00, 0xf0, 0x21, 0x00


	//----- nvinfo : EIATTR_KPARAM_INFO
	.align		4
.L_3868:
        /*004c*/ 	.byte	0x04, 0x17
        /*004e*/ 	.short	(.L_3870 - .L_3869)
.L_3869:
        /*0050*/ 	.word	0x00000000
        /*0054*/ 	.short	0x000c
        /*0056*/ 	.short	0x0058
        /*0058*/ 	.byte	0x00, 0xf0, 0x21, 0x00


	//----- nvinfo : EIATTR_KPARAM_INFO
	.align		4
.L_3870:
        /*005c*/ 	.byte	0x04, 0x17
        /*005e*/ 	.short	(.L_3872 - .L_3871)
.L_3871:
        /*0060*/ 	.word	0x00000000
        /*0064*/ 	.short	0x000b
        /*0066*/ 	.short	0x0050
        /*0068*/ 	.byte	0x00, 0xf0, 0x21, 0x00


	//----- nvinfo : EIATTR_KPARAM_INFO
	.align		4
.L_3872:
        /*006c*/ 	.byte	0x04, 0x17
        /*006e*/ 	.short	(.L_3874 - .L_3873)
.L_3873:
        /*0070*/ 	.word	0x00000000
        /*0074*/ 	.short	0x000a
        /*0076*/ 	.short	0x0048
        /*0078*/ 	.byte	0x00, 0xf0, 0x11, 0x00


	//----- nvinfo : EIATTR_KPARAM_INFO
	.align		4
.L_3874:
        /*007c*/ 	.byte	0x04, 0x17
        /*007e*/ 	.short	(.L_3876 - .L_3875)
.L_3875:
        /*0080*/ 	.word	0x00000000
        /*0084*/ 	.short	0x0009
        /*0086*/ 	.short	0x0044
        /*0088*/ 	.byte	0x00, 0xf0, 0x11, 0x00


	//----- nvinfo : EIATTR_KPARAM_INFO
	.align		4
.L_3876:
        /*008c*/ 	.byte	0x04, 0x17
        /*008e*/ 	.short	(.L_3878 - .L_3877)
.L_3877:
        /*0090*/ 	.word	0x00000000
        /*0094*/ 	.short	0x0008
        /*0096*/ 	.short	0x0040
        /*0098*/ 	.byte	0x00, 0xf0, 0x11, 0x00


	//----- nvinfo : EIATTR_KPARAM_INFO
	.align		4
.L_3878:
        /*009c*/ 	.byte	0x04, 0x17
        /*009e*/ 	.short	(.L_3880 - .L_3879)
.L_3879:
        /*00a0*/ 	.word	0x00000000
        /*00a4*/ 	.short	0x0007
        /*00a6*/ 	.short	0x0038
        /*00a8*/ 	.byte	0x00, 0xf0, 0x21, 0x00


	//----- nvinfo : EIATTR_KPARAM_INFO
	.align		4
.L_3880:
        /*00ac*/ 	.byte	0x04, 0x17
        /*00ae*/ 	.short	(.L_3882 - .L_3881)
.L_3881:
        /*00b0*/ 	.word	0x00000000
        /*00b4*/ 	.short	0x0006
        /*00b6*/ 	.short	0x0030
        /*00b8*/ 	.byte	0x00, 0xf0, 0x21, 0x00


	//----- nvinfo : EIATTR_KPARAM_INFO
	.align		4
.L_3882:
        /*00bc*/ 	.byte	0x04, 0x17
        /*00be*/ 	.short	(.L_3884 - .L_3883)
.L_3883:
        /*00c0*/ 	.word	0x00000000
        /*00c4*/ 	.short	0x0005
        /*00c6*/ 	.short	0x0028
        /*00c8*/ 	.byte	0x00, 0xf0, 0x21, 0x00


	//----- nvinfo : EIATTR_KPARAM_INFO
	.align		4
.L_3884:
        /*00cc*/ 	.byte	0x04, 0x17
        /*00ce*/ 	.short	(.L_3886 - .L_3885)
.L_3885:
        /*00d0*/ 	.word	0x00000000
        /*00d4*/ 	.short	0x0004
        /*00d6*/ 	.short	0x0020
        /*00d8*/ 	.byte	0x00, 0xf0, 0x21, 0x00


	//----- nvinfo : EIATTR_KPARAM_INFO
	.align		4
.L_3886:
        /*00dc*/ 	.byte	0x04, 0x17
        /*00de*/ 	.short	(.L_3888 - .L_3887)
.L_3887:
        /*00e0*/ 	.word	0x00000000
        /*00e4*/ 	.short	0x0003
        /*00e6*/ 	.short	0x0018
        /*00e8*/ 	.byte	0x00, 0xf0, 0x21, 0x00


	//----- nvinfo : EIATTR_KPARAM_INFO
	.align		4
.L_3888:
        /*00ec*/ 	.byte	0x04, 0x17
        /*00ee*/ 	.short	(.L_3890 - .L_3889)
.L_3889:
        /*00f0*/ 	.word	0x00000000
        /*00f4*/ 	.short	0x0002
        /*00f6*/ 	.short	0x0010
        /*00f8*/ 	.byte	0x00, 0xf0, 0x21, 0x00


	//----- nvinfo : EIATTR_KPARAM_INFO
	.align		4
.L_3890:
        /*00fc*/ 	.byte	0x04, 0x17
        /*00fe*/ 	.short	(.L_3892 - .L_3891)
.L_3891:
        /*0100*/ 	.word	0x00000000
        /*0104*/ 	.short	0x0001
        /*0106*/ 	.short	0x0008
        /*0108*/ 	.byte	0x00, 0xf0, 0x21, 0x00


	//----- nvinfo : EIATTR_KPARAM_INFO
	.align		4
.L_3892:
        /*010c*/ 	.byte	0x04, 0x17
        /*010e*/ 	.short	(.L_3894 - .L_3893)
.L_3893:
        /*0110*/ 	.word	0x00000000
        /*0114*/ 	.short	0x0000
        /*0116*/ 	.short	0x0000
        /*0118*/ 	.byte	0x00, 0xf0, 0x21, 0x00


	//----- nvinfo : EIATTR_MAXREG_COUNT
	.align		4
.L_3894:
        /*011c*/ 	.byte	0x03, 0x1b
        /*011e*/ 	.short	0x00ff


	//----- nvinfo : EIATTR_NUM_BARRIERS
	.align		4
        /*0120*/ 	.byte	0x02, 0x4c
        /*0122*/ 	.byte	0x01
	.zero		1


	//----- nvinfo : EIATTR_MERCURY_ISA_VERSION
	.align		4
        /*0124*/ 	.byte	0x03, 0x5f
        /*0126*/ 	.short	0x0000


	//----- nvinfo : EIATTR_COOP_GROUP_MASK_REGIDS
	.align		4
        /*0128*/ 	.byte	0x04, 0x29
        /*012a*/ 	.short	(.L_3896 - .L_3895)


	//   ....[0]....
.L_3895:
        /*012c*/ 	.word	0xffffffff


	//   ....[1]....
        /*0130*/ 	.word	0xffffffff


	//   ....[2]....
        /*0134*/ 	.word	0xffffffff


	//   ....[3]....
        /*0138*/ 	.word	0xffffffff


	//   ....[4]....
        /*013c*/ 	.word	0xffffffff


	//   ....[5]....
        /*0140*/ 	.word	0xffffffff


	//   ....[6]....
        /*0144*/ 	.word	0xffffffff


	//   ....[7]....
        /*0148*/ 	.word	0xffffffff


	//   ....[8]....
        /*014c*/ 	.word	0xffffffff


	//   ....[9]....
        /*0150*/ 	.word	0xffffffff


	//   ....[10]....
        /*0154*/ 	.word	0xffffffff


	//   ....[11]....
        /*0158*/ 	.word	0xffffffff


	//   ....[12]....
        /*015c*/ 	.word	0xffffffff


	//   ....[13]....
        /*0160*/ 	.word	0xffffffff


	//   ....[14]....
        /*0164*/ 	.word	0xffffffff


	//   ....[15]....
        /*0168*/ 	.word	0xffffffff


	//   ....[16]....
        /*016c*/ 	.word	0xffffffff


	//   ....[17]....
        /*0170*/ 	.word	0xffffffff


	//   ....[18]....
        /*0174*/ 	.word	0xffffffff


	//   ....[19]....
        /*0178*/ 	.word	0xffffffff


	//   ....[20]....
        /*017c*/ 	.word	0xffffffff


	//   ....[21]....
        /*0180*/ 	.word	0xffffffff


	//   ....[22]....
        /*0184*/ 	.word	0xffffffff


	//   ....[23]....
        /*0188*/ 	.word	0xffffffff


	//   ....[24]....
        /*018c*/ 	.word	0xffffffff


	//   ....[25]....
        /*0190*/ 	.word	0xffffffff


	//   ....[26]....
        /*0194*/ 	.word	0xffffffff


	//   ....[27]....
        /*0198*/ 	.word	0xffffffff


	//   ....[28]....
        /*019c*/ 	.word	0xffffffff


	//   ....[29]....
        /*01a0*/ 	.word	0xffffffff


	//----- nvinfo : EIATTR_COOP_GROUP_INSTR_OFFSETS
	.align		4
.L_3896:
        /*01a4*/ 	.byte	0x04, 0x28
        /*01a6*/ 	.short	(.L_3898 - .L_3897)


	//   ....[0]....
.L_3897:
        /*01a8*/ 	.word	0x000003e0


	//   ....[1]....
        /*01ac*/ 	.word	0x00000420


	//   ....[2]....
        /*01b0*/ 	.word	0x00000460


	//   ....[3]....
        /*01b4*/ 	.word	0x00000470


	//   ....[4]....
        /*01b8*/ 	.word	0x000004a0


	//   ....[5]....
        /*01bc*/ 	.word	0x000004c0


	//   ....[6]....
        /*01c0*/ 	.word	0x00000510


	//   ....[7]....
        /*01c4*/ 	.word	0x00000520


	//   ....[8]....
        /*01c8*/ 	.word	0x00000560


	//   ....[9]....
        /*01cc*/ 	.word	0x00000580


	//   ....[10]....
        /*01d0*/ 	.word	0x00000620


	//   ....[11]....
        /*01d4*/ 	.word	0x00000630


	//   ....[12]....
        /*01d8*/ 	.word	0x00000660


	//   ....[13]....
        /*01dc*/ 	.word	0x00000670


	//   ....[14]....
        /*01e0*/ 	.word	0x000006a0


	//   ....[15]....
        /*01e4*/ 	.word	0x000006b0


	//   ....[16]....
        /*01e8*/ 	.word	0x000006e0


	//   ....[17]....
        /*01ec*/ 	.word	0x000006f0


	//   ....[18]....
        /*01f0*/ 	.word	0x00000720


	//   ....[19]....
        /*01f4*/ 	.word	0x00000730


	//   ....[20]....
        /*01f8*/ 	.word	0x00000e10


	//   ....[21]....
        /*01fc*/ 	.word	0x00000e40


	//   ....[22]....
        /*0200*/ 	.word	0x00000e60


	//   ....[23]....
        /*0204*/ 	.word	0x00000e80


	//   ....[24]....
        /*0208*/ 	.word	0x00000ea0


	//   ....[25]....
        /*020c*/ 	.word	0x00000ef0


	//   ....[26]....
        /*0210*/ 	.word	0x00000f10


	//   ....[27]....
        /*0214*/ 	.word	0x00000f30


	//   ....[28]....
        /*0218*/ 	.word	0x00000f50


	//   ....[29]....
        /*021c*/ 	.word	0x00000f70


	//----- nvinfo : EIATTR_EXIT_INSTR_OFFSETS
	.align		4
.L_3898:
        /*0220*/ 	.byte	0x04, 0x1c
        /*0222*/ 	.short	(.L_3900 - .L_3899)


	//   ....[0]....
.L_3899:
        /*0224*/ 	.word	0x00000dc0


	//   ....[1]....
        /*0228*/ 	.word	0x00001220


	//   ....[2]....
        /*022c*/ 	.word	0x00001290


	//----- nvinfo : EIATTR_CRS_STACK_SIZE
	.align		4
.L_3900:
        /*0230*/ 	.byte	0x04, 0x1e
        /*0232*/ 	.short	(.L_3902 - .L_3901)
.L_3901:
        /*0234*/ 	.word	0x00000000
.L_3902:


//--------------------- .nv.info._ZN17fastertransformer34generalAddBiasResidualLayerNormOptI7__half2Lb0ELb0ELi1ELb1ELi2EEEvPT_S3_PKS2_S5_S5_S5_S5_S5_fiiPKfS7_S7_Pfi --------------------------
	.section	.nv.info._ZN17fastertransformer34generalAddBiasResidualLayerNormOptI7__half2Lb0ELb0ELi1ELb1ELi2EEEvPT_S3_PKS2_S5_S5_S5_S5_S5_fiiPKfS7_S7_Pfi,"",@"SHT_CUDA_INFO"
	.sectionflags	@""
	.align	4


	//----- nvinfo : EIATTR_CUDA_API_VERSION
	.align		4
        /*0000*/ 	.byte	0x04, 0x37
        /*0002*/ 	.short	(.L_3904 - .L_3903)
.L_3903:
        /*0004*/ 	.word	0x00000082


	//----- nvinfo : EIATTR_SW2861232_WAR
	.align		4
.L_3904:
        /*0008*/ 	.byte	0x01, 0x35
	.zero		2


	//----- nvinfo : EIATTR_PARAM_CBANK
	.align		4
        /*000c*/ 	.byte	0x04, 0x0a
        /*000e*/ 	.short	(.L_3906 - .L_3905)
	.align		4
.L_3905:
        /*0010*/ 	.word	index@(.nv.constant0._ZN17fastertransformer34generalAddBiasResidualLayerNormOptI7__half2Lb0ELb0ELi1ELb1ELi2EEEvPT_S3_PKS2_S5_S5_S5_S5_S5_fiiPKfS7_S7_Pfi)
        /*0014*/ 	.short	0x0160
        /*0016*/ 	.short	0x0074


	//----- nvinfo : EIATTR_CBANK_PARAM_SIZE
	.align		4
.L_3906:
        /*0018*/ 	.byte	0x03, 0x19
        /*001a*/ 	.short	0x0074


	//----- nvinfo : EIATTR_KPARAM_INFO
	.align		4
        /*001c*/ 	.byte	0x04, 0x17
        /*001e*/ 	.short	(.L_3908 - .L_3907)
.L_3907:
        /*0020*/ 	.word	0x00000000
        /*0024*/ 	.short	0x000f
        /*0026*/ 	.short	0x0070
        /*0028*/ 	.byte	0x00, 0xf0, 0x11, 0x00


	//----- nvinfo : EIATTR_KPARAM_INFO
	.align		4
.L_3908:
        /*002c*/ 	.byte	0x04, 0x17
        /*002e*/ 	.short	(.L_3910 - .L_3909)
.L_3909:
        /*0030*/ 	.word	0x00000000
        /*0034*/ 	.short	0x000e
        /*0036*/ 	.short	0x0068
        /*0038*/ 	.byte	0x00, 0xf0, 0x21, 0x00


	//----- nvinfo : EIATTR_KPARAM_INFO
	.align		4
.L_3910:
        /*003c*/ 	.byte	0x04, 0x17
        /*003e*/ 	.short	(.L_3912 - .L_3911)
.L_3911:
        /*0040*/ 	.word	0x00000000
        /*0044*/ 	.short	0x000d
        /*0046*/ 	.short	0x0060
        /*0048*/ 	.byte	0x00, 0xf0, 0x21, 0x00


	//----- nvinfo : EIATTR_KPARAM_INFO
	.align		4
.L_3912:
        /*004c*/ 	.byte	0x04, 0x17
        /*004e*/ 	.short	(.L_3914 - .L_3913)
.L_3913:
        /*0050*/ 	.word	0x00000000
        /*0054*/ 	.short	0x000c
        /*0056*/ 	.short	0x0058
        /*0058*/ 	.byte	0x00, 0xf0, 0x21, 0x00


	//----- nvinfo : EIATTR_KPARAM_INFO
	.align		4
.L_3914:
        /*005c*/ 	.byte	0x04, 0x17
        /*005e*/ 	.short	(.L_3916 - .L_3915)
.L_3915:
        /*0060*/ 	.word	0x00000000
        /*0064*/ 	.short	0x000b
        /*0066*/ 	.short	0x0050
        /*0068*/ 	.byte	0x00, 0xf0, 0x21, 0x00


	//----- nvinfo : EIATTR_KPARAM_INFO
	.align		4
.L_3916:
        /*006c*/ 	.byte	0x04, 0x17
        /*006e*/ 	.short	(.L_3918 - .L_3917)
.L_3917:
        /*0070*/ 	.word	0x00000000
        /*0074*/ 	.short	0x000a
        /*0076*/ 	.short	0x0048
        /*0078*/ 	.byte	0x00, 0xf0, 0x11, 0x00


	//----- nvinfo : EIATTR_KPARAM_INFO
	.align		4
.L_3918:
        /*007c*/ 	.byte	0x04, 0x17
        /*007e*/ 	.short	(.L_3920 - .L_3919)
.L_3919:
        /*0080*/ 	.word	0x00000000
        /*0084*/ 	.short	0x0009
        /*0086*/ 	.short	0x0044
        /*0088*/ 	.byte	0x00, 0xf0, 0x11, 0x00


	//----- nvinfo : EIATTR_KPARAM_INFO
	.align		4
.L_3920:
        /*008c*/ 	.byte	0x04, 0x17
        /*008e*/ 	.short	(.L_3922 - .L_3921)
.L_3921:
        /*0090*/ 	.word	0x00000000
        /*0094*/ 	.short	0x0008
        /*0096*/ 	.short	0x0040
        /*0098*/ 	.byte	0x00, 0xf0, 0x11, 0x00


	//----- nvinfo : EIATTR_KPARAM_INFO
	.align		4
.L_3922:
        /*009c*/ 	.byte	0x04, 0x17
        /*009e*/ 	.short	(.L_3924 - .L_3923)
.L_3923:
        /*00a0*/ 	.word	0x00000000
        /*00a4*/ 	.short	0x0007
        /*00a6*/ 	.short	0x0038
        /*00a8*/ 	.byte	0x00, 0xf0, 0x21, 0x00


	//----- nvinfo : EIATTR_KPARAM_INFO
	.align		4
.L_3924:
        /*00ac*/ 	.byte	0x04, 0x17
        /*00ae*/ 	.short	(.L_3926 - .L_3925)
.L_3925:
        /*00b0*/ 	.word	0x00000000
        /*00b4*/ 	.short	0x0006
        /*00b6*/ 	.short	0x0030
        /*00b8*/ 	.byte	0x00, 0xf0, 0x21, 0x00


	//----- nvinfo : EIATTR_KPARAM_INFO
	.align		4
.L_3926:
        /*00bc*/ 	.byte	0x04, 0x17
        /*00be*/ 	.short	(.L_3928 - .L_3927)
.L_3927:
        /*00c0*/ 	.word	0x00000000
        /*00c4*/ 	.short	0x0005
        /*00c6*/ 	.short	0x0028
        /*00c8*/ 	.byte	0x00, 0xf0, 0x21, 0x00


	//----- nvinfo : EIATTR_KPARAM_INFO
	.align		4
.L_3928:
        /*00cc*/ 	.byte	0x04, 0x17
        /*00ce*/ 	.short	(.L_3930 - .L_3929)
.L_3929:
        /*00d0*/ 	.word	0x00000000
        /*00d4*/ 	.short	0x0004
        /*00d6*/ 	.short	0x0020
        /*00d8*/ 	.byte	0x00, 0xf0, 0x21, 0x00


	//----- nvinfo : EIATTR_KPARAM_INFO
	.align		4
.L_3930:
        /*00dc*/ 	.byte	0x04, 0x17
        /*00de*/ 	.short	(.L_3932 - .L_3931)
.L_3931:
        /*00e0*/ 	.word	0x00000000
        /*00e4*/ 	.short	0x0003
        /*00e6*/ 	.short	0x0018
        /*00e8*/ 	.byte	0x00, 0xf0, 0x21, 0x00


	//----- nvinfo : EIATTR_KPARAM_INFO
	.align		4
.L_3932:
        /*00ec*/ 	.byte	0x04, 0x17
        /*00ee*/ 	.short	(.L_3934 - .L_3933)
.L_3933:
        /*00f0*/ 	.word	0x00000000
        /*00f4*/ 	.short	0x0002
        /*00f6*/ 	.short	0x0010
        /*00f8*/ 	.byte	0x00, 0xf0, 0x21, 0x00


	//----- nvinfo : EIATTR_KPARAM_INFO
	.align		4
.L_3934:
        /*00fc*/ 	.byte	0x04, 0x17
        /*00fe*/ 	.short	(.L_3936 - .L_3935)
.L_3935:
        /*0100*/ 	.word	0x00000000
        /*0104*/ 	.short	0x0001
        /*0106*/ 	.short	0x0008
        /*0108*/ 	.byte	0x00, 0xf0, 0x21, 0x00


	//----- nvinfo : EIATTR_KPARAM_INFO
	.align		4
.L_3936:
        /*010c*/ 	.byte	0x04, 0x17
        /*010e*/ 	.short	(.L_3938 - .L_3937)
.L_3937:
        /*0110*/ 	.word	0x00000000
        /*0114*/ 	.short	0x0000
        /*0116*/ 	.short	0x0000
        /*0118*/ 	.byte	0x00, 0xf0, 0x21, 0x00


	//----- nvinfo : EIATTR_MAXREG_COUNT
	.align		4
.L_3938:
        /*011c*/ 	.byte	0x03, 0x1b
        /*011e*/ 	.short	0x00ff


	//----- nvinfo : EIATTR_NUM_BARRIERS
	.align		4
        /*0120*/ 	.byte	0x02, 0x4c
        /*0122*/ 	.byte	0x01
	.zero		1


	//----- nvinfo : EIATTR_MERCURY_ISA_VERSION
	.align		4
        /*0124*/ 	.byte	0x03, 0x5f
        /*0126*/ 	.short	0x0000


	//----- nvinfo : EIATTR_COOP_GROUP_MASK_REGIDS
	.align		4
        /*0128*/ 	.byte	0x04, 0x29
        /*012a*/ 	.short	(.L_3940 - .L_3939)


	//   ....[0]....
.L_3939:
        /*012c*/ 	.word	0xffffffff


	//   ....[1]....
        /*0130*/ 	.word	0xffffffff


	//   ....[2]....
        /*0134*/ 	.word	0xffffffff


	//   ....[3]....
        /*0138*/ 	.word	0xffffffff


	//   ....[4]....
        /*013c*/ 	.word	0xffffffff


	//   ....[5]....
        /*0140*/ 	.word	0xffffffff


	//   ....[6]....
        /*0144*/ 	.word	0xffffffff


	//   ....[7]....
        /*0148*/ 	.word	0xffffffff


	//   ....[8]....
        /*014c*/ 	.word	0xffffffff


	//   ....[9]....
        /*0150*/ 	.word	0xffffffff


	//   ....[10]....
        /*0154*/ 	.word	0xffffffff


	//   ....[11]....
        /*0158*/ 	.word	0xffffffff


	//   ....[12]....
        /*015c*/ 	.word	0xffffffff


	//   ....[13]....
        /*0160*/ 	.word	0xffffffff


	//   ....[14]....
        /*0164*/ 	.word	0xffffffff


	//   ....[15]....
        /*0168*/ 	.word	0xffffffff


	//   ....[16]....
        /*016c*/ 	.word	0xffffffff


	//   ....[17]....
        /*0170*/ 	.word	0xffffffff


	//   ....[18]....
        /*0174*/ 	.word	0xffffffff


	//   ....[19]....
        /*0178*/ 	.word	0xffffffff


	//   ....[20]....
        /*017c*/ 	.word	0xffffffff


	//   ....[21]....
        /*0180*/ 	.word	0xffffffff


	//   ....[22]....
        /*0184*/ 	.word	0xffffffff


	//   ....[23]....
        /*0188*/ 	.word	0xffffffff


	//   ....[24]....
        /*018c*/ 	.word	0xffffffff


	//   ....[25]....
        /*0190*/ 	.word	0xffffffff


	//   ....[26]....
        /*0194*/ 	.word	0xffffffff


	//   ....[27]....
        /*0198*/ 	.word	0xffffffff


	//   ....[28]....
        /*019c*/ 	.word	0xffffffff


	//   ....[29]....
        /*01a0*/ 	.word	0xffffffff


	//----- nvinfo : EIATTR_COOP_GROUP_INSTR_OFFSETS
	.align		4
.L_3940:
        /*01a4*/ 	.byte	0x04, 0x28
        /*01a6*/ 	.short	(.L_3942 - .L_3941)


	//   ....[0]....
.L_3941:
        /*01a8*/ 	.word	0x00000240


	//   ....[1]....
        /*01ac*/ 	.word	0x00000290


	//   ....[2]....
        /*01b0*/ 	.word	0x000002d0


	//   ....[3]....
        /*01b4*/ 	.word	0x000002f0


	//   ....[4]....
        /*01b8*/ 	.word	0x00000310


	//   ....[5]....
        /*01bc*/ 	.word	0x00000370


	//   ....[6]....
        /*01c0*/ 	.word	0x000003a0


	//   ....[7]....
        /*01c4*/ 	.word	0x000003c0


	//   ....[8]....
        /*01c8*/ 	.word	0x000003f0


	//   ....[9]....
        /*01cc*/ 	.word	0x00000410


	//   ....[10]....
        /*01d0*/ 	.word	0x00000670


	//   ....[11]....
        /*01d4*/ 	.word	0x000006c0


	//   ....[12]....
        /*01d8*/ 	.word	0x000006e0


	//   ....[13]....
        /*01dc*/ 	.word	0x00000700


	//   ....[14]....
        /*01e0*/ 	.word	0x00000720


	//   ....[15]....
        /*01e4*/ 	.word	0x00000780


	//   ....[16]....
        /*01e8*/ 	.word	0x000007b0


	//   ....[17]....
        /*01ec*/ 	.word	0x000007d0


	//   ....[18]....
        /*01f0*/ 	.word	0x000007f0


	//   ....[19]....
        /*01f4*/ 	.word	0x00000810


	//   ....[20]....
        /*01f8*/ 	.word	0x00000e60


	//   ....[21]....
        /*01fc*/ 	.word	0x00000e90


	//   ....[22]....
        /*0200*/ 	.word	0x00000eb0


	//   ....[23]....
        /*0204*/ 	.word	0x00000ed0


	//   ....[24]....
        /*0208*/ 	.word	0x00000ef0


	//   ....[25]....
        /*020c*/ 	.word	0x00000f50


	//   ....[26]....
        /*0210*/ 	.word	0x00000f70


	//   ....[27]....
        /*0214*/ 	.word	0x00000f90


	//   ....[28]....
        /*0218*/ 	.word	0x00000fb0


	//   ....[29]....
        /*021c*/ 	.word	0x00000fd0


	//----- nvinfo : EIATTR_EXIT_INSTR_OFFSETS
	.align		4
.L_3942:
        /*0220*/ 	.byte	0x04, 0x1c
        /*0222*/ 	.short	(.L_3944 - .L_3943)


	//   ....[0]....
.L_3943:
        /*0224*/ 	.word	0x00000e20


	//   ....[1]....
        /*0228*/ 	.word	0x00001290


	//   ....[2]....
        /*022c*/ 	.word	0x00001310


	//----- nvinfo : EIATTR_CRS_STACK_SIZE
	.align		4
.L_3944:
        /*0230*/ 	.byte	0x04, 0x1e
        /*0232*/ 	.short	(.L_3946 - .L_3945)
.L_3945:
        /*0234*/ 	.word	0x00000000
.L_3946:


//--------------------- .nv.info._ZN17fastertransformer35generalAddBiasResidualLayerNormOpt2I7__half2Lb1ELb0ELi1ELb1ELi2EEEvPT_S3_PKS2_S5_S5_S5_S5_S5_fiiPKfS7_S7_Pfi --------------------------
	.section	.nv.info._ZN17fastertransformer35generalAddBiasResidualLayerNormOpt2I7__half2Lb1ELb0ELi1ELb1ELi2EEEvPT_S3_PKS2_S5_S5_S5_S5_S5_fiiPKfS7_S7_Pfi,"",@"SHT_CUDA_INFO"
	.sectionflags	@""
	.align	4


	//----- nvinfo : EIATTR_CUDA_API_VERSION
	.align		4
        /*0000*/ 	.byte	0x04, 0x37
        /*0002*/ 	.short	(.L_3948 - .L_3947)
.L_3947:
        /*0004*/ 	.word	0x00000082


	//----- nvinfo : EIATTR_SW2861232_WAR
	.align		4
.L_3948:
        /*0008*/ 	.byte	0x01, 0x35
	.zero		2


	//----- nvinfo : EIATTR_PARAM_CBANK
	.align		4
        /*000c*/ 	.byte	0x04, 0x0a
        /*000e*/ 	.short	(.L_3950 - .L_3949)
	.align		4
.L_3949:
        /*0010*/ 	.word	index@(.nv.constant0._ZN17fastertransformer35generalAddBiasResidualLayerNormOpt2I7__half2Lb1ELb0ELi1ELb1ELi2EEEvPT_S3_PKS2_S5_S5_S5_S5_S5_fiiPKfS7_S7_Pfi)
        /*0014*/ 	.short	0x0160
        /*0016*/ 	.short	0x0074


	//----- nvinfo : EIATTR_CBANK_PARAM_SIZE
	.align		4
.L_3950:
        /*0018*/ 	.byte	0x03, 0x19
        /*001a*/ 	.short	0x0074


	//----- nvinfo : EIATTR_KPARAM_INFO
	.align		4
        /*001c*/ 	.byte	0x04, 0x17
        /*001e*/ 	.short	(.L_3952 - .L_3951)
.L_3951:
        /*0020*/ 	.word	0x00000000
        /*0024*/ 	.short	0x000f
        /*0026*/ 	.short	0x0070
        /*0028*/ 	.byte	0x00, 0xf0, 0x11, 0x00


	//----- nvinfo : EIATTR_KPARAM_INFO
	.align		4
.L_3952:
        /*002c*/ 	.byte	0x04, 0x17
        /*002e*/ 	.short	(.L_3954 - .L_3953)
.L_3953:
        /*0030*/ 	.word	0x00000000
        /*0034*/ 	.short	0x000e
        /*0036*/ 	.short	0x0068
        /*0038*/ 	.byte	0x00, 0xf0, 0x21, 0x00


	//----- nvinfo : EIATTR_KPARAM_INFO
	.align		4
.L_3954:
        /*003c*/ 	.byte	0x04, 0x17
        /*003e*/ 	.short	(.L_3956 - .L_3955)
.L_3955:
        /*0040*/ 	.word	0x00000000
        /*0044*/ 	.short	0x000d
        /*0046*/ 	.short	0x0060
        /*0048*/ 	.byte	0x00, 0xf0, 0x21, 0x00


	//----- nvinfo : EIATTR_KPARAM_INFO
	.align		4
.L_3956:
        /*004c*/ 	.byte	0x04, 0x17
        /*004e*/ 	.short	(.L_3958 - .L_3957)
.L_3957:
        /*0050*/ 	.word	0x00000000
        /*0054*/ 	.short	0x000c
        /*0056*/ 	.short	0x0058
        /*0058*/ 	.byte	0x00, 0xf0, 0x21, 0x00


	//----- nvinfo : EIATTR_KPARAM_INFO
	.align		4
.L_3958:
        /*005c*/ 	.byte	0x04, 0x17
        /*005e*/ 	.short	(.L_3960 - .L_3959)
.L_3959:
        /*0060*/ 	.word	0x00000000
        /*0064*/ 	.short	0x000b
        /*0066*/ 	.short	0x0050
        /*0068*/ 	.byte	0x00, 0xf0, 0x21, 0x00


	//----- nvinfo : EIATTR_KPARAM_INFO
	.align		4
.L_3960:
        /*006c*/ 	.byte	0x04, 0x17
        /*006e*/ 	.short	(.L_3962 - .L_3961)
.L_3961:
        /*0070*/ 	.word	0x00000000
        /*0074*/ 	.short	0x000a
        /*0076*/ 	.short	0x0048
        /*0078*/ 	.byte	0x00, 0xf0, 0x11, 0x00


	//----- nvinfo : EIATTR_KPARAM_INFO
	.align		4
.L_3962:
        /*007c*/ 	.byte	0x04, 0x17
        /*007e*/ 	.short	(.L_3964 - .L_3963)
.L_3963:
        /*0080*/ 	.word	0x00000000
        /*0084*/ 	.short	0x0009
        /*0086*/ 	.short	0x0044
        /*0088*/ 	.byte	0x00, 0xf0, 0x11, 0x00


	//----- nvinfo : EIATTR_KPARAM_INFO
	.align		4
.L_3964:
        /*008c*/ 	.byte	0x04, 0x17
        /*008e*/ 	.short	(.L_3966 - .L_3965)
.L_3965:
        /*0090*/ 	.word	0x00000000
        /*0094*/ 	.short	0x0008
        /*0096*/ 	.short	0x0040
        /*0098*/ 	.byte	0x00, 0xf0, 0x11, 0x00


	//----- nvinfo : EIATTR_KPARAM_INFO
	.align		4
.L_3966:
        /*009c*/ 	.byte	0x04, 0x17
        /*009e*/ 	.short	(.L_3968 - .L_3967)
.L_3967:
        /*00a0*/ 	.word	0x00000000
        /*00a4*/ 	.short	0x0007
        /*00a6*/ 	.short	0x0038
        /*00a8*/ 	.byte	0x00, 0xf0, 0x21, 0x00


	//----- nvinfo : EIATTR_KPARAM_INFO
	.align		4
.L_3968:
        /*00ac*/ 	.byte	0x04, 0x17
        /*00ae*/ 	.short	(.L_3970 - .L_3969)
.L_3969:
        /*00b0*/ 	.word	0x00000000
        /*00b4*/ 	.short	0x0006
        /*00b6*/ 	.short	0x0030
        /*00b8*/ 	.byte	0x00, 0xf0, 0x21, 0x00


	//----- nvinfo : EIATTR_KPARAM_INFO
	.align		4
.L_3970:
        /*00bc*/ 	.byte	0x04, 0x17
        /*00be*/ 	.short	(.L_3972 - .L_3971)
.L_3971:
        /*00c0*/ 	.word	0x00000000
        /*00c4*/ 	.short	0x0005
        /*00c6*/ 	.short	0x0028
        /*00c8*/ 	.byte	0x00, 0xf0, 0x21, 0x00


	//----- nvinfo : EIATTR_KPARAM_INFO
	.align		4
.L_3972:
        /*00cc*/ 	.byte	0x04, 0x17
        /*00ce*/ 	.short	(.L_3974 - .L_3973)
.L_3973:
        /*00d0*/ 	.word	0x00000000
        /*00d4*/ 	.short	0x0004
        /*00d6*/ 	.short	0x0020
        /*00d8*/ 	.byte	0x00, 0xf0, 0x21, 0x00


	//----- nvinfo : EIATTR_KPARAM_INFO
	.align		4
.L_3974:
        /*00dc*/ 	.byte	0x04, 0x17
        /*00de*/ 	.short	(.L_3976 - .L_3975)
.L_3975:
        /*00e0*/ 	.word	0x00000000
        /*00e4*/ 	.short	0x0003
        /*00e6*/ 	.short	0x0018
        /*00e8*/ 	.byte	0x00, 0xf0, 0x21, 0x00


	//----- nvinfo : EIATTR_KPARAM_INFO
	.align		4
.L_3976:
        /*00ec*/ 	.byte	0x04, 0x17
        /*00ee*/ 	.short	(.L_3978 - .L_3977)
.L_3977:
        /*00f0*/ 	.word	0x00000000
        /*00f4*/ 	.short	0x0002
        /*00f6*/ 	.short	0x0010
        /*00f8*/ 	.byte	0x00, 0xf0, 0x21, 0x00


	//----- nvinfo : EIATTR_KPARAM_INFO
	.align		4
.L_3978:
        /*00fc*/ 	.byte	0x04, 0x17
        /*00fe*/ 	.short	(.L_3980 - .L_3979)
.L_3979:
        /*0100*/ 	.word	0x00000000
        /*0104*/ 	.short	0x0001
        /*0106*/ 	.short	0x0008
        /*0108*/ 	.byte	0x00, 0xf0, 0x21, 0x00


	//----- nvinfo : EIATTR_KPARAM_INFO
	.align		4
.L_3980:
        /*010c*/ 	.byte	0x04, 0x17
        /*010e*/ 	.short	(.L_3982 - .L_3981)
.L_3981:
        /*0110*/ 	.word	0x00000000
        /*0114*/ 	.short	0x0000
        /*0116*/ 	.short	0x0000
        /*0118*/ 	.byte	0x00, 0xf0, 0x21, 0x00


	//----- nvinfo : EIATTR_MAXREG_COUNT
	.align		4
.L_3982:
        /*011c*/ 	.byte	0x03, 0x1b
        /*011e*/ 	.short	0x00ff


	//----- nvinfo : EIATTR_NUM_BARRIERS
	.align		4
        /*0120*/ 	.byte	0x02, 0x4c
        /*0122*/ 	.byte	0x01
	.zero		1


	//----- nvinfo : EIATTR_MERCURY_ISA_VERSION
	.align		4
        /*0124*/ 	.byte	0x03, 0x5f
        /*0126*/ 	.short	0x0000


	//----- nvinfo : EIATTR_COOP_GROUP_MASK_REGIDS
	.align		4
        /*0128*/ 	.byte	0x04, 0x29
        /*012a*/ 	.short	(.L_3984 - .L_3983)


	//   ....[0]....
.L_3983:
        /*012c*/ 	.word	0xffffffff


	//   ....[1]....
        /*0130*/ 	.word	0xffffffff


	//   ....[2]....
        /*0134*/ 	.word	0xffffffff


	//   ....[3]....
        /*0138*/ 	.word	0xffffffff


	//   ....[4]....
        /*013c*/ 	.word	0xffffffff


	//   ....[5]....
        /*0140*/ 	.word	0xffffffff


	//   ....[6]....
        /*0144*/ 	.word	0xffffffff


	//   ....[7]....
        /*0148*/ 	.word	0xffffffff


	//   ....[8]....
        /*014c*/ 	.word	0xffffffff


	//   ....[9]....
        /*0150*/ 	.word	0xffffffff


	//   ....[10]....
        /*0154*/ 	.word	0xffffffff


	//   ....[11]....
        /*0158*/ 	.word	0xffffffff


	//   ....[12]....
        /*015c*/ 	.word	0xffffffff


	//   ....[13]....
        /*0160*/ 	.word	0xffffffff


	//   ....[14]....
        /*0164*/ 	.word	0xffffffff


	//   ....[15]....
        /*0168*/ 	.word	0xffffffff


	//   ....[16]....
        /*016c*/ 	.word	0xffffffff


	//   ....[17]....
        /*0170*/ 	.word	0xffffffff


	//   ....[18]....
        /*0174*/ 	.word	0xffffffff


	//   ....[19]....
        /*0178*/ 	.word	0xffffffff


	//   ....[20]....
        /*017c*/ 	.word	0xffffffff


	//   ....[21]....
        /*0180*/ 	.word	0xffffffff


	//   ....[22]....
        /*0184*/ 	.word	0xffffffff


	//   ....[23]....
        /*0188*/ 	.word	0xffffffff


	//   ....[24]....
        /*018c*/ 	.word	0xffffffff


	//   ....[25]....
        /*0190*/ 	.word	0xffffffff


	//   ....[26]....
        /*0194*/ 	.word	0xffffffff


	//   ....[27]....
        /*0198*/ 	.word	0xffffffff


	//   ....[28]....
        /*019c*/ 	.word	0xffffffff


	//   ....[29]....
        /*01a0*/ 	.word	0xffffffff


	//----- nvinfo : EIATTR_COOP_GROUP_INSTR_OFFSETS
	.align		4
.L_3984:
        /*01a4*/ 	.byte	0x04, 0x28
        /*01a6*/ 	.short	(.L_3986 - .L_3985)


	//   ....[0]....
.L_3985:
        /*01a8*/ 	.word	0x000009c0


	//   ....[1]....
        /*01ac*/ 	.word	0x000009f0


	//   ....[2]....
        /*01b0*/ 	.word	0x00000a20


	//   ....[3]....
        /*01b4*/ 	.word	0x00000a30


	//   ....[4]....
        /*01b8*/ 	.word	0x00000a70


	//   ....[5]....
        /*01bc*/ 	.word	0x00000a80


	//   ....[6]....
        /*01c0*/ 	.word	0x00000ac0


	//   ....[7]....
        /*01c4*/ 	.word	0x00000ae0


	//   ....[8]....
        /*01c8*/ 	.word	0x00000b50


	//   ....[9]....
        /*01cc*/ 	.word	0x00000b60


	//   ....[10]....
        /*01d0*/ 	.word	0x00000c00


	//   ....[11]....
        /*01d4*/ 	.word	0x00000c10


	//   ....[12]....
        /*01d8*/ 	.word	0x00000c40


	//   ....[13]....
        /*01dc*/ 	.word	0x00000c50


	//   ....[14]....
        /*01e0*/ 	.word	0x00000c80


	//   ....[15]....
        /*01e4*/ 	.word	0x00000c90


	//   ....[16]....
        /*01e8*/ 	.word	0x00000cc0


	//   ....[17]....
        /*01ec*/ 	.word	0x00000cd0


	//   ....[18]....
        /*01f0*/ 	.word	0x00000d00


	//   ....[19]....
        /*01f4*/ 	.word	0x00000d10


	//   ....[20]....
        /*01f8*/ 	.word	0x000013b0


	//   ....[21]....
        /*01fc*/ 	.word	0x000013e0


	//   ....[22]....
        /*0200*/ 	.word	0x00001400


	//   ....[23]....
        /*0204*/ 	.word	0x00001420


	//   ....[24]....
        /*0208*/ 	.word	0x00001440


	//   ....[25]....
        /*020c*/ 	.word	0x00001490


	//   ....[26]....
        /*0210*/ 	.word	0x000014b0


	//   ....[27]....
        /*0214*/ 	.word	0x000014d0


	//   ....[28]....
        /*0218*/ 	.word	0x000014f0


	//   ....[29]....
        /*021c*/ 	.word	0x00001510


	//----- nvinfo : EIATTR_EXIT_INSTR_OFFSETS
	.align		4
.L_3986:
        /*0220*/ 	.byte	0x04, 0x1c
        /*0222*/ 	.short	(.L_3988 - .L_3987)


	//   ....[0]....
.L_3987:
        /*0224*/ 	.word	0x00001360


	//   ....[1]....
        /*0228*/ 	.word	0x000017c0


	//   ....[2]....
        /*022c*/ 	.word	0x00001830


	//----- nvinfo : EIATTR_CRS_STACK_SIZE
	.align		4
.L_3988:
        /*0230*/ 	.byte	0x04, 0x1e
        /*0232*/ 	.short	(.L_3990 - .L_3989)
.L_3989:
        /*0234*/ 	.word	0x00000000
.L_3990:


//--------------------- .nv.info._ZN17fastertransformer34generalAddBiasResidualLayerNormOptI7__half2Lb1ELb0ELi1ELb1ELi2EEEvPT_S3_PKS2_S5_S5_S5_S5_S5_fiiPKfS7_S7_Pfi --------------------------
	.section	.nv.info._ZN17fastertransformer34generalAddBiasResidualLayerNormOptI7__half2Lb1ELb0ELi1ELb1ELi2EEEvPT_S3_PKS2_S5_S5_S5_S5_S5_fiiPKfS7_S7_Pfi,"",@"SHT_CUDA_INFO"
	.sectionflags	@""
	.align	4


	//----- nvinfo : EIATTR_CUDA_API_VERSION
	.align		4
        /*0000*/ 	.byte	0x04, 0x37
        /*0002*/ 	.short	(.L_3992 - .L_3991)
.L_3991:
        /*0004*/ 	.word	0x00000082


	//----- nvinfo : EIATTR_SW2861232_WAR
	.align		4
.L_3992:
        /*0008*/ 	.byte	0x01, 0x35
	.zero		2


	//----- nvinfo : EIATTR_PARAM_CBANK
	.align		4
        /*000c*/ 	.byte	0x04, 0x0a
        /*000e*/ 	.short	(.L_3994 - .L_3993)
	.align		4
.L_3993:
        /*0010*/ 	.word	index@(.nv.constant0._ZN17fastertransformer34generalAddBiasResidualLayerNormOptI7__half2Lb1ELb0ELi1ELb1ELi2EEEvPT_S3_PKS2_S5_S5_S5_S5_S5_fiiPKfS7_S7_Pfi)
        /*0014*/ 	.short	0x0160
        /*0016*/ 	.short	0x0074


	//----- nvinfo : EIATTR_CBANK_PARAM_SIZE
	.align		4
.L_3994:
        /*0018*/ 	.byte	0x03, 0x19
        /*001a*/ 	.short	0x0074


	//----- nvinfo : EIATTR_KPARAM_INFO
	.align		4
        /*001c*/ 	.byte	0x04, 0x17
        /*001e*/ 	.short	(.L_3996 - .L_3995)
.L_3995:
        /*0020*/ 	.word	0x00000000
        /*0024*/ 	.short	0x000f
        /*0026*/ 	.short	0x0070
        /*0028*/ 	.byte	0x00, 0xf0, 0x11, 0x00


	//----- nvinfo : EIATTR_KPARAM_INFO
	.align		4
.L_3996:
        /*002c*/ 	.byte	0x04, 0x17
        /*002e*/ 	.short	(.L_3998 - .L_3997)
.L_3997:
        /*0030*/ 	.word	0x00000000
        /*0034*/ 	.short	0x000e
        /*0036*/ 	.short	0x0068
        /*0038*/ 	.byte	0x00, 0xf0, 0x21, 0x00


	//----- nvinfo : EIATTR_KPARAM_INFO
	.align		4
.L_3998:
        /*003c*/ 	.byte	0x04, 0x17
        /*003e*/ 	.short	(.L_4000 - .L_3999)
.L_3999:
        /*0040*/ 	.word	0x00000000
        /*0044*/ 	.short	0x000d
        /*0046*/ 	.short	0x0060
        /*0048*/ 	.byte	0x00, 0xf0, 0x21, 0x00


	//----- nvinfo : EIATTR_KPARAM_INFO
	.align		4
.L_4000:
        /*004c*/ 	.byte	0x04, 0x17
        /*004e*/ 	.short	(.L_4002 - .L_4001)
.L_4001:
        /*0050*/ 	.word	0x00000000
        /*0054*/ 	.short	0x000c
        /*0056*/ 	.short	0x0058
        /*0058*/ 	.byte	0x00, 0xf0, 0x21, 0x00


	//----- nvinfo : EIATTR_KPARAM_INFO
	.align		4
.L_4002:
        /*005c*/ 	.byte	0x04, 0x17
        /*005e*/ 	.short	(.L_4004 - .L_4003)
.L_4003:
        /*0060*/ 	.word	0x00000000
        /*0064*/ 	.short	0x000b
        /*0066*/ 	.short	0x0050
        /*0068*/ 	.byte	0x00, 0xf0, 0x21, 0x00


	//----- nvinfo : EIATTR_KPARAM_INFO
	.align		4
.L_4004:
        /*006c*/ 	.byte	0x04, 0x17
        /*006e*/ 	.short	(.L_4006 - .L_4005)
.L_4005:
        /*0070*/ 	.word	0x00000000
        /*0074*/ 	.short	0x000a
        /*0076*/ 	.short	0x0048
        /*0078*/ 	.byte	0x00, 0xf0, 0x11, 0x00


	//----- nvinfo : EIATTR_KPARAM_INFO
	.align		4
.L_4006:
        /*007c*/ 	.byte	0x04, 0x17
        /*007e*/ 	.short	(.L_4008 - .L_4007)
.L_4007:
        /*0080*/ 	.word	0x00000000
        /*0084*/ 	.short	0x0009
        /*0086*/ 	.short	0x0044
        /*0088*/ 	.byte	0x00, 0xf0, 0x11, 0x00


	//----- nvinfo : EIATTR_KPARAM_INFO
	.align		4
.L_4008:
        /*008c*/ 	.byte	0x04, 0x17
        /*008e*/ 	.short	(.L_4010 - .L_4009)
.L_4009:
        /*0090*/ 	.word	0x00000000
        /*0094*/ 	.short	0x0008
        /*0096*/ 	.short	0x0040
        /*0098*/ 	.byte	0x00, 0xf0, 0x11, 0x00


	//----- nvinfo : EIATTR_KPARAM_INFO
	.align		4
.L_4010:
        /*009c*/ 	.byte	0x04, 0x17
        /*009e*/ 	.short	(.L_4012 - .L_4011)
.L_4011:
        /*00a0*/ 	.word	0x00000000
        /*00a4*/ 	.short	0x0007
        /*00a6*/ 	.short	0x0038
        /*00a8*/ 	.byte	0x00, 0xf0, 0x21, 0x00


	//----- nvinfo : EIATTR_KPARAM_INFO
	.align		4
.L_4012:
        /*00ac*/ 	.byte	0x04, 0x17
        /*00ae*/ 	.short	(.L_4014 - .L_4013)
.L_4013:
        /*00b0*/ 	.word	0x00000000
        /*00b4*/ 	.short	0x0006
        /*00b6*/ 	.short	0x0030
        /*00b8*/ 	.byte	0x00, 0xf0, 0x21, 0x00


	//----- nvinfo : EIATTR_KPARAM_INFO
	.align		4
.L_4014:
        /*00bc*/ 	.byte	0x04, 0x17
        /*00be*/ 	.short	(.L_4016 - .L_4015)
.L_4015:
        /*00c0*/ 	.word	0x00000000
        /*00c4*/ 	.short	0x0005
        /*00c6*/ 	.short	0x0028
        /*00c8*/ 	.byte	0x00, 0xf0, 0x21, 0x00


	//----- nvinfo : EIATTR_KPARAM_INFO
	.align		4
.L_4016:
        /*00cc*/ 	.byte	0x04, 0x17
        /*00ce*/ 	.short	(.L_4018 - .L_4017)
.L_4017:
        /*00d0*/ 	.word	0x00000000
        /*00d4*/ 	.short	0x0004
        /*00d6*/ 	.short	0x0020
        /*00d8*/ 	.byte	0x00, 0xf0, 0x21, 0x00


	//----- nvinfo : EIATTR_KPARAM_INFO
	.align		4
.L_4018:
        /*00dc*/ 	.byte	0x04, 0x17
        /*00de*/ 	.short	(.L_4020 - .L_4019)
.L_4019:
        /*00e0*/ 	.word	0x00000000
        /*00e4*/ 	.short	0x0003
        /*00e6*/ 	.short	0x0018
        /*00e8*/ 	.byte	0x00, 0xf0, 0x21, 0x00


	//----- nvinfo : EIATTR_KPARAM_INFO
	.align		4
.L_4020:
        /*00ec*/ 	.byte	0x04, 0x17
        /*00ee*/ 	.short	(.L_4022 - .L_4021)
.L_4021:
        /*00f0*/ 	.word	0x00000000
        /*00f4*/ 	.short	0x0002
        /*00f6*/ 	.short	0x0010
        /*00f8*/ 	.byte	0x00, 0xf0, 0x21, 0x00


	//----- nvinfo : EIATTR_KPARAM_INFO
	.align		4
.L_4022:
        /*00fc*/ 	.byte	0x04, 0x17
        /*00fe*/ 	.short	(.L_4024 - .L_4023)
.L_4023:
        /*0100*/ 	.word	0x00000000
        /*0104*/ 	.short	0x0001
        /*0106*/ 	.short	0x0008
        /*0108*/ 	.byte	0x00, 0xf0, 0x21, 0x00


	//----- nvinfo : EIATTR_KPARAM_INFO
	.align		4
.L_4024:
        /*010c*/ 	.byte	0x04, 0x17
        /*010e*/ 	.short	(.L_4026 - .L_4025)
.L_4025:
        /*0110*/ 	.word	0x00000000
        /*0114*/ 	.short	0x0000
        /*0116*/ 	.short	0x0000
        /*0118*/ 	.byte	0x00, 0xf0, 0x21, 0x00


	//----- nvinfo : EIATTR_MAXREG_COUNT
	.align		4
.L_4026:
        /*011c*/ 	.byte	0x03, 0x1b
        /*011e*/ 	.short	0x00ff


	//----- nvinfo : EIATTR_NUM_BARRIERS
	.align		4
        /*0120*/ 	.byte	0x02, 0x4c
        /*0122*/ 	.byte	0x01
	.zero		1


	//----- nvinfo : EIATTR_MERCURY_ISA_VERSION
	.align		4
        /*0124*/ 	.byte	0x03, 0x5f
        /*0126*/ 	.short	0x0000


	//----- nvinfo : EIATTR_COOP_GROUP_MASK_REGIDS
	.align		4
        /*0128*/ 	.byte	0x04, 0x29
        /*012a*/ 	.short	(.L_4028 - .L_4027)


	//   ....[0]....
.L_4027:
        /*012c*/ 	.word	0xffffffff


	//   ....[1]....
        /*0130*/ 	.word	0xffffffff


	//   ....[2]....
        /*0134*/ 	.word	0xffffffff


	//   ....[3]....
        /*0138*/ 	.word	0xffffffff


	//   ....[4]....
        /*013c*/ 	.word	0xffffffff


	//   ....[5]....
        /*0140*/ 	.word	0xffffffff


	//   ....[6]....
        /*0144*/ 	.word	0xffffffff


	//   ....[7]....
        /*0148*/ 	.word	0xffffffff


	//   ....[8]....
        /*014c*/ 	.word	0xffffffff


	//   ....[9]....
        /*0150*/ 	.word	0xffffffff


	//   ....[10]....
        /*0154*/ 	.word	0xffffffff


	//   ....[11]....
        /*0158*/ 	.word	0xffffffff


	//   ....[12]....
        /*015c*/ 	.word	0xffffffff


	//   ....[13]....
        /*0160*/ 	.word	0xffffffff


	//   ....[14]....
        /*0164*/ 	.word	0xffffffff


	//   ....[15]....
        /*0168*/ 	.word	0xffffffff


	//   ....[16]....
        /*016c*/ 	.word	0xffffffff


	//   ....[17]....
        /*0170*/ 	.word	0xffffffff


	//   ....[18]....
        /*0174*/ 	.word	0xffffffff


	//   ....[19]....
        /*0178*/ 	.word	0xffffffff


	//   ....[20]....
        /*017c*/ 	.word	0xffffffff


	//   ....[21]....
        /*0180*/ 	.word	0xffffffff


	//   ....[22]....
        /*0184*/ 	.word	0xffffffff


	//   ....[23]....
        /*0188*/ 	.word	0xffffffff


	//   ....[24]....
        /*018c*/ 	.word	0xffffffff


	//   ....[25]....
        /*0190*/ 	.word	0xffffffff


	//   ....[26]....
        /*0194*/ 	.word	0xffffffff


	//   ....[27]....
        /*0198*/ 	.word	0xffffffff


	//   ....[28]....
        /*019c*/ 	.word	0xffffffff


	//   ....[29]....
        /*01a0*/ 	.word	0xffffffff


	//----- nvinfo : EIATTR_COOP_GROUP_INSTR_OFFSETS
	.align		4
.L_4028:
        /*01a4*/ 	.byte	0x04, 0x28
        /*01a6*/ 	.short	(.L_4030 - .L_4029)


	//   ....[0]....
.L_4029:
        /*01a8*/ 	.word	0x000004a0


	//   ....[1]....
        /*01ac*/ 	.word	0x000004d0


	//   ....[2]....
        /*01b0*/ 	.word	0x00000500


	//   ....[3]....
        /*01b4*/ 	.word	0x00000520


	//   ....[4]....
        /*01b8*/ 	.word	0x00000560


	//   ....[5]....
        /*01bc*/ 	.word	0x000005d0


	//   ....[6]....
        /*01c0*/ 	.word	0x00000600


	//   ....[7]....
        /*01c4*/ 	.word	0x00000620


	//   ....[8]....
        /*01c8*/ 	.word	0x00000650


	//   ....[9]....
        /*01cc*/ 	.word	0x00000670


	//   ....[10]....
        /*01d0*/ 	.word	0x000008d0


	//   ....[11]....
        /*01d4*/ 	.word	0x00000920


	//   ....[12]....
        /*01d8*/ 	.word	0x00000940


	//   ....[13]....
        /*01dc*/ 	.word	0x00000960


	//   ....[14]....
        /*01e0*/ 	.word	0x00000980


	//   ....[15]....
        /*01e4*/ 	.word	0x000009e0


	//   ....[16]....
        /*01e8*/ 	.word	0x00000a10


	//   ....[17]....
        /*01ec*/ 	.word	0x00000a30


	//   ....[18]....
        /*01f0*/ 	.word	0x00000a50


	//   ....[19]....
        /*01f4*/ 	.word	0x00000a70


	//   ....[20]....
        /*01f8*/ 	.word	0x00001080


	//   ....[21]....
        /*01fc*/ 	.word	0x000010b0


	//   ....[22]....
        /*0200*/ 	.word	0x000010d0


	//   ....[23]....
        /*0204*/ 	.word	0x000010f0


	//   ....[24]....
        /*0208*/ 	.word	0x00001110


	//   ....[25]....
        /*020c*/ 	.word	0x00001170


	//   ....[26]....
        /*0210*/ 	.word	0x00001190


	//   ....[27]....
        /*0214*/ 	.word	0x000011b0


	//   ....[28]....
        /*0218*/ 	.word	0x000011d0


	//   ....[29]....
        /*021c*/ 	.word	0x000011f0


	//----- nvinfo : EIATTR_EXIT_INSTR_OFFSETS
	.align		4
.L_4030:
        /*0220*/ 	.byte	0x04, 0x1c
        /*0222*/ 	.short	(.L_4032 - .L_4031)


	//   ....[0]....
.L_4031:
        /*0224*/ 	.word	0x00001040


	//   ....[1]....
        /*0228*/ 	.word	0x000014b0


	//   ....[2]....
        /*022c*/ 	.word	0x00001530


	//----- nvinfo : EIATTR_CRS_STACK_SIZE
	.align		4
.L_4032:
        /*0230*/ 	.byte	0x04, 0x1e
        /*0232*/ 	.short	(.L_4034 - .L_4033)
.L_4033:
        /*0234*/ 	.word	0x00000000
.L_4034:


//--------------------- .nv.info._ZN17fastertransformer35generalAddBiasResidualLayerNormOpt2I7__half2Lb0ELb1ELi1ELb1ELi2EEEvPT_S3_PKS2_S5_S5_S5_S5_S5_fiiPKfS7_S7_Pfi --------------------------
	.section	.nv.info._ZN17fastertransformer35generalAddBiasResidualLayerNormOpt2I7__half2Lb0ELb1ELi1ELb1ELi2EEEvPT_S3_PKS2_S5_S5_S5_S5_S5_fiiPKfS7_S7_Pfi,"",@"SHT_CUDA_INFO"
	.sectionflags	@""
	.align	4


	//----- nvinfo : EIATTR_CUDA_API_VERSION
	.align		4
        /*0000*/ 	.byte	0x04, 0x37
        /*0002*/ 	.short	(.L_4036 - .L_4035)
.L_4035:
        /*0004*/ 	.word	0x00000082


	//----- nvinfo : EIATTR_SW2861232_WAR
	.align		4
.L_4036:
        /*0008*/ 	.byte	0x01, 0x35
	.zero		2


	//----- nvinfo : EIATTR_PARAM_CBANK
	.align		4
        /*000c*/ 	.byte	0x04, 0x0a
        /*000e*/ 	.short	(.L_4038 - .L_4037)
	.align		4
.L_4037:
        /*0010*/ 	.word	index@(.nv.constant0._ZN17fastertransformer35generalAddBiasResidualLayerNormOpt2I7__half2Lb0ELb1ELi1ELb1ELi2EEEvPT_S3_PKS2_S5_S5_S5_S5_S5_fiiPKfS7_S7_Pfi)
        /*0014*/ 	.short	0x0160
        /*0016*/ 	.short	0x0074


	//----- nvinfo : EIATTR_CBANK_PARAM_SIZE
	.align		4
.L_4038:
        /*0018*/ 	.byte	0x03, 0x19
        /*001a*/ 	.short	0x0074


	//----- nvinfo : EIATTR_KPARAM_INFO
	.align		4
        /*001c*/ 	.byte	0x04, 0x17
        /*001e*/ 	.short	(.L_4040 - .L_4039)
.L_4039:
        /*0020*/ 	.word	0x00000000
        /*0024*/ 	.short	0x000f
        /*0026*/ 	.short	0x0070
        /*0028*/ 	.byte	0x00, 0xf0, 0x11, 0x00


	//----- nvinfo : EIATTR_KPARAM_INFO
	.align		4
.L_4040:
        /*002c*/ 	.byte	0x04, 0x17
        /*002e*/ 	.short	(.L_4042 - .L_4041)
.L_4041:
        /*0030*/ 	.word	0x00000000
        /*0034*/ 	.short	0x000e
        /*0036*/ 	.short	0x0068
        /*0038*/ 	.byte	0x00, 0xf0, 0x21, 0x00


	//----- nvinfo : EIATTR_KPARAM_INFO
	.align		4
.L_4042:
        /*003c*/ 	.byte	0x04, 0x17
        /*003e*/ 	.short	(.L_4044 - .L_4043)
.L_4043:
        /*0040*/ 	.word	0x00000000
        /*0044*/ 	.short	0x000d
        /*0046*/ 	.short	0x0060
        /*0048*/ 	.byte	0x00, 0xf0, 0x21, 0x00


	//----- nvinfo : EIATTR_KPARAM_INFO
	.align		4
.L_4044:
        /*004c*/ 	.byte	0x04, 0x17
        /*004e*/ 	.short	(.L_4046 - .L_4045)
.L_4045:
        /*0050*/ 	.word	0x00000000
        /*0054*/ 	.short	0x000c
        /*0056*/ 	.short	0x0058
        /*0058*/ 	.byte	0x00, 0xf0, 0x21, 0x00


	//----- nvinfo : EIATTR_KPARAM_INFO
	.align		4
.L_4046:
        /*005c*/ 	.byte	0x04, 0x17
        /*005e*/ 	.short	(.L_4048 - .L_4047)
.L_4047:
        /*0060*/ 	.word	0x00000000
        /*0064*/ 	.short	0x000b
        /*0066*/ 	.short	0x0050
        /*0068*/ 	.byte	0x00, 0xf0, 0x21, 0x00


	//----- nvinfo : EIATTR_KPARAM_INFO
	.align		4
.L_4048:
        /*006c*/ 	.byte	0x04, 0x17
        /*006e*/ 	.short	(.L_4050 - .L_4049)
.L_4049:
        /*0070*/ 	.word	0x00000000
        /*0074*/ 	.short	0x000a
        /*0076*/ 	.short	0x0048
        /*0078*/ 	.byte	0x00, 0xf0, 0x11, 0x00


	//----- nvinfo : EIATTR_KPARAM_INFO
	.align		4
.L_4050:
        /*007c*/ 	.byte	0x04, 0x17
        /*007e*/ 	.short	(.L_4052 - .L_4051)
.L_4051:
        /*0080*/ 	.word	0x00000000
        /*0084*/ 	.short	0x0009
        /*0086*/ 	.short	0x0044
        /*0088*/ 	.byte	0x00, 0xf0, 0x11, 0x00


	//----- nvinfo : EIATTR_KPARAM_INFO
	.align		4
.L_4052:
        /*008c*/ 	.byte	0x04, 0x17
        /*008e*/ 	.short	(.L_4054 - .L_4053)
.L_4053:
        /*0090*/ 	.word	0x00000000
        /*0094*/ 	.short	0x0008
        /*0096*/ 	.short	0x0040
        /*0098*/ 	.byte	0x00, 0xf0, 0x11, 0x00


	//----- nvinfo : EIATTR_KPARAM_INFO
	.align		4
.L_4054:
        /*009c*/ 	.byte	0x04, 0x17
        /*009e*/ 	.short	(.L_4056 - .L_4055)
.L_4055:
        /*00a0*/ 	.word	0x00000000
        /*00a4*/ 	.short	0x0007
        /*00a6*/ 	.short	0x0038
        /*00a8*/ 	.byte	0x00, 0xf0, 0x21, 0x00


	//----- nvinfo : EIATTR_KPARAM_INFO
	.align		4
.L_4056:
        /*00ac*/ 	.byte	0x04, 0x17
        /*00ae*/ 	.short	(.L_4058 - .L_4057)
.L_4057:
        /*00b0*/ 	.word	0x00000000
        /*00b4*/ 	.short	0x0006
        /*00b6*/ 	.short	0x0030
        /*00b8*/ 	.byte	0x00, 0xf0, 0x21, 0x00


	//----- nvinfo : EIATTR_KPARAM_INFO
	.align		4
.L_4058:
        /*00bc*/ 	.byte	0x04, 0x17
        /*00be*/ 	.short	(.L_4060 - .L_4059)
.L_4059:
        /*00c0*/ 	.word	0x00000000
        /*00c4*/ 	.short	0x0005
        /*00c6*/ 	.short	0x0028
        /*00c8*/ 	.byte	0x00, 0xf0, 0x21, 0x00


	//----- nvinfo : EIATTR_KPARAM_INFO
	.align		4
.L_4060:
        /*00cc*/ 	.byte	0x04, 0x17
        /*00ce*/ 	.short	(.L_4062 - .L_4061)
.L_4061:
        /*00d0*/ 	.word	0x00000000
        /*00d4*/ 	.short	0x0004
        /*00d6*/ 	.short	0x0020
        /*00d8*/ 	.byte	0x00, 0xf0, 0x21, 0x00


	//----- nvinfo : EIATTR_KPARAM_INFO
	.align		4
.L_4062:
        /*00dc*/ 	.byte	0x04, 0x17
        /*00de*/ 	.short	(.L_4064 - .L_4063)
.L_4063:
        /*00e0*/ 	.word	0x00000000
        /*00e4*/ 	.short	0x0003
        /*00e6*/ 	.short	0x0018
        /*00e8*/ 	.byte	0x00, 0xf0, 0x21, 0x00


	//----- nvinfo : EIATTR_KPARAM_INFO
	.align		4
.L_4064:
        /*00ec*/ 	.byte	0x04, 0x17
        /*00ee*/ 	.short	(.L_4066 - .L_4065)
.L_4065:
        /*00f0*/ 	.word	0x00000000
        /*00f4*/ 	.short	0x0002
        /*00f6*/ 	.short	0x0010
        /*00f8*/ 	.byte	0x00, 0xf0, 0x21, 0x00


	//----- nvinfo : EIATTR_KPARAM_INFO
	.align		4
.L_4066:
        /*00fc*/ 	.byte	0x04, 0x17
        /*00fe*/ 	.short	(.L_4068 - .L_4067)
.L_4067:
        /*0100*/ 	.word	0x00000000
        /*0104*/ 	.short	0x0001
        /*0106*/ 	.short	0x0008
        /*0108*/ 	.byte	0x00, 0xf0, 0x21, 0x00


	//----- nvinfo : EIATTR_KPARAM_INFO
	.align		4
.L_4068:
        /*010c*/ 	.byte	0x04, 0x17
        /*010e*/ 	.short	(.L_4070 - .L_4069)
.L_4069:
        /*0110*/ 	.word	0x00000000
        /*0114*/ 	.short	0x0000
        /*0116*/ 	.short	0x0000
        /*0118*/ 	.byte	0x00, 0xf0, 0x21, 0x00


	//----- nvinfo : EIATTR_MAXREG_COUNT
	.align		4
.L_4070:
        /*011c*/ 	.byte	0x03, 0x1b
        /*011e*/ 	.short	0x00ff


	//----- nvinfo : EIATTR_NUM_BARRIERS
	.align		4
        /*0120*/ 	.byte	0x02, 0x4c
        /*0122*/ 	.byte	0x01
	.zero		1


	//----- nvinfo : EIATTR_MERCURY_ISA_VERSION
	.align		4
        /*0124*/ 	.byte	0x03, 0x5f
        /*0126*/ 	.short	0x0000


	//----- nvinfo : EIATTR_COOP_GROUP_MASK_REGIDS
	.align		4
        /*0128*/ 	.byte	0x04, 0x29
        /*012a*/ 	.short	(.L_4072 - .L_4071)


	//   ....[0]....
.L_4071:
        /*012c*/ 	.word	0xffffffff


	//   ....[1]....
        /*0130*/ 	.word	0xffffffff


	//   ....[2]....
        /*0134*/ 	.word	0xffffffff


	//   ....[3]....
        /*0138*/ 	.word	0xffffffff


	//   ....[4]....
        /*013c*/ 	.word	0xffffffff


	//   ....[5]....
        /*0140*/ 	.word	0xffffffff


	//   ....[6]....
        /*0144*/ 	.word	0xffffffff


	//   ....[7]....
        /*0148*/ 	.word	0xffffffff


	//   ....[8]....
        /*014c*/ 	.word	0xffffffff


	//   ....[9]....
        /*0150*/ 	.word	0xffffffff


	//   ....[10]....
        /*0154*/ 	.word	0xffffffff


	//   ....[11]....
        /*0158*/ 	.word	0xffffffff


	//   ....[12]....
        /*015c*/ 	.word	0xffffffff


	//   ....[13]....
        /*0160*/ 	.word	0xffffffff


	//   ....[14]....
        /*0164*/ 	.word	0xffffffff


	//   ....[15]....
        /*0168*/ 	.word	0xffffffff


	//   ....[16]....
        /*016c*/ 	.word	0xffffffff


	//   ....[17]....
        /*0170*/ 	.word	0xffffffff


	//   ....[18]....
        /*0174*/ 	.word	0xffffffff


	//   ....[19]....
        /*0178*/ 	.word	0xffffffff


	//   ....[20]....
        /*017c*/ 	.word	0xffffffff


	//   ....[21]....
        /*0180*/ 	.word	0xffffffff


	//   ....[22]....
        /*0184*/ 	.word	0xffffffff


	//   ....[23]....
        /*0188*/ 	.word	0xffffffff


	//   ....[24]....
        /*018c*/ 	.word	0xffffffff


	//   ....[25]....
        /*0190*/ 	.word	0xffffffff


	//   ....[26]....
        /*0194*/ 	.word	0xffffffff


	//   ....[27]....
        /*0198*/ 	.word	0xffffffff


	//   ....[28]....
        /*019c*/ 	.word	0xffffffff


	//   ....[29]....
        /*01a0*/ 	.word	0xffffffff


	//----- nvinfo : EIATTR_COOP_GROUP_INSTR_OFFSETS
	.align		4
.L_4072:
        /*01a4*/ 	.byte	0x04, 0x28
        /*01a6*/ 	.short	(.L_4074 - .L_4073)


	//   ....[0]....
.L_4073:
        /*01a8*/ 	.word	0x000004a0


	//   ....[1]....
        /*01ac*/ 	.word	0x000004e0


	//   ....[2]....
        /*01b0*/ 	.word	0x00000520


	//   ....[3]....
        /*01b4*/ 	.word	0x00000530


	//   ....[4]....
        /*01b8*/ 	.word	0x00000560


	//   ....[5]....
        /*01bc*/ 	.word	0x00000580


	//   ....[6]....
        /*01c0*/ 	.word	0x000005c0


	//   ....[7]....
        /*01c4*/ 	.word	0x000005f0


	//   ....[8]....
        /*01c8*/ 	.word	0x00000620


	//   ....[9]....
        /*01cc*/ 	.word	0x00000640


	//   ....[10]....
        /*01d0*/ 	.word	0x000006d0


	//   ....[11]....
        /*01d4*/ 	.word	0x000006e0


	//   ....[12]....
        /*01d8*/ 	.word	0x00000710


	//   ....[13]....
        /*01dc*/ 	.word	0x00000720


	//   ....[14]....
        /*01e0*/ 	.word	0x00000750


	//   ....[15]....
        /*01e4*/ 	.word	0x00000760


	//   ....[16]....
        /*01e8*/ 	.word	0x00000790


	//   ....[17]....
        /*01ec*/ 	.word	0x000007a0


	//   ....[18]....
        /*01f0*/ 	.word	0x000007d0


	//   ....[19]....
        /*01f4*/ 	.word	0x000007e0


	//   ....[20]....
        /*01f8*/ 	.word	0x00000ec0


	//   ....[21]....
        /*01fc*/ 	.word	0x00000ef0


	//   ....[22]....
        /*0200*/ 	.word	0x00000f10


	//   ....[23]....
        /*0204*/ 	.word	0x00000f30


	//   ....[24]....
        /*0208*/ 	.word	0x00000f50


	//   ....[25]....
        /*020c*/ 	.word	0x00000fa0


	//   ....[26]....
        /*0210*/ 	.word	0x00000fc0


	//   ....[27]....
        /*0214*/ 	.word	0x00000fe0


	//   ....[28]....
        /*0218*/ 	.word	0x00001000


	//   ....[29]....
        /*021c*/ 	.word	0x00001020


	//----- nvinfo : EIATTR_EXIT_INSTR_OFFSETS
	.align		4
.L_4074:
        /*0220*/ 	.byte	0x04, 0x1c
        /*0222*/ 	.short	(.L_4076 - .L_4075)


	//   ....[0]....
.L_4075:
        /*0224*/ 	.word	0x00000e70


	//   ....[1]....
        /*0228*/ 	.word	0x000012d0


	//   ....[2]....
        /*022c*/ 	.word	0x00001340


	//----- nvinfo : EIATTR_CRS_STACK_SIZE
	.align		4
.L_4076:
        /*0230*/ 	.byte	0x04, 0x1e
        /*0232*/ 	.short	(.L_4078 - .L_4077)
.L_4077:
        /*0234*/ 	.word	0x00000000
.L_4078:


//--------------------- .nv.info._ZN17fastertransformer34generalAddBiasResidualLayerNormOptI7__half2Lb0ELb1ELi1ELb1ELi2EEEvPT_S3_PKS2_S5_S5_S5_S5_S5_fiiPKfS7_S7_Pfi --------------------------
	.section	.nv.info._ZN17fastertransformer34generalAddBiasResidualLayerNormOptI7__half2Lb0ELb1ELi1ELb1ELi2EEEvPT_S3_PKS2_S5_S5_S5_S5_S5_fiiPKfS7_S7_Pfi,"",@"SHT_CUDA_INFO"
	.sectionflags	@""
	.align	4


	//----- nvinfo : EIATTR_CUDA_API_VERSION
	.align		4
        /*0000*/ 	.byte	0x04, 0x37
        /*0002*/ 	.short	(.L_4080 - .L_4079)
.L_4079:
        /*0004*/ 	.word	0x00000082


	//----- nvinfo : EIATTR_SW2861232_WAR
	.align		4
.L_4080:
        /*0008*/ 	.byte	0x01, 0x35
	.zero		2


	//----- nvinfo : EIATTR_PARAM_CBANK
	.align		4
        /*000c*/ 	.byte	0x04, 0x0a
        /*000e*/ 	.short	(.L_4082 - .L_4081)
	.align		4
.L_4081:
        /*0010*/ 	.word	index@(.nv.constant0._ZN17fastertransformer34generalAddBiasResidualLayerNormOptI7__half2Lb0ELb1ELi1ELb1ELi2EEEvPT_S3_PKS2_S5_S5_S5_S5_S5_fiiPKfS7_S7_Pfi)
        /*0014*/ 	.short	0x0160
        /*0016*/ 	.short	0x0074


	//----- nvinfo : EIATTR_CBANK_PARAM_SIZE
	.align		4
.L_4082:
        /*0018*/ 	.byte	0x03, 0x19
        /*001a*/ 	.short	0x0074


	//----- nvinfo : EIATTR_KPARAM_INFO
	.align		4
        /*001c*/ 	.byte	0x04, 0x17
        /*001e*/ 	.short	(.L_4084 - .L_4083)
.L_4083:
        /*0020*/ 	.word	0x00000000
        /*0024*/ 	.short	0x000f
        /*0026*/ 	.short	0x0070
        /*0028*/ 	.byte	0x00, 0xf0, 0x11, 0x00


	//----- nvinfo : EIATTR_KPARAM_INFO
	.align		4
.L_4084:
        /*002c*/ 	.byte	0x04, 0x17
        /*002e*/ 	.short	(.L_4086 - .L_4085)
.L_4085:
        /*0030*/ 	.word	0x00000000
        /*0034*/ 	.short	0x000e
        /*0036*/ 	.short	0x0068
        /*0038*/ 	.byte	0x00, 0xf0, 0x21, 0x00


	//----- nvinfo : EIATTR_KPARAM_INFO
	.align		4
.L_4086:
        /*003c*/ 	.byte	0x04, 0x17
        /*003e*/ 	.short	(.L_4088 - .L_4087)
.L_4087:
        /*0040*/ 	.word	0x00000000
        /*0044*/ 	.short	0x000d
        /*0046*/ 	.short	0x0060
        /*0048*/ 	.byte	0x00, 0xf0, 0x21, 0x00


	//----- nvinfo : EIATTR_KPARAM_INFO
	.align		4
.L_4088:
        /*004c*/ 	.byte	0x04, 0x17
        /*004e*/ 	.short	(.L_4090 - .L_4089)
.L_4089:
        /*0050*/ 	.word	0x00000000
        /*0054*/ 	.short	0x000c
        /*0056*/ 	.short	0x0058
        /*0058*/ 	.byte	0x00, 0xf0, 0x21, 0x00


	//----- nvinfo : EIATTR_KPARAM_INFO
	.align		4
.L_4090:
        /*005c*/ 	.byte	0x04, 0x17
        /*005e*/ 	.short	(.L_4092 - .L_4091)
.L_4091:
        /*0060*/ 	.word	0x00000000
        /*0064*/ 	.short	0x000b
        /*0066*/ 	.short	0x0050
        /*0068*/ 	.byte	0x00, 0xf0, 0x21, 0x00


	//----- nvinfo : EIATTR_KPARAM_INFO
	.align		4
.L_4092:
        /*006c*/ 	.byte	0x04, 0x17
        /*006e*/ 	.short	(.L_4094 - .L_4093)
.L_4093:
        /*0070*/ 	.word	0x00000000
        /*0074*/ 	.short	0x000a
        /*0076*/ 	.short	0x0048
        /*0078*/ 	.byte	0x00, 0xf0, 0x11, 0x00


	//----- nvinfo : EIATTR_KPARAM_INFO
	.align		4
.L_4094:
        /*007c*/ 	.byte	0x04, 0x17
        /*007e*/ 	.short	(.L_4096 - .L_4095)
.L_4095:
        /*0080*/ 	.word	0x00000000
        /*0084*/ 	.short	0x0009
        /*0086*/ 	.short	0x0044
        /*0088*/ 	.byte	0x00, 0xf0, 0x11, 0x00


	//----- nvinfo : EIATTR_KPARAM_INFO
	.align		4
.L_4096:
        /*008c*/ 	.byte	0x04, 0x17
        /*008e*/ 	.short	(.L_4098 - .L_4097)
.L_4097:
        /*0090*/ 	.word	0x00000000
        /*0094*/ 	.short	0x0008
        /*0096*/ 	.short	0x0040
        /*0098*/ 	.byte	0x00, 0xf0, 0x11, 0x00


	//----- nvinfo : EIATTR_KPARAM_INFO
	.align		4
.L_4098:
        /*009c*/ 	.byte	0x04, 0x17
        /*009e*/ 	.short	(.L_4100 - .L_4099)
.L_4099:
        /*00a0*/ 	.word	0x00000000
        /*00a4*/ 	.short	0x0007
        /*00a6*/ 	.short	0x0038
        /*00a8*/ 	.byte	0x00, 0xf0, 0x21, 0x00


	//----- nvinfo : EIATTR_KPARAM_INFO
	.align		4
.L_4100:
        /*00ac*/ 	.byte	0x04, 0x17
        /*00ae*/ 	.short	(.L_4102 - .L_4101)
.L_4101:
        /*00b0*/ 	.word	0x00000000
        /*00b4*/ 	.short	0x0006
        /*00b6*/ 	.short	0x0030
        /*00b8*/ 	.byte	0x00, 0xf0, 0x21, 0x00


	//----- nvinfo : EIATTR_KPARAM_INFO
	.align		4
.L_4102:
        /*00bc*/ 	.byte	0x04, 0x17
        /*00be*/ 	.short	(.L_4104 - .L_4103)
.L_4103:
        /*00c0*/ 	.word	0x00000000
        /*00c4*/ 	.short	0x0005
        /*00c6*/ 	.short	0x0028
        /*00c8*/ 	.byte	0x00, 0xf0, 0x21, 0x00


	//----- nvinfo : EIATTR_KPARAM_INFO
	.align		4
.L_4104:
        /*00cc*/ 	.byte	0x04, 0x17
        /*00ce*/ 	.short	(.L_4106 - .L_4105)
.L_4105:
        /*00d0*/ 	.word	0x00000000
        /*00d4*/ 	.short	0x0004
        /*00d6*/ 	.short	0x0020
        /*00d8*/ 	.byte	0x00, 0xf0, 0x21, 0x00


	//----- nvinfo : EIATTR_KPARAM_INFO
	.align		4
.L_4106:
        /*00dc*/ 	.byte	0x04, 0x17
        /*00de*/ 	.short	(.L_4108 - .L_4107)
.L_4107:
        /*00e0*/ 	.word	0x00000000
        /*00e4*/ 	.short	0x0003
        /*00e6*/ 	.short	0x0018
        /*00e8*/ 	.byte	0x00, 0xf0, 0x21, 0x00


	//----- nvinfo : EIATTR_KPARAM_INFO
	.align		4
.L_4108:
        /*00ec*/ 	.byte	0x04, 0x17
        /*00ee*/ 	.short	(.L_4110 - .L_4109)
.L_4109:
        /*00f0*/ 	.word	0x00000000
        /*00f4*/ 	.short	0x0002
        /*00f6*/ 	.short	0x0010
        /*00f8*/ 	.byte	0x00, 0xf0, 0x21, 0x00


	//----- nvinfo : EIATTR_KPARAM_INFO
	.align		4
.L_4110:
        /*00fc*/ 	.byte	0x04, 0x17
        /*00fe*/ 	.short	(.L_4112 - .L_4111)
.L_4111:
        /*0100*/ 	.word	0x00000000
        /*0104*/ 	.short	0x0001
        /*0106*/ 	.short	0x0008
        /*0108*/ 	.byte	0x00, 0xf0, 0x21, 0x00


	//----- nvinfo : EIATTR_KPARAM_INFO
	.align		4
.L_4112:
        /*010c*/ 	.byte	0x04, 0x17
        /*010e*/ 	.short	(.L_4114 - .L_4113)
.L_4113:
        /*0110*/ 	.word	0x00000000
        /*0114*/ 	.short	0x0000
        /*0116*/ 	.short	0x0000
        /*0118*/ 	.byte	0x00, 0xf0, 0x21, 0x00


	//----- nvinfo : EIATTR_MAXREG_COUNT
	.align		4
.L_4114:
        /*011c*/ 	.byte	0x03, 0x1b
        /*011e*/ 	.short	0x00ff


	//----- nvinfo : EIATTR_NUM_BARRIERS
	.align		4
        /*0120*/ 	.byte	0x02, 0x4c
        /*0122*/ 	.byte	0x01
	.zero		1


	//----- nvinfo : EIATTR_MERCURY_ISA_VERSION
	.align		4
        /*0124*/ 	.byte	0x03, 0x5f
        /*0126*/ 	.short	0x0000


	//----- nvinfo : EIATTR_COOP_GROUP_MASK_REGIDS
	.align		4
        /*0128*/ 	.byte	0x04, 0x29
        /*012a*/ 	.short	(.L_4116 - .L_4115)


	//   ....[0]....
.L_4115:
        /*012c*/ 	.word	0xffffffff


	//   ....[1]....
        /*0130*/ 	.word	0xffffffff


	//   ....[2]....
        /*0134*/ 	.word	0xffffffff


	//   ....[3]....
        /*0138*/ 	.word	0xffffffff


	//   ....[4]....
        /*013c*/ 	.word	0xffffffff


	//   ....[5]....
        /*0140*/ 	.word	0xffffffff


	//   ....[6]....
        /*0144*/ 	.word	0xffffffff


	//   ....[7]....
        /*0148*/ 	.word	0xffffffff


	//   ....[8]....
        /*014c*/ 	.word	0xffffffff


	//   ....[9]....
        /*0150*/ 	.word	0xffffffff


	//   ....[10]....
        /*0154*/ 	.word	0xffffffff


	//   ....[11]....
        /*0158*/ 	.word	0xffffffff


	//   ....[12]....
        /*015c*/ 	.word	0xffffffff


	//   ....[13]....
        /*0160*/ 	.word	0xffffffff


	//   ....[14]....
        /*0164*/ 	.word	0xffffffff


	//   ....[15]....
        /*0168*/ 	.word	0xffffffff


	//   ....[16]....
        /*016c*/ 	.word	0xffffffff


	//   ....[17]....
        /*0170*/ 	.word	0xffffffff


	//   ....[18]....
        /*0174*/ 	.word	0xffffffff


	//   ....[19]....
        /*0178*/ 	.word	0xffffffff


	//   ....[20]....
        /*017c*/ 	.word	0xffffffff


	//   ....[21]....
        /*0180*/ 	.word	0xffffffff


	//   ....[22]....
        /*0184*/ 	.word	0xffffffff


	//   ....[23]....
        /*0188*/ 	.word	0xffffffff


	//   ....[24]....
        /*018c*/ 	.word	0xffffffff


	//   ....[25]....
        /*0190*/ 	.word	0xffffffff


	//   ....[26]....
        /*0194*/ 	.word	0xffffffff


	//   ....[27]....
        /*0198*/ 	.word	0xffffffff


	//   ....[28]....
        /*019c*/ 	.word	0xffffffff


	//   ....[29]....
        /*01a0*/ 	.word	0xffffffff


	//----- nvinfo : EIATTR_COOP_GROUP_INSTR_OFFSETS
	.align		4
.L_4116:
        /*01a4*/ 	.byte	0x04, 0x28
        /*01a6*/ 	.short	(.L_4118 - .L_4117)


	//   ....[0]....
.L_4117:
        /*01a8*/ 	.word	0x00000270


	//   ....[1]....
        /*01ac*/ 	.word	0x000002c0


	//   ....[2]....
        /*01b0*/ 	.word	0x00000300


	//   ....[3]....
        /*01b4*/ 	.word	0x00000320


	//   ....[4]....
        /*01b8*/ 	.word	0x00000340


	//   ....[5]....
        /*01bc*/ 	.word	0x000003a0


	//   ....[6]....
        /*01c0*/ 	.word	0x000003d0


	//   ....[7]....
        /*01c4*/ 	.word	0x000003f0


	//   ....[8]....
        /*01c8*/ 	.word	0x00000420


	//   ....[9]....
        /*01cc*/ 	.word	0x00000440


	//   ....[10]....
        /*01d0*/ 	.word	0x000006a0


	//   ....[11]....
        /*01d4*/ 	.word	0x000006f0


	//   ....[12]....
        /*01d8*/ 	.word	0x00000710


	//   ....[13]....
        /*01dc*/ 	.word	0x00000730


	//   ....[14]....
        /*01e0*/ 	.word	0x00000750


	//   ....[15]....
        /*01e4*/ 	.word	0x000007b0


	//   ....[16]....
        /*01e8*/ 	.word	0x000007e0


	//   ....[17]....
        /*01ec*/ 	.word	0x00000800


	//   ....[18]....
        /*01f0*/ 	.word	0x00000820


	//   ....[19]....
        /*01f4*/ 	.word	0x00000840


	//   ....[20]....
        /*01f8*/ 	.word	0x00000e90


	//   ....[21]....
        /*01fc*/ 	.word	0x00000ec0


	//   ....[22]....
        /*0200*/ 	.word	0x00000ee0


	//   ....[23]....
        /*0204*/ 	.word	0x00000f00


	//   ....[24]....
        /*0208*/ 	.word	0x00000f20


	//   ....[25]....
        /*020c*/ 	.word	0x00000f80


	//   ....[26]....
        /*0210*/ 	.word	0x00000fa0


	//   ....[27]....
        /*0214*/ 	.word	0x00000fc0


	//   ....[28]....
        /*0218*/ 	.word	0x00000fe0


	//   ....[29]....
        /*021c*/ 	.word	0x00001000


	//----- nvinfo : EIATTR_EXIT_INSTR_OFFSETS
	.align		4
.L_4118:
        /*0220*/ 	.byte	0x04, 0x1c
        /*0222*/ 	.short	(.L_4120 - .L_4119)


	//   ....[0]....
.L_4119:
        /*0224*/ 	.word	0x00000e50


	//   ....[1]....
        /*0228*/ 	.word	0x000012c0


	//   ....[2]....
        /*022c*/ 	.word	0x00001340


	//----- nvinfo : EIATTR_CRS_STACK_SIZE
	.align		4
.L_4120:
        /*0230*/ 	.byte	0x04, 0x1e
        /*0232*/ 	.short	(.L_4122 - .L_4121)
.L_4121:
        /*0234*/ 	.word	0x00000000
.L_4122:


//--------------------- .nv.info._ZN17fastertransformer35generalAddBiasResidualLayerNormOpt2I7__half2Lb1ELb1ELi1ELb1ELi2EEEvPT_S3_PKS2_S5_S5_S5_S5_S5_fiiPKfS7_S7_Pfi --------------------------
	.section	.nv.info._ZN17fastertransformer35generalAddBiasResidualLayerNormOpt2I7__half2Lb1ELb1ELi1ELb1ELi2EEEvPT_S3_PKS2_S5_S5_S5_S5_S5_fiiPKfS7_S7_Pfi,"",@"SHT_CUDA_INFO"
	.sectionflags	@""
	.align	4


	//----- nvinfo : EIATTR_CUDA_API_VERSION
	.align		4
        /*0000*/ 	.byte	0x04, 0x37
        /*0002*/ 	.short	(.L_4124 - .L_4123)
.L_4123:
        /*0004*/ 	.word	0x00000082


	//----- nvinfo : EIATTR_SW2861232_WAR
	.align		4
.L_4124:
        /*0008*/ 	.byte	0x01, 0x35
	.zero		2


	//----- nvinfo : EIATTR_PARAM_CBANK
	.align		4
        /*000c*/ 	.byte	0x04, 0x0a
        /*000e*/ 	.short	(.L_4126 - .L_4125)
	.align		4
.L_4125:
        /*0010*/ 	.word	index@(.nv.constant0._ZN17fastertransformer35generalAddBiasResidualLayerNormOpt2I7__half2Lb1ELb1ELi1ELb1ELi2EEEvPT_S3_PKS2_S5_S5_S5_S5_S5_fiiPKfS7_S7_Pfi)
        /*0014*/ 	.short	0x0160
        /*0016*/ 	.short	0x0074


	//----- nvinfo : EIATTR_CBANK_PARAM_SIZE
	.align		4
.L_4126:
        /*0018*/ 	.byte	0x03, 0x19
        /*001a*/ 	.short	0x0074


	//----- nvinfo : EIATTR_KPARAM_INFO
	.align		4
        /*001c*/ 	.byte	0x04, 0x17
        /*001e*/ 	.short	(.L_4128 - .L_4127)
.L_4127:
        /*0020*/ 	.word	0x00000000
        /*0024*/ 	.short	0x000f
        /*0026*/ 	.short	0x0070
        /*0028*/ 	.byte	0x00, 0xf0, 0x11, 0x00


	//----- nvinfo : EIATTR_KPARAM_INFO
	.align		4
.L_4128:
        /*002c*/ 	.byte	0x04, 0x17
        /*002e*/ 	.short	(.L_4130 - .L_4129)
.L_4129:
        /*0030*/ 	.word	0x00000000
        /*0034*/ 	.short	0x000e
        /*0036*/ 	.short	0x0068
        /*0038*/ 	.byte	0x00, 0xf0, 0x21, 0x00


	//----- nvinfo : EIATTR_KPARAM_INFO
	.align		4
.L_4130:
        /*003c*/ 	.byte	0x04, 0x17
        /*003e*/ 	.short	(.L_4132 - .L_4131)
.L_4131:
        /*0040*/ 	.word	0x00000000
        /*0044*/ 	.short	0x000d
        /*0046*/ 	.short	0x0060
        /*0048*/ 	.byte	0x00, 0xf0, 0x21, 0x00


	//----- nvinfo : EIATTR_KPARAM_INFO
	.align		4
.L_4132:
        /*004c*/ 	.byte	0x04, 0x17
        /*004e*/ 	.short	(.L_4134 - .L_4133)
.L_4133:
        /*0050*/ 	.word	0x00000000
        /*0054*/ 	.short	0x000c
        /*0056*/ 	.short	0x0058
        /*0058*/ 	.byte	0x00, 0xf0, 0x21, 0x00


	//----- nvinfo : EIATTR_KPARAM_INFO
	.align		4
.L_4134:
        /*005c*/ 	.byte	0x04, 0x17
        /*005e*/ 	.short	(.L_4136 - .L_4135)
.L_4135:
        /*0060*/ 	.word	0x00000000
        /*0064*/ 	.short	0x000b
        /*0066*/ 	.short	0x0050
        /*0068*/ 	.byte	0x00, 0xf0, 0x21, 0x00


	//----- nvinfo : EIATTR_KPARAM_INFO
	.align		4
.L_4136:
        /*006c*/ 	.byte	0x04, 0x17
        /*006e*/ 	.short	(.L_4138 - .L_4137)
.L_4137:
        /*0070*/ 	.word	0x00000000
        /*0074*/ 	.short	0x000a
        /*0076*/ 	.short	0x0048
        /*0078*/ 	.byte	0x00, 0xf0, 0x11, 0x00


	//----- nvinfo : EIATTR_KPARAM_INFO
	.align		4
.L_4138:
        /*007c*/ 	.byte	0x04, 0x17
        /*007e*/ 	.short	(.L_4140 - .L_4139)
.L_4139:
        /*0080*/ 	.word	0x00000000
        /*0084*/ 	.short	0x0009
        /*0086*/ 	.short	0x0044
        /*0088*/ 	.byte	0x00, 0xf0, 0x11, 0x00


	//----- nvinfo : EIATTR_KPARAM_INFO
	.align		4
.L_4140:
        /*008c*/ 	.byte	0x04, 0x17
        /*008e*/ 	.short	(.L_4142 - .L_4141)
.L_4141:
        /*0090*/ 	.word	0x00000000
        /*0094*/ 	.short	0x0008
        /*0096*/ 	.short	0x0040
        /*0098*/ 	.byte	0x00, 0xf0, 0x11, 0x00


	//----- nvinfo : EIATTR_KPARAM_INFO
	.align		4
.L_4142:
        /*009c*/ 	.byte	0x04, 0x17
        /*009e*/ 	.short	(.L_4144 - .L_4143)
.L_4143:
        /*00a0*/ 	.word	0x00000000
        /*00a4*/ 	.short	0x0007
        /*00a6*/ 	.short	0x0038
        /*00a8*/ 	.byte	0x00, 0xf0, 0x21, 0x00


	//----- nvinfo : EIATTR_KPARAM_INFO
	.align		4
.L_4144:
        /*00ac*/ 	.byte	0x04, 0x17
        /*00ae*/ 	.short	(.L_4146 - .L_4145)
.L_4145:
        /*00b0*/ 	.word	0x00000000
        /*00b4*/ 	.short	0x0006
        /*00b6*/ 	.short	0x0030
        /*00b8*/ 	.byte	0x00, 0xf0, 0x21, 0x00


	//----- nvinfo : EIATTR_KPARAM_INFO
	.align		4
.L_4146:
        /*00bc*/ 	.byte	0x04, 0x17
        /*00be*/ 	.short	(.L_4148 - .L_4147)
.L_4147:
        /*00c0*/ 	.word	0x00000000
        /*00c4*/ 	.short	0x0005
        /*00c6*/ 	.short	0x0028
        /*00c8*/ 	.byte	0x00, 0xf0, 0x21, 0x00


	//----- nvinfo : EIATTR_KPARAM_INFO
	.align		4
.L_4148:
        /*00cc*/ 	.byte	0x04, 0x17
        /*00ce*/ 	.short	(.L_4150 - .L_4149)
.L_4149:
        /*00d0*/ 	.word	0x00000000
        /*00d4*/ 	.short	0x0004
        /*00d6*/ 	.short	0x0020
        /*00d8*/ 	.byte	0x00, 0xf0, 0x21, 0x00


	//----- nvinfo : EIATTR_KPARAM_INFO
	.align		4
.L_4150:
        /*00dc*/ 	.byte	0x04, 0x17
        /*00de*/ 	.short	(.L_4152 - .L_4151)
.L_4151:
        /*00e0*/ 	.word	0x00000000
        /*00e4*/ 	.short	0x0003
        /*00e6*/ 	.short	0x0018
        /*00e8*/ 	.byte	0x00, 0xf0, 0x21, 0x00


	//----- nvinfo : EIATTR_KPARAM_INFO
	.align		4
.L_4152:
        /*00ec*/ 	.byte	0x04, 0x17
        /*00ee*/ 	.short	(.L_4154 - .L_4153)
.L_4153:
        /*00f0*/ 	.word	0x00000000
        /*00f4*/ 	.short	0x0002
        /*00f6*/ 	.short	0x0010
        /*00f8*/ 	.byte	0x00, 0xf0, 0x21, 0x00


	//----- nvinfo : EIATTR_KPARAM_INFO
	.align		4
.L_4154:
        /*00fc*/ 	.byte	0x04, 0x17
        /*00fe*/ 	.short	(.L_4156 - .L_4155)
.L_4155:
        /*0100*/ 	.word	0x00000000
        /*0104*/ 	.short	0x0001
        /*0106*/ 	.short	0x0008
        /*0108*/ 	.byte	0x00, 0xf0, 0x21, 0x00


	//----- nvinfo : EIATTR_KPARAM_INFO
	.align		4
.L_4156:
        /*010c*/ 	.byte	0x04, 0x17
        /*010e*/ 	.short	(.L_4158 - .L_4157)
.L_4157:
        /*0110*/ 	.word	0x00000000
        /*0114*/ 	.short	0x0000
        /*0116*/ 	.short	0x0000
        /*0118*/ 	.byte	0x00, 0xf0, 0x21, 0x00


	//----- nvinfo : EIATTR_MAXREG_COUNT
	.align		4
.L_4158:
        /*011c*/ 	.byte	0x03, 0x1b
        /*011e*/ 	.short	0x00ff


	//----- nvinfo : EIATTR_NUM_BARRIERS
	.align		4
        /*0120*/ 	.byte	0x02, 0x4c
        /*0122*/ 	.byte	0x01
	.zero		1


	//----- nvinfo : EIATTR_MERCURY_ISA_VERSION
	.align		4
        /*0124*/ 	.byte	0x03, 0x5f
        /*0126*/ 	.short	0x0000


	//----- nvinfo : EIATTR_COOP_GROUP_MASK_REGIDS
	.align		4
        /*0128*/ 	.byte	0x04, 0x29
        /*012a*/ 	.short	(.L_4160 - .L_4159)


	//   ....[0]....
.L_4159:
        /*012c*/ 	.word	0xffffffff


	//   ....[1]....
        /*0130*/ 	.word	0xffffffff


	//   ....[2]....
        /*0134*/ 	.word	0xffffffff


	//   ....[3]....
        /*0138*/ 	.word	0xffffffff


	//   ....[4]....
        /*013c*/ 	.word	0xffffffff


	//   ....[5]....
        /*0140*/ 	.word	0xffffffff


	//   ....[6]....
        /*0144*/ 	.word	0xffffffff


	//   ....[7]....
        /*0148*/ 	.word	0xffffffff


	//   ....[8]....
        /*014c*/ 	.word	0xffffffff


	//   ....[9]....
        /*0150*/ 	.word	0xffffffff


	//   ....[10]....
        /*0154*/ 	.word	0xffffffff


	//   ....[11]....
        /*0158*/ 	.word	0xffffffff


	//   ....[12]....
        /*015c*/ 	.word	0xffffffff


	//   ....[13]....
        /*0160*/ 	.word	0xffffffff


	//   ....[14]....
        /*0164*/ 	.word	0xffffffff


	//   ....[15]....
        /*0168*/ 	.word	0xffffffff


	//   ....[16]....
        /*016c*/ 	.word	0xffffffff


	//   ....[17]....
        /*0170*/ 	.word	0xffffffff


	//   ....[18]....
        /*0174*/ 	.word	0xffffffff


	//   ....[19]....
        /*0178*/ 	.word	0xffffffff


	//   ....[20]....
        /*017c*/ 	.word	0xffffffff


	//   ....[21]....
        /*0180*/ 	.word	0xffffffff


	//   ....[22]....
        /*0184*/ 	.word	0xffffffff


	//   ....[23]....
        /*0188*/ 	.word	0xffffffff


	//   ....[24]....
        /*018c*/ 	.word	0xffffffff


	//   ....[25]....
        /*0190*/ 	.word	0xffffffff


	//   ....[26]....
        /*0194*/ 	.word	0xffffffff


	//   ....[27]....
        /*0198*/ 	.word	0xffffffff


	//   ....[28]....
        /*019c*/ 	.word	0xffffffff


	//   ....[29]....
        /*01a0*/ 	.word	0xffffffff


	//----- nvinfo : EIATTR_COOP_GROUP_INSTR_OFFSETS
	.align		4
.L_4160:
        /*01a4*/ 	.byte	0x04, 0x28
        /*01a6*/ 	.short	(.L_4162 - .L_4161)


	//   ....[0]....
.L_4161:
        /*01a8*/ 	.word	0x00000b40


	//   ....[1]....
        /*01ac*/ 	.word	0x00000b70


	//   ....[2]....
        /*01b0*/ 	.word	0x00000ba0


	//   ....[3]....
        /*01b4*/ 	.word	0x00000bb0


	//   ....[4]....
        /*01b8*/ 	.word	0x00000bf0


	//   ....[5]....
        /*01bc*/ 	.word	0x00000c00


	//   ....[6]....
        /*01c0*/ 	.word	0x00000c40


	//   ....[7]....
        /*01c4*/ 	.word	0x00000c60


	//   ....[8]....
        /*01c8*/ 	.word	0x00000cd0


	//   ....[9]....
        /*01cc*/ 	.word	0x00000ce0


	//   ....[10]....
        /*01d0*/ 	.word	0x00000d80


	//   ....[11]....
        /*01d4*/ 	.word	0x00000d90


	//   ....[12]....
        /*01d8*/ 	.word	0x00000dc0


	//   ....[13]....
        /*01dc*/ 	.word	0x00000dd0


	//   ....[14]....
        /*01e0*/ 	.word	0x00000e00


	//   ....[15]....
        /*01e4*/ 	.word	0x00000e10


	//   ....[16]....
        /*01e8*/ 	.word	0x00000e40


	//   ....[17]....
        /*01ec*/ 	.word	0x00000e50


	//   ....[18]....
        /*01f0*/ 	.word	0x00000e80


	//   ....[19]....
        /*01f4*/ 	.word	0x00000e90


	//   ....[20]....
        /*01f8*/ 	.word	0x00001530


	//   ....[21]....
        /*01fc*/ 	.word	0x00001560


	//   ....[22]....
        /*0200*/ 	.word	0x00001580


	//   ....[23]....
        /*0204*/ 	.word	0x000015a0


	//   ....[24]....
        /*0208*/ 	.word	0x000015c0


	//   ....[25]....
        /*020c*/ 	.word	0x00001610


	//   ....[26]....
        /*0210*/ 	.word	0x00001630


	//   ....[27]....
        /*0214*/ 	.word	0x00001650


	//   ....[28]....
        /*0218*/ 	.word	0x00001670


	//   ....[29]....
        /*021c*/ 	.word	0x00001690


	//----- nvinfo : EIATTR_EXIT_INSTR_OFFSETS
	.align		4
.L_4162:
        /*0220*/ 	.byte	0x04, 0x1c
        /*0222*/ 	.short	(.L_4164 - .L_4163)


	//   ....[0]....
.L_4163:
        /*0224*/ 	.word	0x000014e0


	//   ....[1]....
        /*0228*/ 	.word	0x00001940


	//   ....[2]....
        /*022c*/ 	.word	0x000019b0


	//----- nvinfo : EIATTR_CRS_STACK_SIZE
	.align		4
.L_4164:
        /*0230*/ 	.byte	0x04, 0x1e
        /*0232*/ 	.short	(.L_4166 - .L_4165)
.L_4165:
        /*0234*/ 	.word	0x00000000
.L_4166:


//--------------------- .nv.info._ZN17fastertransformer34generalAddBiasResidualLayerNormOptI7__half2Lb1ELb1ELi1ELb1ELi2EEEvPT_S3_PKS2_S5_S5_S5_S5_S5_fiiPKfS7_S7_Pfi --------------------------
	.section	.nv.info._ZN17fastertransformer34generalAddBiasResidualLayerNormOptI7__half2Lb1ELb1ELi1ELb1ELi2EEEvPT_S3_PKS2_S5_S5_S5_S5_S5_fiiPKfS7_S7_Pfi,"",@"SHT_CUDA_INFO"
	.sectionflags	@""
	.align	4


	//----- nvinfo : EIATTR_CUDA_API_VERSION
	.align		4
        /*0000*/ 	.byte	0x04, 0x37
        /*0002*/ 	.short	(.L_4168 - .L_4167)
.L_4167:
        /*0004*/ 	.word	0x00000082


	//----- nvinfo : EIATTR_SW2861232_WAR
	.align		4
.L_4168:
        /*0008*/ 	.byte	0x01, 0x35
	.zero		2


	//----- nvinfo : EIATTR_PARAM_CBANK
	.align		4
        /*000c*/ 	.byte	0x04, 0x0a
        /*000e*/ 	.short	(.L_4170 - .L_4169)
	.align		4
.L_4169:
        /*0010*/ 	.word	index@(.nv.constant0._ZN17fastertransformer34generalAddBiasResidualLayerNormOptI7__half2Lb1ELb1ELi1ELb1ELi2EEEvPT_S3_PKS2_S5_S5_S5_S5_S5_fiiPKfS7_S7_Pfi)
        /*0014*/ 	.short	0x0160
        /*0016*/ 	.short	0x0074


	//----- nvinfo : EIATTR_CBANK_PARAM_SIZE
	.align		4
.L_4170:
        /*0018*/ 	.byte	0x03, 0x19
        /*001a*/ 	.short	0x0074


	//----- nvinfo : EIATTR_KPARAM_INFO
	.align		4
        /*001c*/ 	.byte	0x04, 0x17
        /*001e*/ 	.short	(.L_4172 - .L_4171)
.L_4171:
        /*0020*/ 	.word	0x00000000
        /*0024*/ 	.short	0x000f
        /*0026*/ 	.short	0x0070
        /*0028*/ 	.byte	0x00, 0xf0, 0x11, 0x00


	//----- nvinfo : EIATTR_KPARAM_INFO
	.align		4
.L_4172:
        /*002c*/ 	.byte	0x04, 0x17
        /*002e*/ 	.short	(.L_4174 - .L_4173)
.L_4173:
        /*0030*/ 	.word	0x00000000
        /*0034*/ 	.short	0x000e
        /*0036*/ 	.short	0x0068
        /*0038*/ 	.byte	0x00, 0xf0, 0x21, 0x00


	//----- nvinfo : EIATTR_KPARAM_INFO
	.align		4
.L_4174:
        /*003c*/ 	.byte	0x04, 0x17
        /*003e*/ 	.short	(.L_4176 - .L_4175)
.L_4175:
        /*0040*/ 	.word	0x00000000
        /*0044*/ 	.short	0x000d
        /*0046*/ 	.short	0x0060
        /*0048*/ 	.byte	0x00, 0xf0, 0x21, 0x00


	//----- nvinfo : EIATTR_KPARAM_INFO
	.align		4
.L_4176:
        /*004c*/ 	.byte	0x04, 0x17
        /*004e*/ 	.short	(.L_4178 - .L_4177)
.L_4177:
        /*0050*/ 	.word	0x00000000
        /*0054*/ 	.short	0x000c
        /*0056*/ 	.short	0x0058
        /*0058*/ 	.byte	0x00, 0xf0, 0x21, 0x00


	//----- nvinfo : EIATTR_KPARAM_INFO
	.align		4
.L_4178:
        /*005c*/ 	.byte	0x04, 0x17
        /*005e*/ 	.short	(.L_4180 - .L_4179)
.L_4179:
        /*0060*/ 	.word	0x00000000
        /*0064*/ 	.short	0x000b
        /*0066*/ 	.short	0x0050
        /*0068*/ 	.byte	0x00, 0xf0, 0x21, 0x00


	//----- nvinfo : EIATTR_KPARAM_INFO
	.align		4
.L_4180:
        /*006c*/ 	.byte	0x04, 0x17
        /*006e*/ 	.short	(.L_4182 - .L_4181)
.L_4181:
        /*0070*/ 	.word	0x00000000
        /*0074*/ 	.short	0x000a
        /*0076*/ 	.short	0x0048
        /*0078*/ 	.byte	0x00, 0xf0, 0x11, 0x00


	//----- nvinfo : EIATTR_KPARAM_INFO
	.align		4
.L_4182:
        /*007c*/ 	.byte	0x04, 0x17
        /*007e*/ 	.short	(.L_4184 - .L_4183)
.L_4183:
        /*0080*/ 	.word	0x00000000
        /*0084*/ 	.short	0x0009
        /*0086*/ 	.short	0x0044
        /*0088*/ 	.byte	0x00, 0xf0, 0x11, 0x00


	//----- nvinfo : EIATTR_KPARAM_INFO
	.align		4
.L_4184:
        /*008c*/ 	.byte	0x04, 0x17
        /*008e*/ 	.short	(.L_4186 - .L_4185)
.L_4185:
        /*0090*/ 	.word	0x00000000
        /*0094*/ 	.short	0x0008
        /*0096*/ 	.short	0x0040
        /*0098*/ 	.byte	0x00, 0xf0, 0x11, 0x00


	//----- nvinfo : EIATTR_KPARAM_INFO
	.align		4
.L_4186:
        /*009c*/ 	.byte	0x04, 0x17
        /*009e*/ 	.short	(.L_4188 - .L_4187)
.L_4187:
        /*00a0*/ 	.word	0x00000000
        /*00a4*/ 	.short	0x0007
        /*00a6*/ 	.short	0x0038
        /*00a8*/ 	.byte	0x00, 0xf0, 0x21, 0x00


	//----- nvinfo : EIATTR_KPARAM_INFO
	.align		4
.L_4188:
        /*00ac*/ 	.byte	0x04, 0x17
        /*00ae*/ 	.short	(.L_4190 - .L_4189)
.L_4189:
        /*00b0*/ 	.word	0x00000000
        /*00b4*/ 	.short	0x0006
        /*00b6*/ 	.short	0x0030
        /*00b8*/ 	.byte	0x00, 0xf0, 0x21, 0x00


	//----- nvinfo : EIATTR_KPARAM_INFO
	.align		4
.L_4190:
        /*00bc*/ 	.byte	0x04, 0x17
        /*00be*/ 	.short	(.L_4192 - .L_4191)
.L_4191:
        /*00c0*/ 	.word	0x00000000
        /*00c4*/ 	.short	0x0005
        /*00c6*/ 	.short	0x0028
        /*00c8*/ 	.byte	0x00, 0xf0, 0x21, 0x00


	//----- nvinfo : EIATTR_KPARAM_INFO
	.align		4
.L_4192:
        /*00cc*/ 	.byte	0x04, 0x17
        /*00ce*/ 	.short	(.L_4194 - .L_4193)
.L_4193:
        /*00d0*/ 	.word	0x00000000
        /*00d4*/ 	.short	0x0004
        /*00d6*/ 	.short	0x0020
        /*00d8*/ 	.byte	0x00, 0xf0, 0x21, 0x00


	//----- nvinfo : EIATTR_KPARAM_INFO
	.align		4
.L_4194:
        /*00dc*/ 	.byte	0x04, 0x17
        /*00de*/ 	.short	(.L_4196 - .L_4195)
.L_4195:
        /*00e0*/ 	.word	0x00000000
        /*00e4*/ 	.short	0x0003
        /*00e6*/ 	.short	0x0018
        /*00e8*/ 	.byte	0x00, 0xf0, 0x21, 0x00


	//----- nvinfo : EIATTR_KPARAM_INFO
	.align		4
.L_4196:
        /*00ec*/ 	.byte	0x04, 0x17
        /*00ee*/ 	.short	(.L_4198 - .L_4197)
.L_4197:
        /*00f0*/ 	.word	0x00000000
        /*00f4*/ 	.short	0x0002
        /*00f6*/ 	.short	0x0010
        /*00f8*/ 	.byte	0x00, 0xf0, 0x21, 0x00


	//----- nvinfo : EIATTR_KPARAM_INFO
	.align		4
.L_4198:
        /*00fc*/ 	.byte	0x04, 0x17
        /*00fe*/ 	.short	(.L_4200 - .L_4199)
.L_4199:
        /*0100*/ 	.word	0x00000000
        /*0104*/ 	.short	0x0001
        /*0106*/ 	.short	0x0008
        /*0108*/ 	.byte	0x00, 0xf0, 0x21, 0x00


	//----- nvinfo : EIATTR_KPARAM_INFO
	.align		4
.L_4200:
        /*010c*/ 	.byte	0x04, 0x17
        /*010e*/ 	.short	(.L_4202 - .L_4201)
.L_4201:
        /*0110*/ 	.word	0x00000000
        /*0114*/ 	.short	0x0000
        /*0116*/ 	.short	0x0000
        /*0118*/ 	.byte	0x00, 0xf0, 0x21, 0x00


	//----- nvinfo : EIATTR_MAXREG_COUNT
	.align		4
.L_4202:
        /*011c*/ 	.byte	0x03, 0x1b
        /*011e*/ 	.short	0x00ff


	//----- nvinfo : EIATTR_NUM_BARRIERS
	.align		4
        /*0120*/ 	.byte	0x02, 0x4c
        /*0122*/ 	.byte	0x01
	.zero		1


	//----- nvinfo : EIATTR_MERCURY_ISA_VERSION
	.align		4
        /*0124*/ 	.byte	0x03, 0x5f
        /*0126*/ 	.short	0x0000


	//----- nvinfo : EIATTR_COOP_GROUP_MASK_REGIDS
	.align		4
        /*0128*/ 	.byte	0x04, 0x29
        /*012a*/ 	.short	(.L_4204 - .L_4203)


	//   ....[0]....
.L_4203:
        /*012c*/ 	.word	0xffffffff


	//   ....[1]....
        /*0130*/ 	.word	0xffffffff


	//   ....[2]....
        /*0134*/ 	.word	0xffffffff


	//   ....[3]....
        /*0138*/ 	.word	0xffffffff


	//   ....[4]....
        /*013c*/ 	.word	0xffffffff


	//   ....[5]....
        /*0140*/ 	.word	0xffffffff


	//   ....[6]....
        /*0144*/ 	.word	0xffffffff


	//   ....[7]....
        /*0148*/ 	.word	0xffffffff


	//   ....[8]....
        /*014c*/ 	.word	0xffffffff


	//   ....[9]....
        /*0150*/ 	.word	0xffffffff


	//   ....[10]....
        /*0154*/ 	.word	0xffffffff


	//   ....[11]....
        /*0158*/ 	.word	0xffffffff


	//   ....[12]....
        /*015c*/ 	.word	0xffffffff


	//   ....[13]....
        /*0160*/ 	.word	0xffffffff


	//   ....[14]....
        /*0164*/ 	.word	0xffffffff


	//   ....[15]....
        /*0168*/ 	.word	0xffffffff


	//   ....[16]....
        /*016c*/ 	.word	0xffffffff


	//   ....[17]....
        /*0170*/ 	.word	0xffffffff


	//   ....[18]....
        /*0174*/ 	.word	0xffffffff


	//   ....[19]....
        /*0178*/ 	.word	0xffffffff


	//   ....[20]....
        /*017c*/ 	.word	0xffffffff


	//   ....[21]....
        /*0180*/ 	.word	0xffffffff


	//   ....[22]....
        /*0184*/ 	.word	0xffffffff


	//   ....[23]....
        /*0188*/ 	.word	0xffffffff


	//   ....[24]....
        /*018c*/ 	.word	0xffffffff


	//   ....[25]....
        /*0190*/ 	.word	0xffffffff


	//   ....[26]....
        /*0194*/ 	.word	0xffffffff


	//   ....[27]....
        /*0198*/ 	.word	0xffffffff


	//   ....[28]....
        /*019c*/ 	.word	0xffffffff


	//   ....[29]....
        /*01a0*/ 	.word	0xffffffff


	//----- nvinfo : EIATTR_COOP_GROUP_INSTR_OFFSETS
	.align		4
.L_4204:
        /*01a4*/ 	.byte	0x04, 0x28
        /*01a6*/ 	.short	(.L_4206 - .L_4205)


	//   ....[0]....
.L_4205:
        /*01a8*/ 	.word	0x000004f0


	//   ....[1]....
        /*01ac*/ 	.word	0x00000530


	//   ....[2]....
        /*01b0*/ 	.word	0x00000550


	//   ....[3]....
        /*01b4*/ 	.word	0x00000580


	//   ....[4]....
        /*01b8*/ 	.word	0x000005d0


	//   ....[5]....
        /*01bc*/ 	.word	0x00000630


	//   ....[6]....
        /*01c0*/ 	.word	0x00000660


	//   ....[7]....
        /*01c4*/ 	.word	0x00000680


	//   ....[8]....
        /*01c8*/ 	.word	0x000006b0


	//   ....[9]....
        /*01cc*/ 	.word	0x000006d0


	//   ....[10]....
        /*01d0*/ 	.word	0x00000930


	//   ....[11]....
        /*01d4*/ 	.word	0x00000980


	//   ....[12]....
        /*01d8*/ 	.word	0x000009a0


	//   ....[13]....
        /*01dc*/ 	.word	0x000009c0


	//   ....[14]....
        /*01e0*/ 	.word	0x000009e0


	//   ....[15]....
        /*01e4*/ 	.word	0x00000a40


	//   ....[16]....
        /*01e8*/ 	.word	0x00000a70


	//   ....[17]....
        /*01ec*/ 	.word	0x00000a90


	//   ....[18]....
        /*01f0*/ 	.word	0x00000ab0


	//   ....[19]....
        /*01f4*/ 	.word	0x00000ad0


	//   ....[20]....
        /*01f8*/ 	.word	0x000010e0


	//   ....[21]....
        /*01fc*/ 	.word	0x00001120


	//   ....[22]....
        /*0200*/ 	.word	0x00001140


	//   ....[23]....
        /*0204*/ 	.word	0x00001160


	//   ....[24]....
        /*0208*/ 	.word	0x00001180


	//   ....[25]....
        /*020c*/ 	.word	0x000011d0


	//   ....[26]....
        /*0210*/ 	.word	0x000011f0


	//   ....[27]....
        /*0214*/ 	.word	0x00001210


	//   ....[28]....
        /*0218*/ 	.word	0x00001230


	//   ....[29]....
        /*021c*/ 	.word	0x00001250


	//----- nvinfo : EIATTR_EXIT_INSTR_OFFSETS
	.align		4
.L_4206:
        /*0220*/ 	.byte	0x04, 0x1c
        /*0222*/ 	.short	(.L_4208 - .L_4207)


	//   ....[0]....
.L_4207:
        /*0224*/ 	.word	0x000010a0


	//   ....[1]....
        /*0228*/ 	.word	0x00001510


	//   ....[2]....
        /*022c*/ 	.word	0x00001590


	//----- nvinfo : EIATTR_CRS_STACK_SIZE
	.align		4
.L_4208:
        /*0230*/ 	.byte	0x04, 0x1e
        /*0232*/ 	.short	(.L_4210 - .L_4209)
.L_4209:
        /*0234*/ 	.word	0x00000000
.L_4210:


//--------------------- .nv.info._ZN17fastertransformer35generalAddBiasResidualLayerNormOpt2I7__half2Lb0ELb0ELi2ELb1ELi1EEEvPT_S3_PKS2_S5_S5_S5_S5_S5_fiiPKfS7_S7_Pfi --------------------------
	.section	.nv.info._ZN17fastertransformer35generalAddBiasResidualLayerNormOpt2I7__half2Lb0ELb0ELi2ELb1ELi1EEEvPT_S3_PKS2_S5_S5_S5_S5_S5_fiiPKfS7_S7_Pfi,"",@"SHT_CUDA_INFO"
	.sectionflags	@""
	.align	4


	//----- nvinfo : EIATTR_CUDA_API_VERSION
	.align		4
        /*0000*/ 	.byte	0x04, 0x37
        /*0002*/ 	.short	(.L_4212 - .L_4211)
.L_4211:
        /*0004*/ 	.word	0x00000082


	//----- nvinfo : EIATTR_SW2861232_WAR
	.align		4
.L_4212:
        /*0008*/ 	.byte	0x01, 0x35
	.zero		2


	//----- nvinfo : EIATTR_PARAM_CBANK
	.align		4
        /*000c*/ 	.byte	0x04, 0x0a
        /*000e*/ 	.short	(.L_4214 - .L_4213)
	.align		4
.L_4213:
        /*0010*/ 	.word	index@(.nv.constant0._ZN17fastertransformer35generalAddBiasResidualLayerNormOpt2I7__half2Lb0ELb0ELi2ELb1ELi1EEEvPT_S3_PKS2_S5_S5_S5_S5_S5_fiiPKfS7_S7_Pfi)
        /*0014*/ 	.short	0x0160
        /*0016*/ 	.short	0x0074


	//----- nvinfo : EIATTR_CBANK_PARAM_SIZE
	.align		4
.L_4214:
        /*0018*/ 	.byte	0x03, 0x19
        /*001a*/ 	.short	0x0074


	//----- nvinfo : EIATTR_KPARAM_INFO
	.align		4
        /*001c*/ 	.byte	0x04, 0x17
        /*001e*/ 	.short	(.L_4216 - .L_4215)
.L_4215:
        /*0020*/ 	.word	0x00000000
        /*0024*/ 	.short	0x000f
        /*0026*/ 	.short	0x0070
        /*0028*/ 	.byte	0x00, 0xf0, 0x11, 0x00


	//----- nvinfo : EIATTR_KPARAM_INFO
	.align		4
.L_4216:
        /*002c*/ 	.byte	0x04, 0x17
        /*002e*/ 	.short	(.L_4218 - .L_4217)
.L_4217:
        /*0030*/ 	.word	0x00000000
        /*0034*/ 	.short	0x000e
        /*0036*/ 	.short	0x0068
        /*0038*/ 	.byte	0x00, 0xf0, 0x21, 0x00


	//----- nvinfo : EIATTR_KPARAM_INFO
	.align		4
.L_4218:
        /*003c*/ 	.byte	0x04, 0x17
        /*003e*/ 	.short	(.L_4220 - .L_4219)
.L_4219:
        /*0040*/ 	.word	0x00000000
        /*0044*/ 	.short	0x000d
        /*0046*/ 	.short	0x0060
        /*0048*/ 	.byte	0x00, 0xf0, 0x21, 0x00


	//----- nvinfo : EIATTR_KPARAM_INFO
	.align		4
.L_4220:
        /*004c*/ 	.byte	0x04, 0x17
        /*004e*/ 	.short	(.L_4222 - .L_4221)
.L_4221:
        /*0050*/ 	.word	0x00000000
        /*0054*/ 	.short	0x000c
        /*0056*/ 	.short	0x0058
        /*0058*/ 	.byte	0x00, 0xf0, 0x21, 0x00


	//----- nvinfo : EIATTR_KPARAM_INFO
	.align		4
.L_4222:
        /*005c*/ 	.byte	0x04, 0x17
        /*005e*/ 	.short	(.L_4224 - .L_4223)
.L_4223:
        /*0060*/ 	.word	0x00000000
        /*0064*/ 	.short	0x000b
        /*0066*/ 	.short	0x0050
        /*0068*/ 	.byte	0x00, 0xf0, 0x21, 0x00


	//----- nvinfo : EIATTR_KPARAM_INFO
	.align		4
.L_4224:
        /*006c*/ 	.byte	0x04, 0x17
        /*006e*/ 	.short	(.L_4226 - .L_4225)
.L_4225:
        /*0070*/ 	.word	0x00000000
        /*0074*/ 	.short	0x000a
        /*0076*/ 	.short	0x0048
        /*0078*/ 	.byte	0x00, 0xf0, 0x11, 0x00


	//----- nvinfo : EIATTR_KPARAM_INFO
	.align		4
.L_4226:
        /*007c*/ 	.byte	0x04, 0x17
        /*007e*/ 	.short	(.L_4228 - .L_4227)
.L_4227:
        /*0080*/ 	.word	0x00000000
        /*0084*/ 	.short	0x0009
        /*0086*/ 	.short	0x0044
        /*0088*/ 	.byte	0x00, 0xf0, 0x11, 0x00


	//----- nvinfo : EIATTR_KPARAM_INFO
	.align		4
.L_4228:
        /*008c*/ 	.byte	0x04, 0x17
        /*008e*/ 	.short	(.L_4230 - .L_4229)
.L_4229:
        /*0090*/ 	.word	0x00000000
        /*0094*/ 	.short	0x0008
        /*0096*/ 	.short	0x0040
        /*0098*/ 	.byte	0x00, 0xf0, 0x11, 0x00


	//----- nvinfo : EIATTR_KPARAM_INFO
	.align		4
.L_4230:
        /*009c*/ 	.byte	0x04, 0x17
        /*009e*/ 	.short	(.L_4232 - .L_4231)
.L_4231:
        /*00a0*/ 	.word	0x00000000
        /*00a4*/ 	.short	0x0007
        /*00a6*/ 	.short	0x0038
        /*00a8*/ 	.byte	0x00, 0xf0, 0x21, 0x00


	//----- nvinfo : EIATTR_KPARAM_INFO
	.align		4
.L_4232:
        /*00ac*/ 	.byte	0x04, 0x17
        /*00ae*/ 	.short	(.L_4234 - .L_4233)
.L_4233:
        /*00b0*/ 	.word	0x00000000
        /*00b4*/ 	.short	0x0006
        /*00b6*/ 	.short	0x0030
        /*00b8*/ 	.byte	0x00, 0xf0, 0x21, 0x00


	//----- nvinfo : EIATTR_KPARAM_INFO
	.align		4
.L_4234:
        /*00bc*/ 	.byte	0x04, 0x17
        /*00be*/ 	.short	(.L_4236 - .L_4235)
.L_4235:
        /*00c0*/ 	.word	0x00000000
        /*00c4*/ 	.short	0x0005
        /*00c6*/ 	.short	0x0028
        /*00c8*/ 	.byte	0x00, 0xf0, 0x21, 0x00


	//----- nvinfo : EIATTR_KPARAM_INFO
	.align		4
.L_4236:
        /*00cc*/ 	.byte	0x04, 0x17
        /*00ce*/ 	.short	(.L_4238 - .L_4237)
.L_4237:
        /*00d0*/ 	.word	0x00000000
        /*00d4*/ 	.short	0x0004
        /*00d6*/ 	.short	0x0020
        /*00d8*/ 	.byte	0x00, 0xf0, 0x21, 0x00


	//----- nvinfo : EIATTR_KPARAM_INFO
	.align		4
.L_4238:
        /*00dc*/ 	.byte	0x04, 0x17
        /*00de*/ 	.short	(.L_4240 - .L_4239)
.L_4239:
        /*00e0*/ 	.word	0x00000000
        /*00e4*/ 	.short	0x0003
        /*00e6*/ 	.short	0x0018
        /*00e8*/ 	.byte	0x00, 0xf0, 0x21, 0x00


	//----- nvinfo : EIATTR_KPARAM_INFO
	.align		4
.L_4240:
        /*00ec*/ 	.byte	0x04, 0x17
        /*00ee*/ 	.short	(.L_4242 - .L_4241)
.L_4241:
        /*00f0*/ 	.word	0x00000000
        /*00f4*/ 	.short	0x0002
        /*00f6*/ 	.short	0x0010
        /*00f8*/ 	.byte	0x00, 0xf0, 0x21, 0x00


	//----- nvinfo : EIATTR_KPARAM_INFO
	.align		4
.L_4242:
        /*00fc*/ 	.byte	0x04, 0x17
        /*00fe*/ 	.short	(.L_4244 - .L_4243)
.L_4243:
        /*0100*/ 	.word	0x00000000
        /*0104*/ 	.short	0x0001
        /*0106*/ 	.short	0x0008
        /*0108*/ 	.byte	0x00, 0xf0, 0x21, 0x00


	//----- nvinfo : EIATTR_KPARAM_INFO
	.align		4
.L_4244:
        /*010c*/ 	.byte	0x04, 0x17
        /*010e*/ 	.short	(.L_4246 - .L_4245)
.L_4245:
        /*0110*/ 	.word	0x00000000
        /*0114*/ 	.short	0x0000
        /*0116*/ 	.short	0x0000
        /*0118*/ 	.byte	0x00, 0xf0, 0x21, 0x00


	//----- nvinfo : EIATTR_MAXREG_COUNT
	.align		4
.L_4246:
        /*011c*/ 	.byte	0x03, 0x1b
        /*011e*/ 	.short	0x00ff


	//----- nvinfo : EIATTR_NUM_BARRIERS
	.align		4
        /*0120*/ 	.byte	0x02, 0x4c
        /*0122*/ 	.byte	0x01
	.zero		1


	//----- nvinfo : EIATTR_MERCURY_ISA_VERSION
	.align		4
        /*0124*/ 	.byte	0x03, 0x5f
        /*0126*/ 	.short	0x0000


	//----- nvinfo : EIATTR_COOP_GROUP_MASK_REGIDS
	.align		4
        /*0128*/ 	.byte	0x04, 0x29
        /*012a*/ 	.short	(.L_4248 - .L_4247)


	//   ....[0]....
.L_4247:
        /*012c*/ 	.word	0xffffffff


	//   ....[1]....
        /*0130*/ 	.word	0xffffffff


	//   ....[2]....
        /*0134*/ 	.word	0xffffffff


	//   ....[3]....
        /*0138*/ 	.word	0xffffffff


	//   ....[4]....
        /*013c*/ 	.word	0xffffffff


	//   ....[5]....
        /*0140*/ 	.word	0xffffffff


	//   ....[6]....
        /*0144*/ 	.word	0xffffffff


	//   ....[7]....
        /*0148*/ 	.word	0xffffffff


	//   ....[8]....
        /*014c*/ 	.word	0xffffffff


	//   ....[9]....
        /*0150*/ 	.word	0xffffffff


	//   ....[10]....
        /*0154*/ 	.word	0xffffffff


	//   ....[11]....
        /*0158*/ 	.word	0xffffffff


	//   ....[12]....
        /*015c*/ 	.word	0xffffffff


	//   ....[13]....
        /*0160*/ 	.word	0xffffffff


	//   ....[14]....
        /*0164*/ 	.word	0xffffffff


	//   ....[15]....
        /*0168*/ 	.word	0xffffffff


	//   ....[16]....
        /*016c*/ 	.word	0xffffffff


	//   ....[17]....
        /*0170*/ 	.word	0xffffffff


	//   ....[18]....
        /*0174*/ 	.word	0xffffffff


	//   ....[19]....
        /*0178*/ 	.word	0xffffffff


	//   ....[20]....
        /*017c*/ 	.word	0xffffffff


	//   ....[21]....
        /*0180*/ 	.word	0xffffffff


	//   ....[22]....
        /*0184*/ 	.word	0xffffffff


	//   ....[23]....
        /*0188*/ 	.word	0xffffffff


	//   ....[24]....
        /*018c*/ 	.word	0xffffffff


	//   ....[25]....
        /*0190*/ 	.word	0xffffffff


	//   ....[26]....
        /*0194*/ 	.word	0xffffffff


	//   ....[27]....
        /*0198*/ 	.word	0xffffffff


	//   ....[28]....
        /*019c*/ 	.word	0xffffffff


	//   ....[29]....
        /*01a0*/ 	.word	0xffffffff


	//----- nvinfo : EIATTR_COOP_GROUP_INSTR_OFFSETS
	.align		4
.L_4248:
        /*01a4*/ 	.byte	0x04, 0x28
        /*01a6*/ 	.short	(.L_4250 - .L_4249)


	//   ....[0]....
.L_4249:
        /*01a8*/ 	.word	0x000002c0


	//   ....[1]....
        /*01ac*/ 	.word	0x000002f0


	//   ....[2]....
        /*01b0*/ 	.word	0x00000320


	//   ....[3]....
        /*01b4*/ 	.word	0x00000340


	//   ....[4]....
        /*01b8*/ 	.word	0x00000380


	//   ....[5]....
        /*01bc*/ 	.word	0x00000390


	//   ....[6]....
        /*01c0*/ 	.word	0x000003d0


	//   ....[7]....
        /*01c4*/ 	.word	0x000003e0


	//   ....[8]....
        /*01c8*/ 	.word	0x00000440


	//   ....[9]....
        /*01cc*/ 	.word	0x00000460


	//   ....[10]....
        /*01d0*/ 	.word	0x00000500


	//   ....[11]....
        /*01d4*/ 	.word	0x00000510


	//   ....[12]....
        /*01d8*/ 	.word	0x00000540


	//   ....[13]....
        /*01dc*/ 	.word	0x00000550


	//   ....[14]....
        /*01e0*/ 	.word	0x00000580


	//   ....[15]....
        /*01e4*/ 	.word	0x00000590


	//   ....[16]....
        /*01e8*/ 	.word	0x000005c0


	//   ....[17]....
        /*01ec*/ 	.word	0x000005d0


	//   ....[18]....
        /*01f0*/ 	.word	0x00000600


	//   ....[19]....
        /*01f4*/ 	.word	0x00000610


	//   ....[20]....
        /*01f8*/ 	.word	0x00000a80


	//   ....[21]....
        /*01fc*/ 	.word	0x00000ac0


	//   ....[22]....
        /*0200*/ 	.word	0x00000ae0


	//   ....[23]....
        /*0204*/ 	.word	0x00000b00


	//   ....[24]....
        /*0208*/ 	.word	0x00000b20


	//   ....[25]....
        /*020c*/ 	.word	0x00000b70


	//   ....[26]....
        /*0210*/ 	.word	0x00000b90


	//   ....[27]....
        /*0214*/ 	.word	0x00000bb0


	//   ....[28]....
        /*0218*/ 	.word	0x00000bd0


	//   ....[29]....
        /*021c*/ 	.word	0x00000bf0


	//----- nvinfo : EIATTR_EXIT_INSTR_OFFSETS
	.align		4
.L_4250:
        /*0220*/ 	.byte	0x04, 0x1c
        /*0222*/ 	.short	(.L_4252 - .L_4251)


	//   ....[0]....
.L_4251:
        /*0224*/ 	.word	0x00000a40


	//   ....[1]....
        /*0228*/ 	.word	0x00000ea0


	//   ....[2]....
        /*022c*/ 	.word	0x00000f10


	//----- nvinfo : EIATTR_CRS_STACK_SIZE
	.align		4
.L_4252:
        /*0230*/ 	.byte	0x04, 0x1e
        /*0232*/ 	.short	(.L_4254 - .L_4253)
.L_4253:
        /*0234*/ 	.word	0x00000000
.L_4254:


//--------------------- .nv.info._ZN17fastertransformer34generalAddBiasResidualLayerNormOptI7__half2Lb0ELb0ELi2ELb1ELi1EEEvPT_S3_PKS2_S5_S5_S5_S5_S5_fiiPKfS7_S7_Pfi --------------------------
	.section	.nv.info._ZN17fastertransformer34generalAddBiasResidualLayerNormOptI7__half2Lb0ELb0ELi2ELb1ELi1EEEvPT_S3_PKS2_S5_S5_S5_S5_S5_fiiPKfS7_S7_Pfi,"",@"SHT_CUDA_INFO"
	.sectionflags	@""
	.align	4


	//----- nvinfo : EIATTR_CUDA_API_VERSION
	.align		4
        /*0000*/ 	.byte	0x04, 0x37
        /*0002*/ 	.short	(.L_4256 - .L_4255)
.L_4255:
        /*0004*/ 	.word	0x00000082


	//----- nvinfo : EIATTR_SW2861232_WAR
	.align		4
.L_4256:
        /*0008*/ 	.byte	0x01, 0x35
	.zero		2


	//----- nvinfo : EIATTR_PARAM_CBANK
	.align		4
        /*000c*/ 	.byte	0x04, 0x0a
        /*000e*/ 	.short	(.L_4258 - .L_4257)
	.align		4
.L_4257:
        /*0010*/ 	.word	index@(.nv.constant0._ZN17fastertransformer34generalAddBiasResidualLayerNormOptI7__half2Lb0ELb0ELi2ELb1ELi1EEEvPT_S3_PKS2_S5_S5_S5_S5_S5_fiiPKfS7_S7_Pfi)
        /*0014*/ 	.short	0x0160
        /*0016*/ 	.short	0x0074


	//----- nvinfo : EIATTR_CBANK_PARAM_SIZE
	.align		4
.L_4258:
        /*0018*/ 	.byte	0x03, 0x19
        /*001a*/ 	.short	0x0074


	//----- nvinfo : EIATTR_KPARAM_INFO
	.align		4
        /*001c*/ 	.byte	0x04, 0x17
        /*001e*/ 	.short	(.L_4260 - .L_4259)
.L_4259:
        /*0020*/ 	.word	0x00000000
        /*0024*/ 	.short	0x000f
        /*0026*/ 	.short	0x0070
        /*0028*/ 	.byte	0x00, 0xf0, 0x11, 0x00


	//----- nvinfo : EIATTR_KPARAM_INFO
	.align		4
.L_4260:
        /*002c*/ 	.byte	0x04, 0x17
        /*002e*/ 	.short	(.L_4262 - .L_4261)
.L_4261:
        /*0030*/ 	.word	0x00000000
        /*0034*/ 	.short	0x000e
        /*0036*/ 	.short	0x0068
        /*0038*/ 	.byte	0x00, 0xf0, 0x21, 0x00


	//----- nvinfo : EIATTR_KPARAM_INFO
	.align		4
.L_4262:
        /*003c*/ 	.byte	0x04, 0x17
        /*003e*/ 	.short	(.L_4264 - .L_4263)
.L_4263:
        /*0040*/ 	.word	0x00000000
        /*0044*/ 	.short	0x000d
        /*0046*/ 	.short	0x0060
        /*0048*/ 	.byte	0x00, 0xf0, 0x21, 0x00


	//----- nvinfo : EIATTR_KPARAM_INFO
	.align		4
.L_4264:
        /*004c*/ 	.byte	0x04, 0x17
        /*004e*/ 	.short	(.L_4266 - .L_4265)
.L_4265:
        /*0050*/ 	.word	0x00000000
        /*0054*/ 	.short	0x000c
        /*0056*/ 	.short	0x0058
        /*0058*/ 	.byte	0x00, 0xf0, 0x21, 0x00


	//----- nvinfo : EIATTR_KPARAM_INFO
	.align		4
.L_4266:
        /*005c*/ 	.byte	0x04, 0x17
        /*005e*/ 	.short	(.L_4268 - .L_4267)
.L_4267:
        /*0060*/ 	.word	0x00000000
        /*0064*/ 	.short	0x000b
        /*0066*/ 	.short	0x0050
        /*0068*/ 	.byte	0x00, 0xf0, 0x21, 0x00


	//----- nvinfo : EIATTR_KPARAM_INFO
	.align		4
.L_4268:
        /*006c*/ 	.byte	0x04, 0x17
        /*006e*/ 	.short	(.L_4270 - .L_4269)
.L_4269:
        /*0070*/ 	.word	0x00000000
        /*0074*/ 	.short	0x000a
        /*0076*/ 	.short	0x0048
        /*0078*/ 	.byte	0x00, 0xf0, 0x11, 0x00


	//----- nvinfo : EIATTR_KPARAM_INFO
	.align		4
.L_4270:
        /*007c*/ 	.byte	0x04, 0x17
        /*007e*/ 	.short	(.L_4272 - .L_4271)
.L_4271:
        /*0080*/ 	.word	0x00000000
        /*0084*/ 	.short	0x0009
        /*0086*/ 	.short	0x0044
        /*0088*/ 	.byte	0x00, 0xf0, 0x11, 0x00


	//----- nvinfo : EIATTR_KPARAM_INFO
	.align		4
.L_4272:
        /*008c*/ 	.byte	0x04, 0x17
        /*008e*/ 	.short	(.L_4274 - .L_4273)
.L_4273:
        /*0090*/ 	.word	0x00000000
        /*0094*/ 	.short	0x0008
        /*0096*/ 	.short	0x0040
        /*0098*/ 	.byte	0x00, 0xf0, 0x11, 0x00


	//----- nvinfo : EIATTR_KPARAM_INFO
	.align		4
.L_4274:
        /*009c*/ 	.byte	0x04, 0x17
        /*009e*/ 	.short	(.L_4276 - .L_4275)
.L_4275:
        /*00a0*/ 	.word	0x00000000
        /*00a4*/ 	.short	0x0007
        /*00a6*/ 	.short	0x0038
        /*00a8*/ 	.byte	0x00, 0xf0, 0x21, 0x00


	//----- nvinfo : EIATTR_KPARAM_INFO
	.align		4
.L_4276:
        /*00ac*/ 	.byte	0x04, 0x17
        /*00ae*/ 	.short	(.L_4278 - .L_4277)
.L_4277:
        /*00b0*/ 	.word	0x00000000
        /*00b4*/ 	.short	0x0006
        /*00b6*/ 	.short	0x0030
        /*00b8*/ 	.byte	0x00, 0xf0, 0x21, 0x00


	//----- nvinfo : EIATTR_KPARAM_INFO
	.align		4
.L_4278:
        /*00bc*/ 	.byte	0x04, 0x17
        /*00be*/ 	.short	(.L_4280 - .L_4279)
.L_4279:
        /*00c0*/ 	.word	0x00000000
        /*00c4*/ 	.short	0x0005
        /*00c6*/ 	.short	0x0028
        /*00c8*/ 	.byte	0x00, 0xf0, 0x21, 0x00


	//----- nvinfo : EIATTR_KPARAM_INFO
	.align		4
.L_4280:
        /*00cc*/ 	.byte	0x04, 0x17
        /*00ce*/ 	.short	(.L_4282 - .L_4281)
.L_4281:
        /*00d0*/ 	.word	0x00000000
        /*00d4*/ 	.short	0x0004
        /*00d6*/ 	.short	0x0020
        /*00d8*/ 	.byte	0x00, 0xf0, 0x21, 0x00


	//----- nvinfo : EIATTR_KPARAM_INFO
	.align		4
.L_4282:
        /*00dc*/ 	.byte	0x04, 0x17
        /*00de*/ 	.short	(.L_4284 - .L_4283)
.L_4283:
        /*00e0*/ 	.word	0x00000000
        /*00e4*/ 	.short	0x0003
        /*00e6*/ 	.short	0x0018
        /*00e8*/ 	.byte	0x00, 0xf0, 0x21, 0x00


	//----- nvinfo : EIATTR_KPARAM_INFO
	.align		4
.L_4284:
        /*00ec*/ 	.byte	0x04, 0x17
        /*00ee*/ 	.short	(.L_4286 - .L_4285)
.L_4285:
        /*00f0*/ 	.word	0x00000000
        /*00f4*/ 	.short	0x0002
        /*00f6*/ 	.short	0x0010
        /*00f8*/ 	.byte	0x00, 0xf0, 0x21, 0x00


	//----- nvinfo : EIATTR_KPARAM_INFO
	.align		4
.L_4286:
        /*00fc*/ 	.byte	0x04, 0x17
        /*00fe*/ 	.short	(.L_4288 - .L_4287)
.L_4287:
        /*0100*/ 	.word	0x00000000
        /*0104*/ 	.short	0x0001
        /*0106*/ 	.short	0x0008
        /*0108*/ 	.byte	0x00, 0xf0, 0x21, 0x00


	//----- nvinfo : EIATTR_KPARAM_INFO
	.align		4
.L_4288:
        /*010c*/ 	.byte	0x04, 0x17
        /*010e*/ 	.short	(.L_4290 - .L_4289)
.L_4289:
        /*0110*/ 	.word	0x00000000
        /*0114*/ 	.short	0x0000
        /*0116*/ 	.short	0x0000
        /*0118*/ 	.byte	0x00, 0xf0, 0x21, 0x00


	//----- nvinfo : EIATTR_MAXREG_COUNT
	.align		4
.L_4290:
        /*011c*/ 	.byte	0x03, 0x1b
        /*011e*/ 	.short	0x00ff


	//----- nvinfo : EIATTR_NUM_BARRIERS
	.align		4
        /*0120*/ 	.byte	0x02, 0x4c
        /*0122*/ 	.byte	0x01
	.zero		1


	//----- nvinfo : EIATTR_MERCURY_ISA_VERSION
	.align		4
        /*0124*/ 	.byte	0x03, 0x5f
        /*0126*/ 	.short	0x0000


	//----- nvinfo : EIATTR_COOP_GROUP_MASK_REGIDS
	.align		4
        /*0128*/ 	.byte	0x04, 0x29
        /*012a*/ 	.short	(.L_4292 - .L_4291)


	//   ....[0]....
.L_4291:
        /*012c*/ 	.word	0xffffffff


	//   ....[1]....
        /*0130*/ 	.word	0xffffffff


	//   ....[2]....
        /*0134*/ 	.word	0xffffffff


	//   ....[3]....
        /*0138*/ 	.word	0xffffffff


	//   ....[4]....
        /*013c*/ 	.word	0xffffffff


	//   ....[5]....
        /*0140*/ 	.word	0xffffffff


	//   ....[6]....
        /*0144*/ 	.word	0xffffffff


	//   ....[7]....
        /*0148*/ 	.word	0xffffffff


	//   ....[8]....
        /*014c*/ 	.word	0xffffffff


	//   ....[9]....
        /*0150*/ 	.word	0xffffffff


	//   ....[10]....
        /*0154*/ 	.word	0xffffffff


	//   ....[11]....
        /*0158*/ 	.word	0xffffffff


	//   ....[12]....
        /*015c*/ 	.word	0xffffffff


	//   ....[13]....
        /*0160*/ 	.word	0xffffffff


	//   ....[14]....
        /*0164*/ 	.word	0xffffffff


	//   ....[15]....
        /*0168*/ 	.word	0xffffffff


	//   ....[16]....
        /*016c*/ 	.word	0xffffffff


	//   ....[17]....
        /*0170*/ 	.word	0xffffffff


	//   ....[18]....
        /*0174*/ 	.word	0xffffffff


	//   ....[19]....
        /*0178*/ 	.word	0xffffffff


	//   ....[20]....
        /*017c*/ 	.word	0xffffffff


	//   ....[21]....
        /*0180*/ 	.word	0xffffffff


	//   ....[22]....
        /*0184*/ 	.word	0xffffffff


	//   ....[23]....
        /*0188*/ 	.word	0xffffffff


	//   ....[24]....
        /*018c*/ 	.word	0xffffffff


	//   ....[25]....
        /*0190*/ 	.word	0xffffffff


	//   ....[26]....
        /*0194*/ 	.word	0xffffffff


	//   ....[27]....
        /*0198*/ 	.word	0xffffffff


	//   ....[28]....
        /*019c*/ 	.word	0xffffffff


	//   ....[29]....
        /*01a0*/ 	.word	0xffffffff


	//----- nvinfo : EIATTR_COOP_GROUP_INSTR_OFFSETS
	.align		4
.L_4292:
        /*01a4*/ 	.byte	0x04, 0x28
        /*01a6*/ 	.short	(.L_4294 - .L_4293)


	//   ....[0]....
.L_4293:
        /*01a8*/ 	.word	0x00000250


	//   ....[1]....
        /*01ac*/ 	.word	0x00000290


	//   ....[2]....
        /*01b0*/ 	.word	0x000002d0


	//   ....[3]....
        /*01b4*/ 	.word	0x00000300


	//   ....[4]....
        /*01b8*/ 	.word	0x00000340


	//   ....[5]....
        /*01bc*/ 	.word	0x000003a0


	//   ....[6]....
        /*01c0*/ 	.word	0x000003d0


	//   ....[7]....
        /*01c4*/ 	.word	0x000003f0


	//   ....[8]....
        /*01c8*/ 	.word	0x00000410


	//   ....[9]....
        /*01cc*/ 	.word	0x00000430


	//   ....[10]....
        /*01d0*/ 	.word	0x000005d0


	//   ....[11]....
        /*01d4*/ 	.word	0x00000620


	//   ....[12]....
        /*01d8*/ 	.word	0x00000640


	//   ....[13]....
        /*01dc*/ 	.word	0x00000660


	//   ....[14]....
        /*01e0*/ 	.word	0x00000680


	//   ....[15]....
        /*01e4*/ 	.word	0x000006e0


	//   ....[16]....
        /*01e8*/ 	.word	0x00000710


	//   ....[17]....
        /*01ec*/ 	.word	0x00000730


	//   ....[18]....
        /*01f0*/ 	.word	0x00000750


	//   ....[19]....
        /*01f4*/ 	.word	0x00000780


	//   ....[20]....
        /*01f8*/ 	.word	0x00000b60


	//   ....[21]....
        /*01fc*/ 	.word	0x00000ba0


	//   ....[22]....
        /*0200*/ 	.word	0x00000bc0


	//   ....[23]....
        /*0204*/ 	.word	0x00000be0


	//   ....[24]....
        /*0208*/ 	.word	0x00000c00


	//   ....[25]....
        /*020c*/ 	.word	0x00000c50


	//   ....[26]....
        /*0210*/ 	.word	0x00000c70


	//   ....[27]....
        /*0214*/ 	.word	0x00000c90


	//   ....[28]....
        /*0218*/ 	.word	0x00000cb0


	//   ....[29]....
        /*021c*/ 	.word	0x00000cd0


	//----- nvinfo : EIATTR_EXIT_INSTR_OFFSETS
	.align		4
.L_4294:
        /*0220*/ 	.byte	0x04, 0x1c
        /*0222*/ 	.short	(.L_4296 - .L_4295)


	//   ....[0]....
.L_4295:
        /*0224*/ 	.word	0x00000b20


	//   ....[1]....
        /*0228*/ 	.word	0x00000f90


	//   ....[2]....
        /*022c*/ 	.word	0x00001010


	//----- nvinfo : EIATTR_CRS_STACK_SIZE
	.align		4
.L_4296:
        /*0230*/ 	.byte	0x04, 0x1e
        /*0232*/ 	.short	(.L_4298 - .L_4297)
.L_4297:
        /*0234*/ 	.word	0x00000000
.L_4298:


//--------------------- .nv.info._ZN17fastertransformer35generalAddBiasResidualLayerNormOpt2I7__half2Lb1ELb0ELi2ELb1ELi1EEEvPT_S3_PKS2_S5_S5_S5_S5_S5_fiiPKfS7_S7_Pfi --------------------------
	.section	.nv.info._ZN17fastertransformer35generalAddBiasResidualLayerNormOpt2I7__half2Lb1ELb0ELi2ELb1ELi1EEEvPT_S3_PKS2_S5_S5_S5_S5_S5_fiiPKfS7_S7_Pfi,"",@"SHT_CUDA_INFO"
	.sectionflags	@""
	.align	4


	//----- nvinfo : EIATTR_CUDA_API_VERSION
	.align		4
        /*0000*/ 	.byte	0x04, 0x37
        /*0002*/ 	.short	(.L_4300 - .L_4299)
.L_4299:
        /*0004*/ 	.word	0x00000082


	//----- nvinfo : EIATTR_SW2861232_WAR
	.align		4
.L_4300:
        /*0008*/ 	.byte	0x01, 0x35
	.zero		2


	//----- nvinfo : EIATTR_PARAM_CBANK
	.align		4
        /*000c*/ 	.byte	0x04, 0x0a
        /*000e*/ 	.short	(.L_4302 - .L_4301)
	.align		4
.L_4301:
        /*0010*/ 	.word	index@(.nv.constant0._ZN17fastertransformer35generalAddBiasResidualLayerNormOpt2I7__half2Lb1ELb0ELi2ELb1ELi1EEEvPT_S3_PKS2_S5_S5_S5_S5_S5_fiiPKfS7_S7_Pfi)
        /*0014*/ 	.short	0x0160
        /*0016*/ 	.short	0x0074


	//----- nvinfo : EIATTR_CBANK_PARAM_SIZE
	.align		4
.L_4302:
        /*0018*/ 	.byte	0x03, 0x19
        /*001a*/ 	.short	0x0074


	//----- nvinfo : EIATTR_KPARAM_INFO
	.align		4
        /*001c*/ 	.byte	0x04, 0x17
        /*001e*/ 	.short	(.L_4304 - .L_4303)
.L_4303:
        /*0020*/ 	.word	0x00000000
        /*0024*/ 	.short	0x000f
        /*0026*/ 	.short	0x0070
        /*0028*/ 	.byte	0x00, 0xf0, 0x11, 0x00


	//----- nvinfo : EIATTR_KPARAM_INFO
	.align		4
.L_4304:
        /*002c*/ 	.byte	0x04, 0x17
        /*002e*/ 	.short	(.L_4306 - .L_4305)
.L_4305:
        /*0030*/ 	.word	0x00000000
        /*0034*/ 	.short	0x000e
        /*0036*/ 	.short	0x0068
        /*0038*/ 	.byte	0x00, 0xf0, 0x21, 0x00


	//----- nvinfo : EIATTR_KPARAM_INFO
	.align		4
.L_4306:
        /*003c*/ 	.byte	0x04, 0x17
        /*003e*/ 	.short	(.L_4308 - .L_4307)
.L_4307:
        /*0040*/ 	.word	0x00000000
        /*0044*/ 	.short	0x000d
        /*0046*/ 	.short	0x0060
        /*0048*/ 	.byte	0x00, 0xf0, 0x21, 0x00


	//----- nvinfo : EIATTR_KPARAM_INFO
	.align		4
.L_4308:
        /*004c*/ 	.byte	0x04, 0x17
        /*004e*/ 	.short	(.L_4310 - .L_4309)
.L_4309:
        /*0050*/ 	.word	0x00000000
        /*0054*/ 	.short	0x000c
        /*0056*/ 	.short	0x0058
        /*0058*/ 	.byte	0x00, 0xf0, 0x21, 0x00


	//----- nvinfo : EIATTR_KPARAM_INFO
	.align		4
.L_4310:
        /*005c*/ 	.byte	0x04, 0x17
        /*005e*/ 	.short	(.L_4312 - .L_4311)
.L_4311:
        /*0060*/ 	.word	0x00000000
        /*0064*/ 	.short	0x000b
        /*0066*/ 	.short	0x0050
        /*0068*/ 	.byte	0x00, 0xf0, 0x21, 0x00


	//----- nvinfo : EIATTR_KPARAM_INFO
	.align		4
.L_4312:
        /*006c*/ 	.byte	0x04, 0x17
        /*006e*/ 	.short	(.L_4314 - .L_4313)
.L_4313:
        /*0070*/ 	.word	0x00000000
        /*0074*/ 	.short	0x000a
        /*0076*/ 	.short	0x0048
        /*0078*/ 	.byte	0x00, 0xf0, 0x11, 0x00


	//----- nvinfo : EIATTR_KPARAM_INFO
	.align		4
.L_4314:
        /*007c*/ 	.byte	0x04, 0x17
        /*007e*/ 	.short	(.L_4316 - .L_4315)
.L_4315:
        /*0080*/ 	.word	0x00000000
        /*0084*/ 	.short	0x0009
        /*0086*/ 	.short	0x0044
        /*0088*/ 	.byte	0x00, 0xf0, 0x11, 0x00


	//----- nvinfo : EIATTR_KPARAM_INFO
	.align		4
.L_4316:
        /*008c*/ 	.byte	0x04, 0x17
        /*008e*/ 	.short	(.L_4318 - .L_4317)
.L_4317:
        /*0090*/ 	.word	0x00000000
        /*0094*/ 	.short	0x0008
        /*0096*/ 	.short	0x0040
        /*0098*/ 	.byte	0x00, 0xf0, 0x11, 0x00


	//----- nvinfo : EIATTR_KPARAM_INFO
	.align		4
.L_4318:
        /*009c*/ 	.byte	0x04, 0x17
        /*009e*/ 	.short	(.L_4320 - .L_4319)
.L_4319:
        /*00a0*/ 	.word	0x00000000
        /*00a4*/ 	.short	0x0007
        /*00a6*/ 	.short	0x0038
        /*00a8*/ 	.byte	0x00, 0xf0, 0x21, 0x00


	//----- nvinfo : EIATTR_KPARAM_INFO
	.align		4
.L_4320:
        /*00ac*/ 	.byte	0x04, 0x17
        /*00ae*/ 	.short	(.L_4322 - .L_4321)
.L_4321:
        /*00b0*/ 	.word	0x00000000
        /*00b4*/ 	.short	0x0006
        /*00b6*/ 	.short	0x0030
        /*00b8*/ 	.byte	0x00, 0xf0, 0x21, 0x00


	//----- nvinfo : EIATTR_KPARAM_INFO
	.align		4
.L_4322:
        /*00bc*/ 	.byte	0x04, 0x17
        /*00be*/ 	.short	(.L_4324 - .L_4323)
.L_4323:
        /*00c0*/ 	.word	0x00000000
        /*00c4*/ 	.short	0x0005
        /*00c6*/ 	.short	0x0028
        /*00c8*/ 	.byte	0x00, 0xf0, 0x21, 0x00


	//----- nvinfo : EIATTR_KPARAM_INFO
	.align		4
.L_4324:
        /*00cc*/ 	.byte	0x04, 0x17
        /*00ce*/ 	.short	(.L_4326 - .L_4325)
.L_4325:
        /*00d0*/ 	.word	0x00000000
        /*00d4*/ 	.short	0x0004
        /*00d6*/ 	.short	0x0020
        /*00d8*/ 	.byte	0x00, 0xf0, 0x21, 0x00


	//----- nvinfo : EIATTR_KPARAM_INFO
	.align		4
.L_4326:
        /*00dc*/ 	.byte	0x04, 0x17
        /*00de*/ 	.short	(.L_4328 - .L_4327)
.L_4327:
        /*00e0*/ 	.word	0x00000000
        /*00e4*/ 	.short	0x0003
        /*00e6*/ 	.short	0x0018
        /*00e8*/ 	.byte	0x00, 0xf0, 0x21, 0x00


	//----- nvinfo : EIATTR_KPARAM_INFO
	.align		4
.L_4328:
        /*00ec*/ 	.byte	0x04, 0x17
        /*00ee*/ 	.short	(.L_4330 - .L_4329)
.L_4329:
        /*00f0*/ 	.word	0x00000000
        /*00f4*/ 	.short	0x0002
        /*00f6*/ 	.short	0x0010
        /*00f8*/ 	.byte	0x00, 0xf0, 0x21, 0x00


	//----- nvinfo : EIATTR_KPARAM_INFO
	.align		4
.L_4330:
        /*00fc*/ 	.byte	0x04, 0x17
        /*00fe*/ 	.short	(.L_4332 - .L_4331)
.L_4331:
        /*0100*/ 	.word	0x00000000
        /*0104*/ 	.short	0x0001
        /*0106*/ 	.short	0x0008
        /*0108*/ 	.byte	0x00, 0xf0, 0x21, 0x00


	//----- nvinfo : EIATTR_KPARAM_INFO
	.align		4
.L_4332:
        /*010c*/ 	.byte	0x04, 0x17
        /*010e*/ 	.short	(.L_4334 - .L_4333)
.L_4333:
        /*0110*/ 	.word	0x00000000
        /*0114*/ 	.short	0x0000
        /*0116*/ 	.short	0x0000
        /*0118*/ 	.byte	0x00, 0xf0, 0x21, 0x00


	//----- nvinfo : EIATTR_MAXREG_COUNT
	.align		4
.L_4334:
        /*011c*/ 	.byte	0x03, 0x1b
        /*011e*/ 	.short	0x00ff


	//----- nvinfo : EIATTR_NUM_BARRIERS
	.align		4
        /*0120*/ 	.byte	0x02, 0x4c
        /*0122*/ 	.byte	0x01
	.zero		1


	//----- nvinfo : EIATTR_MERCURY_ISA_VERSION
	.align		4
        /*0124*/ 	.byte	0x03, 0x5f
        /*0126*/ 	.short	0x0000


	//----- nvinfo : EIATTR_COOP_GROUP_MASK_REGIDS
	.align		4
        /*0128*/ 	.byte	0x04, 0x29
        /*012a*/ 	.short	(.L_4336 - .L_4335)


	//   ....[0]....
.L_4335:
        /*012c*/ 	.word	0xffffffff


	//   ....[1]....
        /*0130*/ 	.word	0xffffffff


	//   ....[2]....
        /*0134*/ 	.word	0xffffffff


	//   ....[3]....
        /*0138*/ 	.word	0xffffffff


	//   ....[4]....
        /*013c*/ 	.word	0xffffffff


	//   ....[5]....
        /*0140*/ 	.word	0xffffffff


	//   ....[6]....
        /*0144*/ 	.word	0xffffffff


	//   ....[7]....
        /*0148*/ 	.word	0xffffffff


	//   ....[8]....
        /*014c*/ 	.word	0xffffffff


	//   ....[9]....
        /*0150*/ 	.word	0xffffffff


	//   ....[10]....
        /*0154*/ 	.word	0xffffffff


	//   ....[11]....
        /*0158*/ 	.word	0xffffffff


	//   ....[12]....
        /*015c*/ 	.word	0xffffffff


	//   ....[13]....
        /*0160*/ 	.word	0xffffffff


	//   ....[14]....
        /*0164*/ 	.word	0xffffffff


	//   ....[15]....
        /*0168*/ 	.word	0xffffffff


	//   ....[16]....
        /*016c*/ 	.word	0xffffffff


	//   ....[17]....
        /*0170*/ 	.word	0xffffffff


	//   ....[18]....
        /*0174*/ 	.word	0xffffffff


	//   ....[19]....
        /*0178*/ 	.word	0xffffffff


	//   ....[20]....
        /*017c*/ 	.word	0xffffffff


	//   ....[21]....
        /*0180*/ 	.word	0xffffffff


	//   ....[22]....
        /*0184*/ 	.word	0xffffffff


	//   ....[23]....
        /*0188*/ 	.word	0xffffffff


	//   ....[24]....
        /*018c*/ 	.word	0xffffffff


	//   ....[25]....
        /*0190*/ 	.word	0xffffffff


	//   ....[26]....
        /*0194*/ 	.word	0xffffffff


	//   ....[27]....
        /*0198*/ 	.word	0xffffffff


	//   ....[28]....
        /*019c*/ 	.word	0xffffffff


	//   ....[29]....
        /*01a0*/ 	.word	0xffffffff


	//----- nvinfo : EIATTR_COOP_GROUP_INSTR_OFFSETS
	.align		4
.L_4336:
        /*01a4*/ 	.byte	0x04, 0x28
        /*01a6*/ 	.short	(.L_4338 - .L_4337)


	//   ....[0]....
.L_4337:
        /*01a8*/ 	.word	0x00000680


	//   ....[1]....
        /*01ac*/ 	.word	0x000006b0


	//   ....[2]....
        /*01b0*/ 	.word	0x000006e0


	//   ....[3]....
        /*01b4*/ 	.word	0x00000700


	//   ....[4]....
        /*01b8*/ 	.word	0x00000740


	//   ....[5]....
        /*01bc*/ 	.word	0x00000750


	//   ....[6]....
        /*01c0*/ 	.word	0x00000790


	//   ....[7]....
        /*01c4*/ 	.word	0x000007a0


	//   ....[8]....
        /*01c8*/ 	.word	0x00000800


	//   ....[9]....
        /*01cc*/ 	.word	0x00000820


	//   ....[10]....
        /*01d0*/ 	.word	0x000008c0


	//   ....[11]....
        /*01d4*/ 	.word	0x000008d0


	//   ....[12]....
        /*01d8*/ 	.word	0x00000900


	//   ....[13]....
        /*01dc*/ 	.word	0x00000910


	//   ....[14]....
        /*01e0*/ 	.word	0x00000940


	//   ....[15]....
        /*01e4*/ 	.word	0x00000950


	//   ....[16]....
        /*01e8*/ 	.word	0x00000980


	//   ....[17]....
        /*01ec*/ 	.word	0x00000990


	//   ....[18]....
        /*01f0*/ 	.word	0x000009c0


	//   ....[19]....
        /*01f4*/ 	.word	0x000009d0


	//   ....[20]....
        /*01f8*/ 	.word	0x00000e20


	//   ....[21]....
        /*01fc*/ 	.word	0x00000e60


	//   ....[22]....
        /*0200*/ 	.word	0x00000e80


	//   ....[23]....
        /*0204*/ 	.word	0x00000ea0


	//   ....[24]....
        /*0208*/ 	.word	0x00000ec0


	//   ....[25]....
        /*020c*/ 	.word	0x00000f10


	//   ....[26]....
        /*0210*/ 	.word	0x00000f30


	//   ....[27]....
        /*0214*/ 	.word	0x00000f50


	//   ....[28]....
        /*0218*/ 	.word	0x00000f70


	//   ....[29]....
        /*021c*/ 	.word	0x00000f90


	//----- nvinfo : EIATTR_EXIT_INSTR_OFFSETS
	.align		4
.L_4338:
        /*0220*/ 	.byte	0x04, 0x1c
        /*0222*/ 	.short	(.L_4340 - .L_4339)


	//   ....[0]....
.L_4339:
        /*0224*/ 	.word	0x00000de0


	//   ....[1]....
        /*0228*/ 	.word	0x00001240


	//   ....[2]....
        /*022c*/ 	.word	0x000012b0


	//----- nvinfo : EIATTR_CRS_STACK_SIZE
	.align		4
.L_4340:
        /*0230*/ 	.byte	0x04, 0x1e
        /*0232*/ 	.short	(.L_4342 - .L_4341)
.L_4341:
        /*0234*/ 	.word	0x00000000
.L_4342:


//--------------------- .nv.info._ZN17fastertransformer34generalAddBiasResidualLayerNormOptI7__half2Lb1ELb0ELi2ELb1ELi1EEEvPT_S3_PKS2_S5_S5_S5_S5_S5_fiiPKfS7_S7_Pfi --------------------------
	.section	.nv.info._ZN17fastertransformer34generalAddBiasResidualLayerNormOptI7__half2Lb1ELb0ELi2ELb1ELi1EEEvPT_S3_PKS2_S5_S5_S5_S5_S5_fiiPKfS7_S7_Pfi,"",@"SHT_CUDA_INFO"
	.sectionflags	@""
	.align	4


	//----- nvinfo : EIATTR_CUDA_API_VERSION
	.align		4
        /*0000*/ 	.byte	0x04, 0x37
        /*0002*/ 	.short	(.L_4344 - .L_4343)
.L_4343:
        /*0004*/ 	.word	0x00000082


	//----- nvinfo : EIATTR_SW2861232_WAR
	.align		4
.L_4344:
        /*0008*/ 	.byte	0x01, 0x35
	.zero		2


	//----- nvinfo : EIATTR_PARAM_CBANK
	.align		4
        /*000c*/ 	.byte	0x04, 0x0a
        /*000e*/ 	.short	(.L_4346 - .L_4345)
	.align		4
.L_4345:
        /*0010*/ 	.word	index@(.nv.constant0._ZN17fastertransformer34generalAddBiasResidualLayerNormOptI7__half2Lb1ELb0ELi2ELb1ELi1EEEvPT_S3_PKS2_S5_S5_S5_S5_S5_fiiPKfS7_S7_Pfi)
        /*0014*/ 	.short	0x0160
        /*0016*/ 	.short	0x0074


	//----- nvinfo : EIATTR_CBANK_PARAM_SIZE
	.align		4
.L_4346:
        /*0018*/ 	.byte	0x03, 0x19
        /*001a*/ 	.short	0x0074


	//----- nvinfo : EIATTR_KPARAM_INFO
	.align		4
        /*001c*/ 	.byte	0x04, 0x17
        /*001e*/ 	.short	(.L_4348 - .L_4347)
.L_4347:
        /*0020*/ 	.word	0x00000000
        /*0024*/ 	.short	0x000f
        /*0026*/ 	.short	0x0070
        /*0028*/ 	.byte	0x00, 0xf0, 0x11, 0x00


	//----- nvinfo : EIATTR_KPARAM_INFO
	.align		4
.L_4348:
        /*002c*/ 	.byte	0x04, 0x17
        /*002e*/ 	.short	(.L_4350 - .L_4349)
.L_4349:
        /*0030*/ 	.word	0x00000000
        /*0034*/ 	.short	0x000e
        /*0036*/ 	.short	0x0068
        /*0038*/ 	.byte	0x00, 0xf0, 0x21, 0x00


	//----- nvinfo : EIATTR_KPARAM_INFO
	.align		4
.L_4350:
        /*003c*/ 	.byte	0x04, 0x17
        /*003e*/ 	.short	(.L_4352 - .L_4351)
.L_4351:
        /*0040*/ 	.word	0x00000000
        /*0044*/ 	.short	0x000d
        /*0046*/ 	.short	0x0060
        /*0048*/ 	.byte	0x00, 0xf0, 0x21, 0x00


	//----- nvinfo : EIATTR_KPARAM_INFO
	.align		4
.L_4352:
        /*004c*/ 	.byte	0x04, 0x17
        /*004e*/ 	.short	(.L_4354 - .L_4353)
.L_4353:
        /*0050*/ 	.word	0x00000000
        /*0054*/ 	.short	0x000c
        /*0056*/ 	.short	0x0058
        /*0058*/ 	.byte	0x00, 0xf0, 0x21, 0x00


	//----- nvinfo : EIATTR_KPARAM_INFO
	.align		4
.L_4354:
        /*005c*/ 	.byte	0x04, 0x17
        /*005e*/ 	.short	(.L_4356 - .L_4355)
.L_4355:
        /*0060*/ 	.word	0x00000000
        /*0064*/ 	.short	0x000b
        /*0066*/ 	.short	0x0050
        /*0068*/ 	.byte	0x00, 0xf0, 0x21, 0x00


	//----- nvinfo : EIATTR_KPARAM_INFO
	.align		4
.L_4356:
        /*006c*/ 	.byte	0x04, 0x17
        /*006e*/ 	.short	(.L_4358 - .L_4357)
.L_4357:
        /*0070*/ 	.word	0x00000000
        /*0074*/ 	.short	0x000a
        /*0076*/ 	.short	0x0048
        /*0078*/ 	.byte	0x00, 0xf0, 0x11, 0x00


	//----- nvinfo : EIATTR_KPARAM_INFO
	.align		4
.L_4358:
        /*007c*/ 	.byte	0x04, 0x17
        /*007e*/ 	.short	(.L_4360 - .L_4359)
.L_4359:
        /*0080*/ 	.word	0x00000000
        /*0084*/ 	.short	0x0009
        /*0086*/ 	.short	0x0044
        /*0088*/ 	.byte	0x00, 0xf0, 0x11, 0x00


	//----- nvinfo : EIATTR_KPARAM_INFO
	.align		4
.L_4360:
        /*008c*/ 	.byte	0x04, 0x17
        /*008e*/ 	.short	(.L_4362 - .L_4361)
.L_4361:
        /*0090*/ 	.word	0x00000000
        /*0094*/ 	.short	0x0008
        /*0096*/ 	.short	0x0040
        /*0098*/ 	.byte	0x00, 0xf0, 0x11, 0x00


	//----- nvinfo : EIATTR_KPARAM_INFO
	.align		4
.L_4362:
        /*009c*/ 	.byte	0x04, 0x17
        /*009e*/ 	.short	(.L_4364 - .L_4363)
.L_4363:
        /*00a0*/ 	.word	0x00000000
        /*00a4*/ 	.short	0x0007
        /*00a6*/ 	.short	0x0038
        /*00a8*/ 	.byte	0x00, 0xf0, 0x21, 0x00


	//----- nvinfo : EIATTR_KPARAM_INFO
	.align		4
.L_4364:
        /*00ac*/ 	.byte	0x04, 0x17
        /*00ae*/ 	.short	(.L_4366 - .L_4365)
.L_4365:
        /*00b0*/ 	.word	0x00000000
        /*00b4*/ 	.short	0x0006
        /*00b6*/ 	.short	0x0030
        /*00b8*/ 	.byte	0x00, 0xf0, 0x21, 0x00


	//----- nvinfo : EIATTR_KPARAM_INFO
	.align		4
.L_4366:
        /*00bc*/ 	.byte	0x04, 0x17
        /*00be*/ 	.short	(.L_4368 - .L_4367)
.L_4367:
        /*00c0*/ 	.word	0x00000000
        /*00c4*/ 	.short	0x0005
        /*00c6*/ 	.short	0x0028
        /*00c8*/ 	.byte	0x00, 0xf0, 0x21, 0x00


	//----- nvinfo : EIATTR_KPARAM_INFO
	.align		4
.L_4368:
        /*00cc*/ 	.byte	0x04, 0x17
        /*00ce*/ 	.short	(.L_4370 - .L_4369)
.L_4369:
        /*00d0*/ 	.word	0x00000000
        /*00d4*/ 	.short	0x0004
        /*00d6*/ 	.short	0x0020
        /*00d8*/ 	.byte	0x00, 0xf0, 0x21, 0x00


	//----- nvinfo : EIATTR_KPARAM_INFO
	.align		4
.L_4370:
        /*00dc*/ 	.byte	0x04, 0x17
        /*00de*/ 	.short	(.L_4372 - .L_4371)
.L_4371:
        /*00e0*/ 	.word	0x00000000
        /*00e4*/ 	.short	0x0003
        /*00e6*/ 	.short	0x0018
        /*00e8*/ 	.byte	0x00, 0xf0, 0x21, 0x00


	//----- nvinfo : EIATTR_KPARAM_INFO
	.align		4
.L_4372:
        /*00ec*/ 	.byte	0x04, 0x17
        /*00ee*/ 	.short	(.L_4374 - .L_4373)
.L_4373:
        /*00f0*/ 	.word	0x00000000
        /*00f4*/ 	.short	0x0002
        /*00f6*/ 	.short	0x0010
        /*00f8*/ 	.byte	0x00, 0xf0, 0x21, 0x00


	//----- nvinfo : EIATTR_KPARAM_INFO
	.align		4
.L_4374:
        /*00fc*/ 	.byte	0x04, 0x17
        /*00fe*/ 	.short	(.L_4376 - .L_4375)
.L_4375:
        /*0100*/ 	.word	0x00000000
        /*0104*/ 	.short	0x0001
        /*0106*/ 	.short	0x0008
        /*0108*/ 	.byte	0x00, 0xf0, 0x21, 0x00


	//----- nvinfo : EIATTR_KPARAM_INFO
	.align		4
.L_4376:
        /*010c*/ 	.byte	0x04, 0x17
        /*010e*/ 	.short	(.L_4378 - .L_4377)
.L_4377:
        /*0110*/ 	.word	0x00000000
        /*0114*/ 	.short	0x0000
        /*0116*/ 	.short	0x0000
        /*0118*/ 	.byte	0x00, 0xf0, 0x21, 0x00


	//----- nvinfo : EIATTR_MAXREG_COUNT
	.align		4
.L_4378:
        /*011c*/ 	.byte	0x03, 0x1b
        /*011e*/ 	.short	0x00ff


	//----- nvinfo : EIATTR_NUM_BARRIERS
	.align		4
        /*0120*/ 	.byte	0x02, 0x4c
        /*0122*/ 	.byte	0x01
	.zero		1


	//----- nvinfo : EIATTR_MERCURY_ISA_VERSION
	.align		4
        /*0124*/ 	.byte	0x03, 0x5f
        /*0126*/ 	.short	0x0000


	//----- nvinfo : EIATTR_COOP_GROUP_MASK_REGIDS
	.align		4
        /*0128*/ 	.byte	0x04, 0x29
        /*012a*/ 	.short	(.L_4380 - .L_4379)


	//   ....[0]....
.L_4379:
        /*012c*/ 	.word	0xffffffff


	//   ....[1]....
        /*0130*/ 	.word	0xffffffff


	//   ....[2]....
        /*0134*/ 	.word	0xffffffff


	//   ....[3]....
        /*0138*/ 	.word	0xffffffff


	//   ....[4]....
        /*013c*/ 	.word	0xffffffff


	//   ....[5]....
        /*0140*/ 	.word	0xffffffff


	//   ....[6]....
        /*0144*/ 	.word	0xffffffff


	//   ....[7]....
        /*0148*/ 	.word	0xffffffff


	//   ....[8]....
        /*014c*/ 	.word	0xffffffff


	//   ....[9]....
        /*0150*/ 	.word	0xffffffff


	//   ....[10]....
        /*0154*/ 	.word	0xffffffff


	//   ....[11]....
        /*0158*/ 	.word	0xffffffff


	//   ....[12]....
        /*015c*/ 	.word	0xffffffff


	//   ....[13]....
        /*0160*/ 	.word	0xffffffff


	//   ....[14]....
        /*0164*/ 	.word	0xffffffff


	//   ....[15]....
        /*0168*/ 	.word	0xffffffff


	//   ....[16]....
        /*016c*/ 	.word	0xffffffff


	//   ....[17]....
        /*0170*/ 	.word	0xffffffff


	//   ....[18]....
        /*0174*/ 	.word	0xffffffff


	//   ....[19]....
        /*0178*/ 	.word	0xffffffff


	//   ....[20]....
        /*017c*/ 	.word	0xffffffff


	//   ....[21]....
        /*0180*/ 	.word	0xffffffff


	//   ....[22]....
        /*0184*/ 	.word	0xffffffff


	//   ....[23]....
        /*0188*/ 	.word	0xffffffff


	//   ....[24]....
        /*018c*/ 	.word	0xffffffff


	//   ....[25]....
        /*0190*/ 	.word	0xffffffff


	//   ....[26]....
        /*0194*/ 	.word	0xffffffff


	//   ....[27]....
        /*0198*/ 	.word	0xffffffff


	//   ....[28]....
        /*019c*/ 	.word	0xffffffff


	//   ....[29]....
        /*01a0*/ 	.word	0xffffffff


	//----- nvinfo : EIATTR_COOP_GROUP_INSTR_OFFSETS
	.align		4
.L_4380:
        /*01a4*/ 	.byte	0x04, 0x28
        /*01a6*/ 	.short	(.L_4382 - .L_4381)


	//   ....[0]....
.L_4381:
        /*01a8*/ 	.word	0x000004d0


	//   ....[1]....
        /*01ac*/ 	.word	0x00000510


	//   ....[2]....
        /*01b0*/ 	.word	0x00000540


	//   ....[3]....
        /*01b4*/ 	.word	0x00000590


	//   ....[4]....
        /*01b8*/ 	.word	0x000005e0


	//   ....[5]....
        /*01bc*/ 	.word	0x00000630


	//   ....[6]....
        /*01c0*/ 	.word	0x00000660


	//   ....[7]....
        /*01c4*/ 	.word	0x00000680


	//   ....[8]....
        /*01c8*/ 	.word	0x000006a0


	//   ....[9]....
        /*01cc*/ 	.word	0x000006c0


	//   ....[10]....
        /*01d0*/ 	.word	0x00000860


	//   ....[11]....
        /*01d4*/ 	.word	0x000008b0


	//   ....[12]....
        /*01d8*/ 	.word	0x000008d0


	//   ....[13]....
        /*01dc*/ 	.word	0x000008f0


	//   ....[14]....
        /*01e0*/ 	.word	0x00000910


	//   ....[15]....
        /*01e4*/ 	.word	0x00000970


	//   ....[16]....
        /*01e8*/ 	.word	0x000009a0


	//   ....[17]....
        /*01ec*/ 	.word	0x000009c0


	//   ....[18]....
        /*01f0*/ 	.word	0x000009e0


	//   ....[19]....
        /*01f4*/ 	.word	0x00000a10


	//   ....[20]....
        /*01f8*/ 	.word	0x00000dd0


	//   ....[21]....
        /*01fc*/ 	.word	0x00000e10


	//   ....[22]....
        /*0200*/ 	.word	0x00000e30


	//   ....[23]....
        /*0204*/ 	.word	0x00000e50


	//   ....[24]....
        /*0208*/ 	.word	0x00000e70


	//   ....[25]....
        /*020c*/ 	.word	0x00000ec0


	//   ....[26]....
        /*0210*/ 	.word	0x00000ee0


	//   ....[27]....
        /*0214*/ 	.word	0x00000f00


	//   ....[28]....
        /*0218*/ 	.word	0x00000f20


	//   ....[29]....
        /*021c*/ 	.word	0x00000f40


	//----- nvinfo : EIATTR_EXIT_INSTR_OFFSETS
	.align		4
.L_4382:
        /*0220*/ 	.byte	0x04, 0x1c
        /*0222*/ 	.short	(.L_4384 - .L_4383)


	//   ....[0]....
.L_4383:
        /*0224*/ 	.word	0x00000d90


	//   ....[1]....
        /*0228*/ 	.word	0x00001200


	//   ....[2]....
        /*022c*/ 	.word	0x00001280


	//----- nvinfo : EIATTR_CRS_STACK_SIZE
	.align		4
.L_4384:
        /*0230*/ 	.byte	0x04, 0x1e
        /*0232*/ 	.short	(.L_4386 - .L_4385)
.L_4385:
        /*0234*/ 	.word	0x00000000
.L_4386:


//--------------------- .nv.info._ZN17fastertransformer35generalAddBiasResidualLayerNormOpt2I7__half2Lb0ELb1ELi2ELb1ELi1EEEvPT_S3_PKS2_S5_S5_S5_S5_S5_fiiPKfS7_S7_Pfi --------------------------
	.section	.nv.info._ZN17fastertransformer35generalAddBiasResidualLayerNormOpt2I7__half2Lb0ELb1ELi2ELb1ELi1EEEvPT_S3_PKS2_S5_S5_S5_S5_S5_fiiPKfS7_S7_Pfi,"",@"SHT_CUDA_INFO"
	.sectionflags	@""
	.align	4


	//----- nvinfo : EIATTR_CUDA_API_VERSION
	.align		4
        /*0000*/ 	.byte	0x04, 0x37
        /*0002*/ 	.short	(.L_4388 - .L_4387)
.L_4387:
        /*0004*/ 	.word	0x00000082


	//----- nvinfo : EIATTR_SW2861232_WAR
	.align		4
.L_4388:
        /*0008*/ 	.byte	0x01, 0x35
	.zero		2


	//----- nvinfo : EIATTR_PARAM_CBANK
	.align		4
        /*000c*/ 	.byte	0x04, 0x0a
        /*000e*/ 	.short	(.L_4390 - .L_4389)
	.align		4
.L_4389:
        /*0010*/ 	.word	index@(.nv.constant0._ZN17fastertransformer35generalAddBiasResidualLayerNormOpt2I7__half2Lb0ELb1ELi2ELb1ELi1EEEvPT_S3_PKS2_S5_S5_S5_S5_S5_fiiPKfS7_S7_Pfi)
        /*0014*/ 	.short	0x0160
        /*0016*/ 	.short	0x0074


	//----- nvinfo : EIATTR_CBANK_PARAM_SIZE
	.align		4
.L_4390:
        /*0018*/ 	.byte	0x03, 0x19
        /*001a*/ 	.short	0x0074


	//----- nvinfo : EIATTR_KPARAM_INFO
	.align		4
        /*001c*/ 	.byte	0x04, 0x17
        /*001e*/ 	.short	(.L_4392 - .L_4391)
.L_4391:
        /*0020*/ 	.word	0x00000000
        /*0024*/ 	.short	0x000f
        /*0026*/ 	.short	0x0070
        /*0028*/ 	.byte	0x00, 0xf0, 0x11, 0x00


	//----- nvinfo : EIATTR_KPARAM_INFO
	.align		4
.L_4392:
        /*002c*/ 	.byte	0x04, 0x17
        /*002e*/ 	.short	(.L_4394 - .L_4393)
.L_4393:
        /*0030*/ 	.word	0x00000000
        /*0034*/ 	.short	0x000e
        /*0036*/ 	.short	0x0068
        /*0038*/ 	.byte	0x00, 0xf0, 0x21, 0x00


	//----- nvinfo : EIATTR_KPARAM_INFO
	.align		4
.L_4394:
        /*003c*/ 	.byte	0x04, 0x17
        /*003e*/ 	.short	(.L_4396 - .L_4395)
.L_4395:
        /*0040*/ 	.word	0x00000000
        /*0044*/ 	.short	0x000d
        /*0046*/ 	.short	0x0060
        /*0048*/ 	.byte	0x00, 0xf0, 0x21, 0x00


	//----- nvinfo : EIATTR_KPARAM_INFO
	.align		4
.L_4396:
        /*004c*/ 	.byte	0x04, 0x17
        /*004e*/ 	.short	(.L_4398 - .L_4397)
.L_4397:
        /*0050*/ 	.word	0x00000000
        /*0054*/ 	.short	0x000c
        /*0056*/ 	.short	0x0058
        /*0058*/ 	.byte	0x00, 0xf0, 0x21, 0x00


	//----- nvinfo : EIATTR_KPARAM_INFO
	.align		4
.L_4398:
        /*005c*/ 	.byte	0x04, 0x17
        /*005e*/ 	.short	(.L_4400 - .L_4399)
.L_4399:
        /*0060*/ 	.word	0x00000000
        /*0064*/ 	.short	0x000b
        /*0066*/ 	.short	0x0050
        /*0068*/ 	.byte	0x00, 0xf0, 0x21, 0x00


	//----- nvinfo : EIATTR_KPARAM_INFO
	.align		4
.L_4400:
        /*006c*/ 	.byte	0x04, 0x17
        /*006e*/ 	.short	(.L_4402 - .L_4401)
.L_4401:
        /*0070*/ 	.word	0x00000000
        /*0074*/ 	.short	0x000a
        /*0076*/ 	.short	0x0048
        /*0078*/ 	.byte	0x00, 0xf0, 0x11, 0x00


	//----- nvinfo : EIATTR_KPARAM_INFO
	.align		4
.L_4402:
        /*007c*/ 	.byte	0x04, 0x17
        /*007e*/ 	.short	(.L_4404 - .L_4403)
.L_4403:
        /*0080*/ 	.word	0x00000000
        /*0084*/ 	.short	0x0009
        /*0086*/ 	.short	0x0044
        /*0088*/ 	.byte	0x00, 0xf0, 0x11, 0x00


	//----- nvinfo : EIATTR_KPARAM_INFO
	.align		4
.L_4404:
        /*008c*/ 	.byte	0x04, 0x17
        /*008e*/ 	.short	(.L_4406 - .L_4405)
.L_4405:
        /*0090*/ 	.word	0x00000000
        /*0094*/ 	.short	0x0008
        /*0096*/ 	.short	0x0040
        /*0098*/ 	.byte	0x00, 0xf0, 0x11, 0x00


	//----- nvinfo : EIATTR_KPARAM_INFO
	.align		4
.L_4406:
        /*009c*/ 	.byte	0x04, 0x17
        /*009e*/ 	.short	(.L_4408 - .L_4407)
.L_4407:
        /*00a0*/ 	.word	0x00000000
        /*00a4*/ 	.short	0x0007
        /*00a6*/ 	.short	0x0038
        /*00a8*/ 	.byte	0x00, 0xf0, 0x21, 0x00


	//----- nvinfo : EIATTR_KPARAM_INFO
	.align		4
.L_4408:
        /*00ac*/ 	.byte	0x04, 0x17
        /*00ae*/ 	.short	(.L_4410 - .L_4409)
.L_4409:
        /*00b0*/ 	.word	0x00000000
        /*00b4*/ 	.short	0x0006
        /*00b6*/ 	.short	0x0030
        /*00b8*/ 	.byte	0x00, 0xf0, 0x21, 0x00


	//----- nvinfo : EIATTR_KPARAM_INFO
	.align		4
.L_4410:
        /*00bc*/ 	.byte	0x04, 0x17
        /*00be*/ 	.short	(.L_4412 - .L_4411)
.L_4411:
        /*00c0*/ 	.word	0x00000000
        /*00c4*/ 	.short	0x0005
        /*00c6*/ 	.short	0x0028
        /*00c8*/ 	.byte	0x00, 0xf0, 0x21, 0x00


	//----- nvinfo : EIATTR_KPARAM_INFO
	.align		4
.L_4412:
        /*00cc*/ 	.byte	0x04, 0x17
        /*00ce*/ 	.short	(.L_4414 - .L_4413)
.L_4413:
        /*00d0*/ 	.word	0x00000000
        /*00d4*/ 	.short	0x0004
        /*00d6*/ 	.short	0x0020
        /*00d8*/ 	.byte	0x00, 0xf0, 0x21, 0x00


	//----- nvinfo : EIATTR_KPARAM_INFO
	.align		4
.L_4414:
        /*00dc*/ 	.byte	0x04, 0x17
        /*00de*/ 	.short	(.L_4416 - .L_4415)
.L_4415:
        /*00e0*/ 	.word	0x00000000
        /*00e4*/ 	.short	0x0003
        /*00e6*/ 	.short	0x0018
        /*00e8*/ 	.byte	0x00, 0xf0, 0x21, 0x00


	//----- nvinfo : EIATTR_KPARAM_INFO
	.align		4
.L_4416:
        /*00ec*/ 	.byte	0x04, 0x17
        /*00ee*/ 	.short	(.L_4418 - .L_4417)
.L_4417:
        /*00f0*/ 	.word	0x00000000
        /*00f4*/ 	.short	0x0002
        /*00f6*/ 	.short	0x0010
        /*00f8*/ 	.byte	0x00, 0xf0, 0x21, 0x00


	//----- nvinfo : EIATTR_KPARAM_INFO
	.align		4
.L_4418:
        /*00fc*/ 	.byte	0x04, 0x17
        /*00fe*/ 	.short	(.L_4420 - .L_4419)
.L_4419:
        /*0100*/ 	.word	0x00000000
        /*0104*/ 	.short	0x0001
        /*0106*/ 	.short	0x0008
        /*0108*/ 	.byte	0x00, 0xf0, 0x21, 0x00


	//----- nvinfo : EIATTR_KPARAM_INFO
	.align		4
.L_4420:
        /*010c*/ 	.byte	0x04, 0x17
        /*010e*/ 	.short	(.L_4422 - .L_4421)
.L_4421:
        /*0110*/ 	.word	0x00000000
        /*0114*/ 	.short	0x0000
        /*0116*/ 	.short	0x0000
        /*0118*/ 	.byte	0x00, 0xf0, 0x21, 0x00


	//----- nvinfo : EIATTR_MAXREG_COUNT
	.align		4
.L_4422:
        /*011c*/ 	.byte	0x03, 0x1b
        /*011e*/ 	.short	0x00ff


	//----- nvinfo : EIATTR_NUM_BARRIERS
	.align		4
        /*0120*/ 	.byte	0x02, 0x4c
        /*0122*/ 	.byte	0x01
	.zero		1


	//----- nvinfo : EIATTR_MERCURY_ISA_VERSION
	.align		4
        /*0124*/ 	.byte	0x03, 0x5f
        /*0126*/ 	.short	0x0000


	//----- nvinfo : EIATTR_COOP_GROUP_MASK_REGIDS
	.align		4
        /*0128*/ 	.byte	0x04, 0x29
        /*012a*/ 	.short	(.L_4424 - .L_4423)


	//   ....[0]....
.L_4423:
        /*012c*/ 	.word	0xffffffff


	//   ....[1]....
        /*0130*/ 	.word	0xffffffff


	//   ....[2]....
        /*0134*/ 	.word	0xffffffff


	//   ....[3]....
        /*0138*/ 	.word	0xffffffff


	//   ....[4]....
        /*013c*/ 	.word	0xffffffff


	//   ....[5]....
        /*0140*/ 	.word	0xffffffff


	//   ....[6]....
        /*0144*/ 	.word	0xffffffff


	//   ....[7]....
        /*0148*/ 	.word	0xffffffff


	//   ....[8]....
        /*014c*/ 	.word	0xffffffff


	//   ....[9]....
        /*0150*/ 	.word	0xffffffff


	//   ....[10]....
        /*0154*/ 	.word	0xffffffff


	//   ....[11]....
        /*0158*/ 	.word	0xffffffff


	//   ....[12]....
        /*015c*/ 	.word	0xffffffff


	//   ....[13]....
        /*0160*/ 	.word	0xffffffff


	//   ....[14]....
        /*0164*/ 	.word	0xffffffff


	//   ....[15]....
        /*0168*/ 	.word	0xffffffff


	//   ....[16]....
        /*016c*/ 	.word	0xffffffff


	//   ....[17]....
        /*0170*/ 	.word	0xffffffff


	//   ....[18]....
        /*0174*/ 	.word	0xffffffff


	//   ....[19]....
        /*0178*/ 	.word	0xffffffff


	//   ....[20]....
        /*017c*/ 	.word	0xffffffff


	//   ....[21]....
        /*0180*/ 	.word	0xffffffff


	//   ....[22]....
        /*0184*/ 	.word	0xffffffff


	//   ....[23]....
        /*0188*/ 	.word	0xffffffff


	//   ....[24]....
        /*018c*/ 	.word	0xffffffff


	//   ....[25]....
        /*0190*/ 	.word	0xffffffff


	//   ....[26]....
        /*0194*/ 	.word	0xffffffff


	//   ....[27]....
        /*0198*/ 	.word	0xffffffff


	//   ....[28]....
        /*019c*/ 	.word	0xffffffff


	//   ....[29]....
        /*01a0*/ 	.word	0xffffffff


	//----- nvinfo : EIATTR_COOP_GROUP_INSTR_OFFSETS
	.align		4
.L_4424:
        /*01a4*/ 	.byte	0x04, 0x28
        /*01a6*/ 	.short	(.L_4426 - .L_4425)


	//   ....[0]....
.L_4425:
        /*01a8*/ 	.word	0x00000320


	//   ....[1]....
        /*01ac*/ 	.word	0x00000350


	//   ....[2]....
        /*01b0*/ 	.word	0x00000380


	//   ....[3]....
        /*01b4*/ 	.word	0x000003a0


	//   ....[4]....
        /*01b8*/ 	.word	0x000003e0


	//   ....[5]....
        /*01bc*/ 	.word	0x000003f0


	//   ....[6]....
        /*01c0*/ 	.word	0x00000430


	//   ....[7]....
        /*01c4*/ 	.word	0x00000440


	//   ....[8]....
        /*01c8*/ 	.word	0x000004a0


	//   ....[9]....
        /*01cc*/ 	.word	0x000004c0


	//   ....[10]....
        /*01d0*/ 	.word	0x00000560


	//   ....[11]....
        /*01d4*/ 	.word	0x00000570


	//   ....[12]....
        /*01d8*/ 	.word	0x000005a0


	//   ....[13]....
        /*01dc*/ 	.word	0x000005b0


	//   ....[14]....
        /*01e0*/ 	.word	0x000005e0


	//   ....[15]....
        /*01e4*/ 	.word	0x000005f0


	//   ....[16]....
        /*01e8*/ 	.word	0x00000620


	//   ....[17]....
        /*01ec*/ 	.word	0x00000630


	//   ....[18]....
        /*01f0*/ 	.word	0x00000660


	//   ....[19]....
        /*01f4*/ 	.word	0x00000670


	//   ....[20]....
        /*01f8*/ 	.word	0x00000ae0


	//   ....[21]....
        /*01fc*/ 	.word	0x00000b20


	//   ....[22]....
        /*0200*/ 	.word	0x00000b40


	//   ....[23]....
        /*0204*/ 	.word	0x00000b60


	//   ....[24]....
        /*0208*/ 	.word	0x00000b80


	//   ....[25]....
        /*020c*/ 	.word	0x00000bd0


	//   ....[26]....
        /*0210*/ 	.word	0x00000bf0


	//   ....[27]....
        /*0214*/ 	.word	0x00000c10


	//   ....[28]....
        /*0218*/ 	.word	0x00000c30


	//   ....[29]....
        /*021c*/ 	.word	0x00000c50


	//----- nvinfo : EIATTR_EXIT_INSTR_OFFSETS
	.align		4
.L_4426:
        /*0220*/ 	.byte	0x04, 0x1c
        /*0222*/ 	.short	(.L_4428 - .L_4427)


	//   ....[0]....
.L_4427:
        /*0224*/ 	.word	0x00000aa0


	//   ....[1]....
        /*0228*/ 	.word	0x00000f00


	//   ....[2]....
        /*022c*/ 	.word	0x00000f70


	//----- nvinfo : EIATTR_CRS_STACK_SIZE
	.align		4
.L_4428:
        /*0230*/ 	.byte	0x04, 0x1e
        /*0232*/ 	.short	(.L_4430 - .L_4429)
.L_4429:
        /*0234*/ 	.word	0x00000000
.L_4430:


//--------------------- .nv.info._ZN17fastertransformer34generalAddBiasResidualLayerNormOptI7__half2Lb0ELb1ELi2ELb1ELi1EEEvPT_S3_PKS2_S5_S5_S5_S5_S5_fiiPKfS7_S7_Pfi --------------------------
	.section	.nv.info._ZN17fastertransformer34generalAddBiasResidualLayerNormOptI7__half2Lb0ELb1ELi2ELb1ELi1EEEvPT_S3_PKS2_S5_S5_S5_S5_S5_fiiPKfS7_S7_Pfi,"",@"SHT_CUDA_INFO"
	.sectionflags	@""
	.align	4


	//----- nvinfo : EIATTR_CUDA_API_VERSION
	.align		4
        /*0000*/ 	.byte	0x04, 0x37
        /*0002*/ 	.short	(.L_4432 - .L_4431)
.L_4431:
        /*0004*/ 	.word	0x00000082


	//----- nvinfo : EIATTR_SW2861232_WAR
	.align		4
.L_4432:
        /*0008*/ 	.byte	0x01, 0x35
	.zero		2


	//----- nvinfo : EIATTR_PARAM_CBANK
	.align		4
        /*000c*/ 	.byte	0x04, 0x0a
        /*000e*/ 	.short	(.L_4434 - .L_4433)
	.align		4
.L_4433:
        /*0010*/ 	.word	index@(.nv.constant0._ZN17fastertransformer34generalAddBiasResidualLayerNormOptI7__half2Lb0ELb1ELi2ELb1ELi1EEEvPT_S3_PKS2_S5_S5_S5_S5_S5_fiiPKfS7_S7_Pfi)
        /*0014*/ 	.short	0x0160
        /*0016*/ 	.short	0x0074


	//----- nvinfo : EIATTR_CBANK_PARAM_SIZE
	.align		4
.L_4434:
        /*0018*/ 	.byte	0x03, 0x19
        /*001a*/ 	.short	0x0074


	//----- nvinfo : EIATTR_KPARAM_INFO
	.align		4
        /*001c*/ 	.byte	0x04, 0x17
        /*001e*/ 	.short	(.L_4436 - .L_4435)
.L_4435:
        /*0020*/ 	.word	0x00000000
        /*0024*/ 	.short	0x000f
        /*0026*/ 	.short	0x0070
        /*0028*/ 	.byte	0x00, 0xf0, 0x11, 0x00


	//----- nvinfo : EIATTR_KPARAM_INFO
	.align		4
.L_4436:
        /*002c*/ 	.byte	0x04, 0x17
        /*002e*/ 	.short	(.L_4438 - .L_4437)
.L_4437:
        /*0030*/ 	.word	0x00000000
        /*0034*/ 	.short	0x000e
        /*0036*/ 	.short	0x0068
        /*0038*/ 	.byte	0x00, 0xf0, 0x21, 0x00


	//----- nvinfo : EIATTR_KPARAM_INFO
	.align		4
.L_4438:
        /*003c*/ 	.byte	0x04, 0x17
        /*003e*/ 	.short	(.L_4440 - .L_4439)
.L_4439:
        /*0040*/ 	.word	0x00000000
        /*0044*/ 	.short	0x000d
        /*0046*/ 	.short	0x0060
        /*0048*/ 	.byte	0x00, 0xf0, 0x21, 0x00


	//----- nvinfo : EIATTR_KPARAM_INFO
	.align		4
.L_4440:
        /*004c*/ 	.byte	0x04, 0x17
        /*004e*/ 	.short	(.L_4442 - .L_4441)
.L_4441:
        /*0050*/ 	.word	0x00000000
        /*0054*/ 	.short	0x000c
        /*0056*/ 	.short	0x0058
        /*0058*/ 	.byte	0x00, 0xf0, 0x21, 0x00


	//----- nvinfo : EIATTR_KPARAM_INFO
	.align		4
.L_4442:
        /*005c*/ 	.byte	0x04, 0x17
        /*005e*/ 	.short	(.L_4444 - .L_4443)
.L_4443:
        /*0060*/ 	.word	0x00000000
        /*0064*/ 	.short	0x000b
        /*0066*/ 	.short	0x0050
        /*0068*/ 	.byte	0x00, 0xf0, 0x21, 0x00


	//----- nvinfo : EIATTR_KPARAM_INFO
	.align		4
.L_4444:
        /*006c*/ 	.byte	0x04, 0x17
        /*006e*/ 	.short	(.L_4446 - .L_4445)
.L_4445:
        /*0070*/ 	.word	0x00000000
        /*0074*/ 	.short	0x000a
        /*0076*/ 	.short	0x0048
        /*0078*/ 	.byte	0x00, 0xf0, 0x11, 0x00


	//----- nvinfo : EIATTR_KPARAM_INFO
	.align		4
.L_4446:
        /*007c*/ 	.byte	0x04, 0x17
        /*007e*/ 	.short	(.L_4448 - .L_4447)
.L_4447:
        /*0080*/ 	.word	0x00000000
        /*0084*/ 	.short	0x0009
        /*0086*/ 	.short	0x0044
        /*0088*/ 	.byte	0x00, 0xf0, 0x11, 0x00


	//----- nvinfo : EIATTR_KPARAM_INFO
	.align		4
.L_4448:
        /*008c*/ 	.byte	0x04, 0x17
        /*008e*/ 	.short	(.L_4450 - .L_4449)
.L_4449:
        /*0090*/ 	.word	0x00000000
        /*0094*/ 	.short	0x0008
        /*0096*/ 	.short	0x0040
        /*0098*/ 	.byte	0x00, 0xf0, 0x11, 0x00


	//----- nvinfo : EIATTR_KPARAM_INFO
	.align		4
.L_4450:
        /*009c*/ 	.byte	0x04, 0x17
        /*009e*/ 	.short	(.L_4452 - .L_4451)
.L_4451:
        /*00a0*/ 	.word	0x00000000
        /*00a4*/ 	.short	0x0007
        /*00a6*/ 	.short	0x0038
        /*00a8*/ 	.byte	0x00, 0xf0, 0x21, 0x00


	//----- nvinfo : EIATTR_KPARAM_INFO
	.align		4
.L_4452:
        /*00ac*/ 	.byte	0x04, 0x17
        /*00ae*/ 	.short	(.L_4454 - .L_4453)
.L_4453:
        /*00b0*/ 	.word	0x00000000
        /*00b4*/ 	.short	0x0006
        /*00b6*/ 	.short	0x0030
        /*00b8*/ 	.byte	0x00, 0xf0, 0x21, 0x00


	//----- nvinfo : EIATTR_KPARAM_INFO
	.align		4
.L_4454:
        /*00bc*/ 	.byte	0x04, 0x17
        /*00be*/ 	.short	(.L_4456 - .L_4455)
.L_4455:
        /*00c0*/ 	.word	0x00000000
        /*00c4*/ 	.short	0x0005
        /*00c6*/ 	.short	0x0028
        /*00c8*/ 	.byte	0x00, 0xf0, 0x21, 0x00


	//----- nvinfo : EIATTR_KPARAM_INFO
	.align		4
.L_4456:
        /*00cc*/ 	.byte	0x04, 0x17
        /*00ce*/ 	.short	(.L_4458 - .L_4457)
.L_4457:
        /*00d0*/ 	.word	0x00000000
        /*00d4*/ 	.short	0x0004
        /*00d6*/ 	.short	0x0020
        /*00d8*/ 	.byte	0x00, 0xf0, 0x21, 0x00


	//----- nvinfo : EIATTR_KPARAM_INFO
	.align		4
.L_4458:
        /*00dc*/ 	.byte	0x04, 0x17
        /*00de*/ 	.short	(.L_4460 - .L_4459)
.L_4459:
        /*00e0*/ 	.word	0x00000000
        /*00e4*/ 	.short	0x0003
        /*00e6*/ 	.short	0x0018
        /*00e8*/ 	.byte	0x00, 0xf0, 0x21, 0x00


	//----- nvinfo : EIATTR_KPARAM_INFO
	.align		4
.L_4460:
        /*00ec*/ 	.byte	0x04, 0x17
        /*00ee*/ 	.short	(.L_4462 - .L_4461)
.L_4461:
        /*00f0*/ 	.word	0x00000000
        /*00f4*/ 	.short	0x0002
        /*00f6*/ 	.short	0x0010
        /*00f8*/ 	.byte	0x00, 0xf0, 0x21, 0x00


	//----- nvinfo : EIATTR_KPARAM_INFO
	.align		4
.L_4462:
        /*00fc*/ 	.byte	0x04, 0x17
        /*00fe*/ 	.short	(.L_4464 - .L_4463)
.L_4463:
        /*0100*/ 	.word	0x00000000
        /*0104*/ 	.short	0x0001
        /*0106*/ 	.short	0x0008
        /*0108*/ 	.byte	0x00, 0xf0, 0x21, 0x00


	//----- nvinfo : EIATTR_KPARAM_INFO
	.align		4
.L_4464:
        /*010c*/ 	.byte	0x04, 0x17
        /*010e*/ 	.short	(.L_4466 - .L_4465)
.L_4465:
        /*0110*/ 	.word	0x00000000
        /*0114*/ 	.short	0x0000
        /*0116*/ 	.short	0x0000
        /*0118*/ 	.byte	0x00, 0xf0, 0x21, 0x00


	//----- nvinfo : EIATTR_MAXREG_COUNT
	.align		4
.L_4466:
        /*011c*/ 	.byte	0x03, 0x1b
        /*011e*/ 	.short	0x00ff


	//----- nvinfo : EIATTR_NUM_BARRIERS
	.align		4
        /*0120*/ 	.byte	0x02, 0x4c
        /*0122*/ 	.byte	0x01
	.zero		1


	//----- nvinfo : EIATTR_MERCURY_ISA_VERSION
	.align		4
        /*0124*/ 	.byte	0x03, 0x5f
        /*0126*/ 	.short	0x0000


	//----- nvinfo : EIATTR_COOP_GROUP_MASK_REGIDS
	.align		4
        /*0128*/ 	.byte	0x04, 0x29
        /*012a*/ 	.short	(.L_4468 - .L_4467)


	//   ....[0]....
.L_4467:
        /*012c*/ 	.word	0xffffffff


	//   ....[1]....
        /*0130*/ 	.word	0xffffffff


	//   ....[2]....
        /*0134*/ 	.word	0xffffffff


	//   ....[3]....
        /*0138*/ 	.word	0xffffffff


	//   ....[4]....
        /*013c*/ 	.word	0xffffffff


	//   ....[5]....
        /*0140*/ 	.word	0xffffffff


	//   ....[6]....
        /*0144*/ 	.word	0xffffffff


	//   ....[7]....
        /*0148*/ 	.word	0xffffffff


	//   ....[8]....
        /*014c*/ 	.word	0xffffffff


	//   ....[9]....
        /*0150*/ 	.word	0xffffffff


	//   ....[10]....
        /*0154*/ 	.word	0xffffffff


	//   ....[11]....
        /*0158*/ 	.word	0xffffffff


	//   ....[12]....
        /*015c*/ 	.word	0xffffffff


	//   ....[13]....
        /*0160*/ 	.word	0xffffffff


	//   ....[14]....
        /*0164*/ 	.word	0xffffffff


	//   ....[15]....
        /*0168*/ 	.word	0xffffffff


	//   ....[16]....
        /*016c*/ 	.word	0xffffffff


	//   ....[17]....
        /*0170*/ 	.word	0xffffffff


	//   ....[18]....
        /*0174*/ 	.word	0xffffffff


	//   ....[19]....
        /*0178*/ 	.word	0xffffffff


	//   ....[20]....
        /*017c*/ 	.word	0xffffffff


	//   ....[21]....
        /*0180*/ 	.word	0xffffffff


	//   ....[22]....
        /*0184*/ 	.word	0xffffffff


	//   ....[23]....
        /*0188*/ 	.word	0xffffffff


	//   ....[24]....
        /*018c*/ 	.word	0xffffffff


	//   ....[25]....
        /*0190*/ 	.word	0xffffffff


	//   ....[26]....
        /*0194*/ 	.word	0xffffffff


	//   ....[27]....
        /*0198*/ 	.word	0xffffffff


	//   ....[28]....
        /*019c*/ 	.word	0xffffffff


	//   ....[29]....
        /*01a0*/ 	.word	0xffffffff


	//----- nvinfo : EIATTR_COOP_GROUP_INSTR_OFFSETS
	.align		4
.L_4468:
        /*01a4*/ 	.byte	0x04, 0x28
        /*01a6*/ 	.short	(.L_4470 - .L_4469)


	//   ....[0]....
.L_4469:
        /*01a8*/ 	.word	0x00000280


	//   ....[1]....
        /*01ac*/ 	.word	0x000002c0


	//   ....[2]....
        /*01b0*/ 	.word	0x00000300


	//   ....[3]....
        /*01b4*/ 	.word	0x00000330


	//   ....[4]....
        /*01b8*/ 	.word	0x00000370


	//   ....[5]....
        /*01bc*/ 	.word	0x000003d0


	//   ....[6]....
        /*01c0*/ 	.word	0x00000400


	//   ....[7]....
        /*01c4*/ 	.word	0x00000420


	//   ....[8]....
        /*01c8*/ 	.word	0x00000440


	//   ....[9]....
        /*01cc*/ 	.word	0x00000460


	//   ....[10]....
        /*01d0*/ 	.word	0x00000600


	//   ....[11]....
        /*01d4*/ 	.word	0x00000650


	//   ....[12]....
        /*01d8*/ 	.word	0x00000670


	//   ....[13]....
        /*01dc*/ 	.word	0x00000690


	//   ....[14]....
        /*01e0*/ 	.word	0x000006b0


	//   ....[15]....
        /*01e4*/ 	.word	0x00000710


	//   ....[16]....
        /*01e8*/ 	.word	0x00000740


	//   ....[17]....
        /*01ec*/ 	.word	0x00000760


	//   ....[18]....
        /*01f0*/ 	.word	0x00000780


	//   ....[19]....
        /*01f4*/ 	.word	0x000007b0


	//   ....[20]....
        /*01f8*/ 	.word	0x00000b90


	//   ....[21]....
        /*01fc*/ 	.word	0x00000bd0


	//   ....[22]....
        /*0200*/ 	.word	0x00000bf0


	//   ....[23]....
        /*0204*/ 	.word	0x00000c10


	//   ....[24]....
        /*0208*/ 	.word	0x00000c30


	//   ....[25]....
        /*020c*/ 	.word	0x00000c80


	//   ....[26]....
        /*0210*/ 	.word	0x00000ca0


	//   ....[27]....
        /*0214*/ 	.word	0x00000cc0


	//   ....[28]....
        /*0218*/ 	.word	0x00000ce0


	//   ....[29]....
        /*021c*/ 	.word	0x00000d00


	//----- nvinfo : EIATTR_EXIT_INSTR_OFFSETS
	.align		4
.L_4470:
        /*0220*/ 	.byte	0x04, 0x1c
        /*0222*/ 	.short	(.L_4472 - .L_4471)


	//   ....[0]....
.L_4471:
        /*0224*/ 	.word	0x00000b50


	//   ....[1]....
        /*0228*/ 	.word	0x00000fc0


	//   ....[2]....
        /*022c*/ 	.word	0x00001040


	//----- nvinfo : EIATTR_CRS_STACK_SIZE
	.align		4
.L_4472:
        /*0230*/ 	.byte	0x04, 0x1e
        /*0232*/ 	.short	(.L_4474 - .L_4473)
.L_4473:
        /*0234*/ 	.word	0x00000000
.L_4474:


//--------------------- .nv.info._ZN17fastertransformer35generalAddBiasResidualLayerNormOpt2I7__half2Lb1ELb1ELi2ELb1ELi1EEEvPT_S3_PKS2_S5_S5_S5_S5_S5_fiiPKfS7_S7_Pfi --------------------------
	.section	.nv.info._ZN17fastertransformer35generalAddBiasResidualLayerNormOpt2I7__half2Lb1ELb1ELi2ELb1ELi1EEEvPT_S3_PKS2_S5_S5_S5_S5_S5_fiiPKfS7_S7_Pfi,"",@"SHT_CUDA_INFO"
	.sectionflags	@""
	.align	4


	//----- nvinfo : EIATTR_CUDA_API_VERSION
	.align		4
        /*0000*/ 	.byte	0x04, 0x37
        /*0002*/ 	.short	(.L_4476 - .L_4475)
.L_4475:
        /*0004*/ 	.word	0x00000082


	//----- nvinfo : EIATTR_SW2861232_WAR
	.align		4
.L_4476:
        /*0008*/ 	.byte	0x01, 0x35
	.zero		2


	//----- nvinfo : EIATTR_PARAM_CBANK
	.align		4
        /*000c*/ 	.byte	0x04, 0x0a
        /*000e*/ 	.short	(.L_4478 - .L_4477)
	.align		4
.L_4477:
        /*0010*/ 	.word	index@(.nv.constant0._ZN17fastertransformer35generalAddBiasResidualLayerNormOpt2I7__half2Lb1ELb1ELi2ELb1ELi1EEEvPT_S3_PKS2_S5_S5_S5_S5_S5_fiiPKfS7_S7_Pfi)
        /*0014*/ 	.short	0x0160
        /*0016*/ 	.short	0x0074


	//----- nvinfo : EIATTR_CBANK_PARAM_SIZE
	.align		4
.L_4478:
        /*0018*/ 	.byte	0x03, 0x19
        /*001a*/ 	.short	0x0074


	//----- nvinfo : EIATTR_KPARAM_INFO
	.align		4
        /*001c*/ 	.byte	0x04, 0x17
        /*001e*/ 	.short	(.L_4480 - .L_4479)
.L_4479:
        /*0020*/ 	.word	0x00000000
        /*0024*/ 	.short	0x000f
        /*0026*/ 	.short	0x0070
        /*0028*/ 	.byte	0x00, 0xf0, 0x11, 0x00


	//----- nvinfo : EIATTR_KPARAM_INFO
	.align		4
.L_4480:
        /*002c*/ 	.byte	0x04, 0x17
        /*002e*/ 	.short	(.L_4482 - .L_4481)
.L_4481:
        /*0030*/ 	.word	0x00000000
        /*0034*/ 	.short	0x000e
        /*0036*/ 	.short	0x0068
        /*0038*/ 	.byte	0x00, 0xf0, 0x21, 0x00


	//----- nvinfo : EIATTR_KPARAM_INFO
	.align		4
.L_4482:
        /*003c*/ 	.byte	0x04, 0x17
        /*003e*/ 	.short	(.L_4484 - .L_4483)
.L_4483:
        /*0040*/ 	.word	0x00000000
        /*0044*/ 	.short	0x000d
        /*0046*/ 	.short	0x0060
        /*0048*/ 	.byte	0x00, 0xf0, 0x21, 0x00


	//----- nvinfo : EIATTR_KPARAM_INFO
	.align		4
.L_4484:
        /*004c*/ 	.byte	0x04, 0x17
        /*004e*/ 	.short	(.L_4486 - .L_4485)
.L_4485:
        /*0050*/ 	.word	0x00000000
        /*0054*/ 	.short	0x000c
        /*0056*/ 	.short	0x0058
        /*0058*/ 	.byte	0x00, 0xf0, 0x21, 0x00


	//----- nvinfo : EIATTR_KPARAM_INFO
	.align		4
.L_4486:
        /*005c*/ 	.byte	0x04, 0x17
        /*005e*/ 	.short	(.L_4488 - .L_4487)
.L_4487:
        /*0060*/ 	.word	0x00000000
        /*0064*/ 	.short	0x000b
        /*0066*/ 	.short	0x0050
        /*0068*/ 	.byte	0x00, 0xf0, 0x21, 0x00


	//----- nvinfo : EIATTR_KPARAM_INFO
	.align		4
.L_4488:
        /*006c*/ 	.byte	0x04, 0x17
        /*006e*/ 	.short	(.L_4490 - .L_4489)
.L_4489:
        /*0070*/ 	.word	0x00000000
        /*0074*/ 	.short	0x000a
        /*0076*/ 	.short	0x0048
        /*0078*/ 	.byte	0x00, 0xf0, 0x11, 0x00


	//----- nvinfo : EIATTR_KPARAM_INFO
	.align		4
.L_4490:
        /*007c*/ 	.byte	0x04, 0x17
        /*007e*/ 	.short	(.L_4492 - .L_4491)
.L_4491:
        /*0080*/ 	.word	0x00000000
        /*0084*/ 	.short	0x0009
        /*0086*/ 	.short	0x0044
        /*0088*/ 	.byte	0x00, 0xf0, 0x11, 0x00


	//----- nvinfo : EIATTR_KPARAM_INFO
	.align		4
.L_4492:
        /*008c*/ 	.byte	0x04, 0x17
        /*008e*/ 	.short	(.L_4494 - .L_4493)
.L_4493:
        /*0090*/ 	.word	0x00000000
        /*0094*/ 	.short	0x0008
        /*0096*/ 	.short	0x0040
        /*0098*/ 	.byte	0x00, 0xf0, 0x11, 0x00


	//----- nvinfo : EIATTR_KPARAM_INFO
	.align		4
.L_4494:
        /*009c*/ 	.byte	0x04, 0x17
        /*009e*/ 	.short	(.L_4496 - .L_4495)
.L_4495:
        /*00a0*/ 	.word	0x00000000
        /*00a4*/ 	.short	0x0007
        /*00a6*/ 	.short	0x0038
        /*00a8*/ 	.byte	0x00, 0xf0, 0x21, 0x00


	//----- nvinfo : EIATTR_KPARAM_INFO
	.align		4
.L_4496:
        /*00ac*/ 	.byte	0x04, 0x17
        /*00ae*/ 	.short	(.L_4498 - .L_4497)
.L_4497:
        /*00b0*/ 	.word	0x00000000
        /*00b4*/ 	.short	0x0006
        /*00b6*/ 	.short	0x0030
        /*00b8*/ 	.byte	0x00, 0xf0, 0x21, 0x00


	//----- nvinfo : EIATTR_KPARAM_INFO
	.align		4
.L_4498:
        /*00bc*/ 	.byte	0x04, 0x17
        /*00be*/ 	.short	(.L_4500 - .L_4499)
.L_4499:
        /*00c0*/ 	.word	0x00000000
        /*00c4*/ 	.short	0x0005
        /*00c6*/ 	.short	0x0028
        /*00c8*/ 	.byte	0x00, 0xf0, 0x21, 0x00


	//----- nvinfo : EIATTR_KPARAM_INFO
	.align		4
.L_4500:
        /*00cc*/ 	.byte	0x04, 0x17
        /*00ce*/ 	.short	(.L_4502 - .L_4501)
.L_4501:
        /*00d0*/ 	.word	0x00000000
        /*00d4*/ 	.short	0x0004
        /*00d6*/ 	.short	0x0020
        /*00d8*/ 	.byte	0x00, 0xf0, 0x21, 0x00


	//----- nvinfo : EIATTR_KPARAM_INFO
	.align		4
.L_4502:
        /*00dc*/ 	.byte	0x04, 0x17
        /*00de*/ 	.short	(.L_4504 - .L_4503)
.L_4503:
        /*00e0*/ 	.word	0x00000000
        /*00e4*/ 	.short	0x0003
        /*00e6*/ 	.short	0x0018
        /*00e8*/ 	.byte	0x00, 0xf0, 0x21, 0x00


	//----- nvinfo : EIATTR_KPARAM_INFO
	.align		4
.L_4504:
        /*00ec*/ 	.byte	0x04, 0x17
        /*00ee*/ 	.short	(.L_4506 - .L_4505)
.L_4505:
        /*00f0*/ 	.word	0x00000000
        /*00f4*/ 	.short	0x0002
        /*00f6*/ 	.short	0x0010
        /*00f8*/ 	.byte	0x00, 0xf0, 0x21, 0x00


	//----- nvinfo : EIATTR_KPARAM_INFO
	.align		4
.L_4506:
        /*00fc*/ 	.byte	0x04, 0x17
        /*00fe*/ 	.short	(.L_4508 - .L_4507)
.L_4507:
        /*0100*/ 	.word	0x00000000
        /*0104*/ 	.short	0x0001
        /*0106*/ 	.short	0x0008
        /*0108*/ 	.byte	0x00, 0xf0, 0x21, 0x00


	//----- nvinfo : EIATTR_KPARAM_INFO
	.align		4
.L_4508:
        /*010c*/ 	.byte	0x04, 0x17
        /*010e*/ 	.short	(.L_4510 - .L_4509)
.L_4509:
        /*0110*/ 	.word	0x00000000
        /*0114*/ 	.short	0x0000
        /*0116*/ 	.short	0x0000
        /*0118*/ 	.byte	0x00, 0xf0, 0x21, 0x00


	//----- nvinfo : EIATTR_MAXREG_COUNT
	.align		4
.L_4510:
        /*011c*/ 	.byte	0x03, 0x1b
        /*011e*/ 	.short	0x00ff


	//----- nvinfo : EIATTR_NUM_BARRIERS
	.align		4
        /*0120*/ 	.byte	0x02, 0x4c
        /*0122*/ 	.byte	0x01
	.zero		1


	//----- nvinfo : EIATTR_MERCURY_ISA_VERSION
	.align		4
        /*0124*/ 	.byte	0x03, 0x5f
        /*0126*/ 	.short	0x0000


	//----- nvinfo : EIATTR_COOP_GROUP_MASK_REGIDS
	.align		4
        /*0128*/ 	.byte	0x04, 0x29
        /*012a*/ 	.short	(.L_4512 - .L_4511)


	//   ....[0]....
.L_4511:
        /*012c*/ 	.word	0xffffffff


	//   ....[1]....
        /*0130*/ 	.word	0xffffffff


	//   ....[2]....
        /*0134*/ 	.word	0xffffffff


	//   ....[3]....
        /*0138*/ 	.word	0xffffffff


	//   ....[4]....
        /*013c*/ 	.word	0xffffffff


	//   ....[5]....
        /*0140*/ 	.word	0xffffffff


	//   ....[6]....
        /*0144*/ 	.word	0xffffffff


	//   ....[7]....
        /*0148*/ 	.word	0xffffffff


	//   ....[8]....
        /*014c*/ 	.word	0xffffffff


	//   ....[9]....
        /*0150*/ 	.word	0xffffffff


	//   ....[10]....
        /*0154*/ 	.word	0xffffffff


	//   ....[11]....
        /*0158*/ 	.word	0xffffffff


	//   ....[12]....
        /*015c*/ 	.word	0xffffffff


	//   ....[13]....
        /*0160*/ 	.word	0xffffffff


	//   ....[14]....
        /*0164*/ 	.word	0xffffffff


	//   ....[15]....
        /*0168*/ 	.word	0xffffffff


	//   ....[16]....
        /*016c*/ 	.word	0xffffffff


	//   ....[17]....
        /*0170*/ 	.word	0xffffffff


	//   ....[18]....
        /*0174*/ 	.word	0xffffffff


	//   ....[19]....
        /*0178*/ 	.word	0xffffffff


	//   ....[20]....
        /*017c*/ 	.word	0xffffffff


	//   ....[21]....
        /*0180*/ 	.word	0xffffffff


	//   ....[22]....
        /*0184*/ 	.word	0xffffffff


	//   ....[23]....
        /*0188*/ 	.word	0xffffffff


	//   ....[24]....
        /*018c*/ 	.word	0xffffffff


	//   ....[25]....
        /*0190*/ 	.word	0xffffffff


	//   ....[26]....
        /*0194*/ 	.word	0xffffffff


	//   ....[27]....
        /*0198*/ 	.word	0xffffffff


	//   ....[28]....
        /*019c*/ 	.word	0xffffffff


	//   ....[29]....
        /*01a0*/ 	.word	0xffffffff


	//----- nvinfo : EIATTR_COOP_GROUP_INSTR_OFFSETS
	.align		4
.L_4512:
        /*01a4*/ 	.byte	0x04, 0x28
        /*01a6*/ 	.short	(.L_4514 - .L_4513)


	//   ....[0]....
.L_4513:
        /*01a8*/ 	.word	0x00000740


	//   ....[1]....
        /*01ac*/ 	.word	0x00000770


	//   ....[2]....
        /*01b0*/ 	.word	0x000007a0


	//   ....[3]....
        /*01b4*/ 	.word	0x000007c0


	//   ....[4]....
        /*01b8*/ 	.word	0x00000800


	//   ....[5]....
        /*01bc*/ 	.word	0x00000810


	//   ....[6]....
        /*01c0*/ 	.word	0x00000850


	//   ....[7]....
        /*01c4*/ 	.word	0x00000860


	//   ....[8]....
        /*01c8*/ 	.word	0x000008c0


	//   ....[9]....
        /*01cc*/ 	.word	0x000008e0


	//   ....[10]....
        /*01d0*/ 	.word	0x00000980


	//   ....[11]....
        /*01d4*/ 	.word	0x00000990


	//   ....[12]....
        /*01d8*/ 	.word	0x000009c0


	//   ....[13]....
        /*01dc*/ 	.word	0x000009d0


	//   ....[14]....
        /*01e0*/ 	.word	0x00000a00


	//   ....[15]....
        /*01e4*/ 	.word	0x00000a10


	//   ....[16]....
        /*01e8*/ 	.word	0x00000a40


	//   ....[17]....
        /*01ec*/ 	.word	0x00000a50


	//   ....[18]....
        /*01f0*/ 	.word	0x00000a80


	//   ....[19]....
        /*01f4*/ 	.word	0x00000a90


	//   ....[20]....
        /*01f8*/ 	.word	0x00000ee0


	//   ....[21]....
        /*01fc*/ 	.word	0x00000f20


	//   ....[22]....
        /*0200*/ 	.word	0x00000f40


	//   ....[23]....
        /*0204*/ 	.word	0x00000f60


	//   ....[24]....
        /*0208*/ 	.word	0x00000f80


	//   ....[25]....
        /*020c*/ 	.word	0x00000fd0


	//   ....[26]....
        /*0210*/ 	.word	0x00000ff0


	//   ....[27]....
        /*0214*/ 	.word	0x00001010


	//   ....[28]....
        /*0218*/ 	.word	0x00001030


	//   ....[29]....
        /*021c*/ 	.word	0x00001050


	//----- nvinfo : EIATTR_EXIT_INSTR_OFFSETS
	.align		4
.L_4514:
        /*0220*/ 	.byte	0x04, 0x1c
        /*0222*/ 	.short	(.L_4516 - .L_4515)


	//   ....[0]....
.L_4515:
        /*0224*/ 	.word	0x00000ea0


	//   ....[1]....
        /*0228*/ 	.word	0x00001300


	//   ....[2]....
        /*022c*/ 	.word	0x00001370


	//----- nvinfo : EIATTR_CRS_STACK_SIZE
	.align		4
.L_4516:
        /*0230*/ 	.byte	0x04, 0x1e
        /*0232*/ 	.short	(.L_4518 - .L_4517)
.L_4517:
        /*0234*/ 	.word	0x00000000
.L_4518:


//--------------------- .nv.info._ZN17fastertransformer34generalAddBiasResidualLayerNormOptI7__half2Lb1ELb1ELi2ELb1ELi1EEEvPT_S3_PKS2_S5_S5_S5_S5_S5_fiiPKfS7_S7_Pfi --------------------------
	.section	.nv.info._ZN17fastertransformer34generalAddBiasResidualLayerNormOptI7__half2Lb1ELb1ELi2ELb1ELi1EEEvPT_S3_PKS2_S5_S5_S5_S5_S5_fiiPKfS7_S7_Pfi,"",@"SHT_CUDA_INFO"
	.sectionflags	@""
	.align	4


	//----- nvinfo : EIATTR_CUDA_API_VERSION
	.align		4
        /*0000*/ 	.byte	0x04, 0x37
        /*0002*/ 	.short	(.L_4520 - .L_4519)
.L_4519:
        /*0004*/ 	.word	0x00000082


	//----- nvinfo : EIATTR_SW2861232_WAR
	.align		4
.L_4520:
        /*0008*/ 	.byte	0x01, 0x35
	.zero		2


	//----- nvinfo : EIATTR_PARAM_CBANK
	.align		4
        /*000c*/ 	.byte	0x04, 0x0a
        /*000e*/ 	.short	(.L_4522 - .L_4521)
	.align		4
.L_4521:
        /*0010*/ 	.word	index@(.nv.constant0._ZN17fastertransformer34generalAddBiasResidualLayerNormOptI7__half2Lb1ELb1ELi2ELb1ELi1EEEvPT_S3_PKS2_S5_S5_S5_S5_S5_fiiPKfS7_S7_Pfi)
        /*0014*/ 	.short	0x0160
        /*0016*/ 	.short	0x0074


	//----- nvinfo : EIATTR_CBANK_PARAM_SIZE
	.align		4
.L_4522:
        /*0018*/ 	.byte	0x03, 0x19
        /*001a*/ 	.short	0x0074


	//----- nvinfo : EIATTR_KPARAM_INFO
	.align		4
        /*001c*/ 	.byte	0x04, 0x17
        /*001e*/ 	.short	(.L_4524 - .L_4523)
.L_4523:
        /*0020*/ 	.word	0x00000000
        /*0024*/ 	.short	0x000f
        /*0026*/ 	.short	0x0070
        /*0028*/ 	.byte	0x00, 0xf0, 0x11, 0x00


	//----- nvinfo : EIATTR_KPARAM_INFO
	.align		4
.L_4524:
        /*002c*/ 	.byte	0x04, 0x17
        /*002e*/ 	.short	(.L_4526 - .L_4525)
.L_4525:
        /*0030*/ 	.word	0x00000000
        /*0034*/ 	.short	0x000e
        /*0036*/ 	.short	0x0068
        /*0038*/ 	.byte	0x00, 0xf0, 0x21, 0x00


	//----- nvinfo : EIATTR_KPARAM_INFO
	.align		4
.L_4526:
        /*003c*/ 	.byte	0x04, 0x17
        /*003e*/ 	.short	(.L_4528 - .L_4527)
.L_4527:
        /*0040*/ 	.word	0x00000000
        /*0044*/ 	.short	0x000d
        /*0046*/ 	.short	0x0060
        /*0048*/ 	.byte	0x00, 0xf0, 0x21, 0x00


	//----- nvinfo : EIATTR_KPARAM_INFO
	.align		4
.L_4528:
        /*004c*/ 	.byte	0x04, 0x17
        /*004e*/ 	.short	(.L_4530 - .L_4529)
.L_4529:
        /*0050*/ 	.word	0x00000000
        /*0054*/ 	.short	0x000c
        /*0056*/ 	.short	0x0058
        /*0058*/ 	.byte	0x00, 0xf0, 0x21, 0x00


	//----- nvinfo : EIATTR_KPARAM_INFO
	.align		4
.L_4530:
        /*005c*/ 	.byte	0x04, 0x17
        /*005e*/ 	.short	(.L_4532 - .L_4531)
.L_4531:
        /*0060*/ 	.word	0x00000000
        /*0064*/ 	.short	0x000b
        /*0066*/ 	.short	0x0050
        /*0068*/ 	.byte	0x00, 0xf0, 0x21, 0x00


	//----- nvinfo : EIATTR_KPARAM_INFO
	.align		4
.L_4532:
        /*006c*/ 	.byte	0x04, 0x17
        /*006e*/ 	.short	(.L_4534 - .L_4533)
.L_4533:
        /*0070*/ 	.word	0x00000000
        /*0074*/ 	.short	0x000a
        /*0076*/ 	.short	0x0048
        /*0078*/ 	.byte	0x00, 0xf0, 0x11, 0x00


	//----- nvinfo : EIATTR_KPARAM_INFO
	.align		4
.L_4534:
        /*007c*/ 	.byte	0x04, 0x17
        /*007e*/ 	.short	(.L_4536 - .L_4535)
.L_4535:
        /*0080*/ 	.word	0x00000000
        /*0084*/ 	.short	0x0009
        /*0086*/ 	.short	0x0044
        /*0088*/ 	.byte	0x00, 0xf0, 0x11, 0x00


	//----- nvinfo : EIATTR_KPARAM_INFO
	.align		4
.L_4536:
        /*008c*/ 	.byte	0x04, 0x17
        /*008e*/ 	.short	(.L_4538 - .L_4537)
.L_4537:
        /*0090*/ 	.word	0x00000000
        /*0094*/ 	.short	0x0008
        /*0096*/ 	.short	0x0040
        /*0098*/ 	.byte	0x00, 0xf0, 0x11, 0x00


	//----- nvinfo : EIATTR_KPARAM_INFO
	.align		4
.L_4538:
        /*009c*/ 	.byte	0x04, 0x17
        /*009e*/ 	.short	(.L_4540 - .L_4539)
.L_4539:
        /*00a0*/ 	.word	0x00000000
        /*00a4*/ 	.short	0x0007
        /*00a6*/ 	.short	0x0038
        /*00a8*/ 	.byte	0x00, 0xf0, 0x21, 0x00


	//----- nvinfo : EIATTR_KPARAM_INFO
	.align		4
.L_4540:
        /*00ac*/ 	.byte	0x04, 0x17
        /*00ae*/ 	.short	(.L_4542 - .L_4541)
.L_4541:
        /*00b0*/ 	.word	0x00000000
        /*00b4*/ 	.short	0x0006
        /*00b6*/ 	.short	0x0030
        /*00b8*/ 	.byte	0x00, 0xf0, 0x21, 0x00


	//----- nvinfo : EIATTR_KPARAM_INFO
	.align		4
.L_4542:
        /*00bc*/ 	.byte	0x04, 0x17
        /*00be*/ 	.short	(.L_4544 - .L_4543)
.L_4543:
        /*00c0*/ 	.word	0x00000000
        /*00c4*/ 	.short	0x0005
        /*00c6*/ 	.short	0x0028
        /*00c8*/ 	.byte	0x00, 0xf0, 0x21, 0x00


	//----- nvinfo : EIATTR_KPARAM_INFO
	.align		4
.L_4544:
        /*00cc*/ 	.byte	0x04, 0x17
        /*00ce*/ 	.short	(.L_4546 - .L_4545)
.L_4545:
        /*00d0*/ 	.word	0x00000000
        /*00d4*/ 	.short	0x0004
        /*00d6*/ 	.short	0x0020
        /*00d8*/ 	.byte	0x00, 0xf0, 0x21, 0x00


	//----- nvinfo : EIATTR_KPARAM_INFO
	.align		4
.L_4546:
        /*00dc*/ 	.byte	0x04, 0x17
        /*00de*/ 	.short	(.L_4548 - .L_4547)
.L_4547:
        /*00e0*/ 	.word	0x00000000
        /*00e4*/ 	.short	0x0003
        /*00e6*/ 	.short	0x0018
        /*00e8*/ 	.byte	0x00, 0xf0, 0x21, 0x00


	//----- nvinfo : EIATTR_KPARAM_INFO
	.align		4
.L_4548:
        /*00ec*/ 	.byte	0x04, 0x17
        /*00ee*/ 	.short	(.L_4550 - .L_4549)
.L_4549:
        /*00f0*/ 	.word	0x00000000
        /*00f4*/ 	.short	0x0002
        /*00f6*/ 	.short	0x0010
        /*00f8*/ 	.byte	0x00, 0xf0, 0x21, 0x00


	//----- nvinfo : EIATTR_KPARAM_INFO
	.align		4
.L_4550:
        /*00fc*/ 	.byte	0x04, 0x17
        /*00fe*/ 	.short	(.L_4552 - .L_4551)
.L_4551:
        /*0100*/ 	.word	0x00000000
        /*0104*/ 	.short	0x0001
        /*0106*/ 	.short	0x0008
        /*0108*/ 	.byte	0x00, 0xf0, 0x21, 0x00


	//----- nvinfo : EIATTR_KPARAM_INFO
	.align		4
.L_4552:
        /*010c*/ 	.byte	0x04, 0x17
        /*010e*/ 	.short	(.L_4554 - .L_4553)
.L_4553:
        /*0110*/ 	.word	0x00000000
        /*0114*/ 	.short	0x0000
        /*0116*/ 	.short	0x0000
        /*0118*/ 	.byte	0x00, 0xf0, 0x21, 0x00


	//----- nvinfo : EIATTR_MAXREG_COUNT
	.align		4
.L_4554:
        /*011c*/ 	.byte	0x03, 0x1b
        /*011e*/ 	.short	0x00ff


	//----- nvinfo : EIATTR_NUM_BARRIERS
	.align		4
        /*0120*/ 	.byte	0x02, 0x4c
        /*0122*/ 	.byte	0x01
	.zero		1


	//----- nvinfo : EIATTR_MERCURY_ISA_VERSION
	.align		4
        /*0124*/ 	.byte	0x03, 0x5f
        /*0126*/ 	.short	0x0000


	//----- nvinfo : EIATTR_COOP_GROUP_MASK_REGIDS
	.align		4
        /*0128*/ 	.byte	0x04, 0x29
        /*012a*/ 	.short	(.L_4556 - .L_4555)


	//   ....[0]....
.L_4555:
        /*012c*/ 	.word	0xffffffff


	//   ....[1]....
        /*0130*/ 	.word	0xffffffff


	//   ....[2]....
        /*0134*/ 	.word	0xffffffff


	//   ....[3]....
        /*0138*/ 	.word	0xffffffff


	//   ....[4]....
        /*013c*/ 	.word	0xffffffff


	//   ....[5]....
        /*0140*/ 	.word	0xffffffff


	//   ....[6]....
        /*0144*/ 	.word	0xffffffff


	//   ....[7]....
        /*0148*/ 	.word	0xffffffff


	//   ....[8]....
        /*014c*/ 	.word	0xffffffff


	//   ....[9]....
        /*0150*/ 	.word	0xffffffff


	//   ....[10]....
        /*0154*/ 	.word	0xffffffff


	//   ....[11]....
        /*0158*/ 	.word	0xffffffff


	//   ....[12]....
        /*015c*/ 	.word	0xffffffff


	//   ....[13]....
        /*0160*/ 	.word	0xffffffff


	//   ....[14]....
        /*0164*/ 	.word	0xffffffff


	//   ....[15]....
        /*0168*/ 	.word	0xffffffff


	//   ....[16]....
        /*016c*/ 	.word	0xffffffff


	//   ....[17]....
        /*0170*/ 	.word	0xffffffff


	//   ....[18]....
        /*0174*/ 	.word	0xffffffff


	//   ....[19]....
        /*0178*/ 	.word	0xffffffff


	//   ....[20]....
        /*017c*/ 	.word	0xffffffff


	//   ....[21]....
        /*0180*/ 	.word	0xffffffff


	//   ....[22]....
        /*0184*/ 	.word	0xffffffff


	//   ....[23]....
        /*0188*/ 	.word	0xffffffff


	//   ....[24]....
        /*018c*/ 	.word	0xffffffff


	//   ....[25]....
        /*0190*/ 	.word	0xffffffff


	//   ....[26]....
        /*0194*/ 	.word	0xffffffff


	//   ....[27]....
        /*0198*/ 	.word	0xffffffff


	//   ....[28]....
        /*019c*/ 	.word	0xffffffff


	//   ....[29]....
        /*01a0*/ 	.word	0xffffffff


	//----- nvinfo : EIATTR_COOP_GROUP_INSTR_OFFSETS
	.align		4
.L_4556:
        /*01a4*/ 	.byte	0x04, 0x28
        /*01a6*/ 	.short	(.L_4558 - .L_4557)


	//   ....[0]....
.L_4557:
        /*01a8*/ 	.word	0x00000530


	//   ....[1]....
        /*01ac*/ 	.word	0x00000570


	//   ....[2]....
        /*01b0*/ 	.word	0x000005a0


	//   ....[3]....
        /*01b4*/ 	.word	0x000005f0


	//   ....[4]....
        /*01b8*/ 	.word	0x00000640


	//   ....[5]....
        /*01bc*/ 	.word	0x00000690


	//   ....[6]....
        /*01c0*/ 	.word	0x000006c0


	//   ....[7]....
        /*01c4*/ 	.word	0x000006e0


	//   ....[8]....
        /*01c8*/ 	.word	0x00000700


	//   ....[9]....
        /*01cc*/ 	.word	0x00000720


	//   ....[10]....
        /*01d0*/ 	.word	0x000008c0


	//   ....[11]....
        /*01d4*/ 	.word	0x00000910


	//   ....[12]....
        /*01d8*/ 	.word	0x00000930


	//   ....[13]....
        /*01dc*/ 	.word	0x00000950


	//   ....[14]....
        /*01e0*/ 	.word	0x00000970


	//   ....[15]....
        /*01e4*/ 	.word	0x000009d0


	//   ....[16]....
        /*01e8*/ 	.word	0x00000a00


	//   ....[17]....
        /*01ec*/ 	.word	0x00000a20


	//   ....[18]....
        /*01f0*/ 	.word	0x00000a40


	//   ....[19]....
        /*01f4*/ 	.word	0x00000a70


	//   ....[20]....
        /*01f8*/ 	.word	0x00000e30


	//   ....[21]....
        /*01fc*/ 	.word	0x00000e70


	//   ....[22]....
        /*0200*/ 	.word	0x00000e90


	//   ....[23]....
        /*0204*/ 	.word	0x00000eb0


	//   ....[24]....
        /*0208*/ 	.word	0x00000ed0


	//   ....[25]....
        /*020c*/ 	.word	0x00000f20


	//   ....[26]....
        /*0210*/ 	.word	0x00000f40


	//   ....[27]....
        /*0214*/ 	.word	0x00000f60


	//   ....[28]....
        /*0218*/ 	.word	0x00000f80


	//   ....[29]....
        /*021c*/ 	.word	0x00000fa0


	//----- nvinfo : EIATTR_EXIT_INSTR_OFFSETS
	.align		4
.L_4558:
        /*0220*/ 	.byte	0x04, 0x1c
        /*0222*/ 	.short	(.L_4560 - .L_4559)


	//   ....[0]....
.L_4559:
        /*0224*/ 	.word	0x00000df0


	//   ....[1]....
        /*0228*/ 	.word	0x00001260


	//   ....[2]....
        /*022c*/ 	.word	0x000012e0


	//----- nvinfo : EIATTR_CRS_STACK_SIZE
	.align		4
.L_4560:
        /*0230*/ 	.byte	0x04, 0x1e
        /*0232*/ 	.short	(.L_4562 - .L_4561)
.L_4561:
        /*0234*/ 	.word	0x00000000
.L_4562:


//--------------------- .nv.info._ZN17fastertransformer35generalAddBiasResidualLayerNormOpt2I7__half2Lb0ELb0ELi1ELb1ELi1EEEvPT_S3_PKS2_S5_S5_S5_S5_S5_fiiPKfS7_S7_Pfi --------------------------
	.section	.nv.info._ZN17fastertransformer35generalAddBiasResidualLayerNormOpt2I7__half2Lb0ELb0ELi1ELb1ELi1EEEvPT_S3_PKS2_S5_S5_S5_S5_S5_fiiPKfS7_S7_Pfi,"",@"SHT_CUDA_INFO"
	.sectionflags	@""
	.align	4


	//----- nvinfo : EIATTR_CUDA_API_VERSION
	.align		4
        /*0000*/ 	.byte	0x04, 0x37
        /*0002*/ 	.short	(.L_4564 - .L_4563)
.L_4563:
        /*0004*/ 	.word	0x00000082


	//----- nvinfo : EIATTR_SW2861232_WAR
	.align		4
.L_4564:
        /*0008*/ 	.byte	0x01, 0x35
	.zero		2


	//----- nvinfo : EIATTR_PARAM_CBANK
	.align		4
        /*000c*/ 	.byte	0x04, 0x0a
        /*000e*/ 	.short	(.L_4566 - .L_4565)
	.align		4
.L_4565:
        /*0010*/ 	.word	index@(.nv.constant0._ZN17fastertransformer35generalAddBiasResidualLayerNormOpt2I7__half2Lb0ELb0ELi1ELb1ELi1EEEvPT_S3_PKS2_S5_S5_S5_S5_S5_fiiPKfS7_S7_Pfi)
        /*0014*/ 	.short	0x0160
        /*0016*/ 	.short	0x0074


	//----- nvinfo : EIATTR_CBANK_PARAM_SIZE
	.align		4
.L_4566:
        /*0018*/ 	.byte	0x03, 0x19
        /*001a*/ 	.short	0x0074


	//----- nvinfo : EIATTR_KPARAM_INFO
	.align		4
        /*001c*/ 	.byte	0x04, 0x17
        /*001e*/ 	.short	(.L_4568 - .L_4567)
.L_4567:
        /*0020*/ 	.word	0x00000000
        /*0024*/ 	.short	0x000f
        /*0026*/ 	.short	0x0070
        /*0028*/ 	.byte	0x00, 0xf0, 0x11, 0x00


	//----- nvinfo : EIATTR_KPARAM_INFO
	.align		4
.L_4568:
        /*002c*/ 	.byte	0x04, 0x17
        /*002e*/ 	.short	(.L_4570 - .L_4569)
.L_4569:
        /*0030*/ 	.word	0x00000000
        /*0034*/ 	.short	0x000e
        /*0036*/ 	.short	0x0068
        /*0038*/ 	.byte	0x00, 0xf0, 0x21, 0x00


	//----- nvinfo : EIATTR_KPARAM_INFO
	.align		4
.L_4570:
        /*003c*/ 	.byte	0x04, 0x17
        /*003e*/ 	.short	(.L_4572 - .L_4571)
.L_4571:
        /*0040*/ 	.word	0x00000000
        /*0044*/ 	.short	0x000d
        /*0046*/ 	.short	0x0060
        /*0048*/ 	.byte	0x00, 0xf0, 0x21, 0x00


	//----- nvinfo : EIATTR_KPARAM_INFO
	.align		4
.L_4572:
        /*004c*/ 	.byte	0x04, 0x17
        /*004e*/ 	.short	(.L_4574 - .L_4573)
.L_4573:
        /*0050*/ 	.word	0x00000000
        /*0054*/ 	.short	0x000c
        /*0056*/ 	.short	0x0058
        /*0058*/ 	.byte	0x00, 0xf0, 0x21, 0x00


	//----- nvinfo : EIATTR_KPARAM_INFO
	.align		4
.L_4574:
        /*005c*/ 	.byte	0x04, 0x17
        /*005e*/ 	.short	(.L_4576 - .L_4575)
.L_4575:
        /*0060*/ 	.word	0x00000000
        /*0064*/ 	.short	0x000b
        /*0066*/ 	.short	0x0050
        /*0068*/ 	.byte	0x00, 0xf0, 0x21, 0x00


	//----- nvinfo : EIATTR_KPARAM_INFO
	.align		4
.L_4576:
        /*006c*/ 	.byte	0x04, 0x17
        /*006e*/ 	.short	(.L_4578 - .L_4577)
.L_4577:
        /*0070*/ 	.word	0x00000000
        /*0074*/ 	.short	0x000a
        /*0076*/ 	.short	0x0048
        /*0078*/ 	.byte	0x00, 0xf0, 0x11, 0x00


	//----- nvinfo : EIATTR_KPARAM_INFO
	.align		4
.L_4578:
        /*007c*/ 	.byte	0x04, 0x17
        /*007e*/ 	.short	(.L_4580 - .L_4579)
.L_4579:
        /*0080*/ 	.word	0x00000000
        /*0084*/ 	.short	0x0009
        /*0086*/ 	.short	0x0044
        /*0088*/ 	.byte	0x00, 0xf0, 0x11, 0x00


	//----- nvinfo : EIATTR_KPARAM_INFO
	.align		4
.L_4580:
        /*008c*/ 	.byte	0x04, 0x17
        /*008e*/ 	.short	(.L_4582 - .L_4581)
.L_4581:
        /*0090*/ 	.word	0x00000000
        /*0094*/ 	.short	0x0008
        /*0096*/ 	.short	0x0040
        /*0098*/ 	.byte	0x00, 0xf0, 0x11, 0x00


	//----- nvinfo : EIATTR_KPARAM_INFO
	.align		4
.L_4582:
        /*009c*/ 	.byte	0x04, 0x17
        /*009e*/ 	.short	(.L_4584 - .L_4583)
.L_4583:
        /*00a0*/ 	.word	0x00000000
        /*00a4*/ 	.short	0x0007
        /*00a6*/ 	.short	0x0038
        /*00a8*/ 	.byte	0x00, 0xf0, 0x21, 0x00


	//----- nvinfo : EIATTR_KPARAM_INFO
	.align		4
.L_4584:
        /*00ac*/ 	.byte	0x04, 0x17
        /*00ae*/ 	.short	(.L_4586 - .L_4585)
.L_4585:
        /*00b0*/ 	.word	0x00000000
        /*00b4*/ 	.short	0x0006
        /*00b6*/ 	.short	0x0030
        /*00b8*/ 	.byte	0x00, 0xf0, 0x21, 0x00


	//----- nvinfo : EIATTR_KPARAM_INFO
	.align		4
.L_4586:
        /*00bc*/ 	.byte	0x04, 0x17
        /*00be*/ 	.short	(.L_4588 - .L_4587)
.L_4587:
        /*00c0*/ 	.word	0x00000000
        /*00c4*/ 	.short	0x0005
        /*00c6*/ 	.short	0x0028
        /*00c8*/ 	.byte	0x00, 0xf0, 0x21, 0x00


	//----- nvinfo : EIATTR_KPARAM_INFO
	.align		4
.L_4588:
        /*00cc*/ 	.byte	0x04, 0x17
        /*00ce*/ 	.short	(.L_4590 - .L_4589)
.L_4589:
        /*00d0*/ 	.word	0x00000000
        /*00d4*/ 	.short	0x0004
        /*00d6*/ 	.short	0x0020
        /*00d8*/ 	.byte	0x00, 0xf0, 0x21, 0x00


	//----- nvinfo : EIATTR_KPARAM_INFO
	.align		4
.L_4590:
        /*00dc*/ 	.byte	0x04, 0x17
        /*00de*/ 	.short	(.L_4592 - .L_4591)
.L_4591:
        /*00e0*/ 	.word	0x00000000
        /*00e4*/ 	.short	0x0003
        /*00e6*/ 	.short	0x0018
        /*00e8*/ 	.byte	0x00, 0xf0, 0x21, 0x00


	//----- nvinfo : EIATTR_KPARAM_INFO
	.align		4
.L_4592:
        /*00ec*/ 	.byte	0x04, 0x17
        /*00ee*/ 	.short	(.L_4594 - .L_4593)
.L_4593:
        /*00f0*/ 	.word	0x00000000
        /*00f4*/ 	.short	0x0002
        /*00f6*/ 	.short	0x0010
        /*00f8*/ 	.byte	0x00, 0xf0, 0x21, 0x00


	//----- nvinfo : EIATTR_KPARAM_INFO
	.align		4
.L_4594:
        /*00fc*/ 	.byte	0x04, 0x17
        /*00fe*/ 	.short	(.L_4596 - .L_4595)
.L_4595:
        /*0100*/ 	.word	0x00000000
        /*0104*/ 	.short	0x0001
        /*0106*/ 	.short	0x0008
        /*0108*/ 	.byte	0x00, 0xf0, 0x21, 0x00


	//----- nvinfo : EIATTR_KPARAM_INFO
	.align		4
.L_4596:
        /*010c*/ 	.byte	0x04, 0x17
        /*010e*/ 	.short	(.L_4598 - .L_4597)
.L_4597:
        /*0110*/ 	.word	0x00000000
        /*0114*/ 	.short	0x0000
        /*0116*/ 	.short	0x0000
        /*0118*/ 	.byte	0x00, 0xf0, 0x21, 0x00


	//----- nvinfo : EIATTR_MAXREG_COUNT
	.align		4
.L_4598:
        /*011c*/ 	.byte	0x03, 0x1b
        /*011e*/ 	.short	0x00ff


	//----- nvinfo : EIATTR_NUM_BARRIERS
	.align		4
        /*0120*/ 	.byte	0x02, 0x4c
        /*0122*/ 	.byte	0x01
	.zero		1


	//----- nvinfo : EIATTR_MERCURY_ISA_VERSION
	.align		4
        /*0124*/ 	.byte	0x03, 0x5f
        /*0126*/ 	.short	0x0000


	//----- nvinfo : EIATTR_COOP_GROUP_MASK_REGIDS
	.align		4
        /*0128*/ 	.byte	0x04, 0x29
        /*012a*/ 	.short	(.L_4600 - .L_4599)


	//   ....[0]....
.L_4599:
        /*012c*/ 	.word	0xffffffff


	//   ....[1]....
        /*0130*/ 	.word	0xffffffff


	//   ....[2]....
        /*0134*/ 	.word	0xffffffff


	//   ....[3]....
        /*0138*/ 	.word	0xffffffff


	//   ....[4]....
        /*013c*/ 	.word	0xffffffff


	//   ....[5]....
        /*0140*/ 	.word	0xffffffff


	//   ....[6]....
        /*0144*/ 	.word	0xffffffff


	//   ....[7]....
        /*0148*/ 	.word	0xffffffff


	//   ....[8]....
        /*014c*/ 	.word	0xffffffff


	//   ....[9]....
        /*0150*/ 	.word	0xffffffff


	//   ....[10]....
        /*0154*/ 	.word	0xffffffff


	//   ....[11]....
        /*0158*/ 	.word	0xffffffff


	//   ....[12]....
        /*015c*/ 	.word	0xffffffff


	//   ....[13]....
        /*0160*/ 	.word	0xffffffff


	//   ....[14]....
        /*0164*/ 	.word	0xffffffff


	//   ....[15]....
        /*0168*/ 	.word	0xffffffff


	//   ....[16]....
        /*016c*/ 	.word	0xffffffff


	//   ....[17]....
        /*0170*/ 	.word	0xffffffff


	//   ....[18]....
        /*0174*/ 	.word	0xffffffff


	//   ....[19]....
        /*0178*/ 	.word	0xffffffff


	//   ....[20]....
        /*017c*/ 	.word	0xffffffff


	//   ....[21]....
        /*0180*/ 	.word	0xffffffff


	//   ....[22]....
        /*0184*/ 	.word	0xffffffff


	//   ....[23]....
        /*0188*/ 	.word	0xffffffff


	//   ....[24]....
        /*018c*/ 	.word	0xffffffff


	//   ....[25]....
        /*0190*/ 	.word	0xffffffff


	//   ....[26]....
        /*0194*/ 	.word	0xffffffff


	//   ....[27]....
        /*0198*/ 	.word	0xffffffff


	//   ....[28]....
        /*019c*/ 	.word	0xffffffff


	//   ....[29]....
        /*01a0*/ 	.word	0xffffffff


	//----- nvinfo : EIATTR_COOP_GROUP_INSTR_OFFSETS
	.align		4
.L_4600:
        /*01a4*/ 	.byte	0x04, 0x28
        /*01a6*/ 	.short	(.L_4602 - .L_4601)


	//   ....[0]....
.L_4601:
        /*01a8*/ 	.word	0x00000260


	//   ....[1]....
        /*01ac*/ 	.word	0x000002a0


	//   ....[2]....
        /*01b0*/ 	.word	0x000002d0


	//   ....[3]....
        /*01b4*/ 	.word	0x000002e0


	//   ....[4]....
        /*01b8*/ 	.word	0x00000320


	//   ....[5]....
        /*01bc*/ 	.word	0x00000330


	//   ....[6]....
        /*01c0*/ 	.word	0x00000380


	//   ....[7]....
        /*01c4*/ 	.word	0x000003a0


	//   ....[8]....
        /*01c8*/ 	.word	0x000003f0


	//   ....[9]....
        /*01cc*/ 	.word	0x00000400


	//   ....[10]....
        /*01d0*/ 	.word	0x00000490


	//   ....[11]....
        /*01d4*/ 	.word	0x000004a0


	//   ....[12]....
        /*01d8*/ 	.word	0x000004d0


	//   ....[13]....
        /*01dc*/ 	.word	0x000004e0


	//   ....[14]....
        /*01e0*/ 	.word	0x00000510


	//   ....[15]....
        /*01e4*/ 	.word	0x00000520


	//   ....[16]....
        /*01e8*/ 	.word	0x00000550


	//   ....[17]....
        /*01ec*/ 	.word	0x00000560


	//   ....[18]....
        /*01f0*/ 	.word	0x00000590


	//   ....[19]....
        /*01f4*/ 	.word	0x000005a0


	//   ....[20]....
        /*01f8*/ 	.word	0x00000a10


	//   ....[21]....
        /*01fc*/ 	.word	0x00000a50


	//   ....[22]....
        /*0200*/ 	.word	0x00000a70


	//   ....[23]....
        /*0204*/ 	.word	0x00000a90


	//   ....[24]....
        /*0208*/ 	.word	0x00000ab0


	//   ....[25]....
        /*020c*/ 	.word	0x00000b00


	//   ....[26]....
        /*0210*/ 	.word	0x00000b20


	//   ....[27]....
        /*0214*/ 	.word	0x00000b40


	//   ....[28]....
        /*0218*/ 	.word	0x00000b60


	//   ....[29]....
        /*021c*/ 	.word	0x00000b80


	//----- nvinfo : EIATTR_EXIT_INSTR_OFFSETS
	.align		4
.L_4602:
        /*0220*/ 	.byte	0x04, 0x1c
        /*0222*/ 	.short	(.L_4604 - .L_4603)


	//   ....[0]....
.L_4603:
        /*0224*/ 	.word	0x000009d0


	//   ....[1]....
        /*0228*/ 	.word	0x00000e30


	//   ....[2]....
        /*022c*/ 	.word	0x00000ea0


	//----- nvinfo : EIATTR_CRS_STACK_SIZE
	.align		4
.L_4604:
        /*0230*/ 	.byte	0x04, 0x1e
        /*0232*/ 	.short	(.L_4606 - .L_4605)
.L_4605:
        /*0234*/ 	.word	0x00000000
.L_4606:


//--------------------- .nv.info._ZN17fastertransformer34generalAddBiasResidualLayerNormOptI7__half2Lb0ELb0ELi1ELb1ELi1EEEvPT_S3_PKS2_S5_S5_S5_S5_S5_fiiPKfS7_S7_Pfi --------------------------
	.section	.nv.info._ZN17fastertransformer34generalAddBiasResidualLayerNormOptI7__half2Lb0ELb0ELi1ELb1ELi1EEEvPT_S3_PKS2_S5_S5_S5_S5_S5_fiiPKfS7_S7_Pfi,"",@"SHT_CUDA_INFO"
	.sectionflags	@""
	.align	4


	//----- nvinfo : EIATTR_CUDA_API_VERSION
	.align		4
        /*0000*/ 	.byte	0x04, 0x37
        /*0002*/ 	.short	(.L_4608 - .L_4607)
.L_4607:
        /*0004*/ 	.word	0x00000082


	//----- nvinfo : EIATTR_SW2861232_WAR
	.align		4
.L_4608:
        /*0008*/ 	.byte	0x01, 0x35
	.zero		2


	//----- nvinfo : EIATTR_PARAM_CBANK
	.align		4
        /*000c*/ 	.byte	0x04, 0x0a
        /*000e*/ 	.short	(.L_4610 - .L_4609)
	.align		4
.L_4609:
        /*0010*/ 	.word	index@(.nv.constant0._ZN17fastertransformer34generalAddBiasResidualLayerNormOptI7__half2Lb0ELb0ELi1ELb1ELi1EEEvPT_S3_PKS2_S5_S5_S5_S5_S5_fiiPKfS7_S7_Pfi)
        /*0014*/ 	.short	0x0160
        /*0016*/ 	.short	0x0074


	//----- nvinfo : EIATTR_CBANK_PARAM_SIZE
	.align		4
.L_4610:
        /*0018*/ 	.byte	0x03, 0x19
        /*001a*/ 	.short	0x0074


	//----- nvinfo : EIATTR_KPARAM_INFO
	.align		4
        /*001c*/ 	.byte	0x04, 0x17
        /*001e*/ 	.short	(.L_4612 - .L_4611)
.L_4611:
        /*0020*/ 	.word	0x00000000
        /*0024*/ 	.short	0x000f
        /*0026*/ 	.short	0x0070
        /*0028*/ 	.byte	0x00, 0xf0, 0x11, 0x00


	//----- nvinfo : EIATTR_KPARAM_INFO
	.align		4
.L_4612:
        /*002c*/ 	.byte	0x04, 0x17
        /*002e*/ 	.short	(.L_4614 - .L_4613)
.L_4613:
        /*0030*/ 	.word	0x00000000
        /*0034*/ 	.short	0x000e
        /*0036*/ 	.short	0x0068
        /*0038*/ 	.byte	0x00, 0xf0, 0x21, 0x00


	//----- nvinfo : EIATTR_KPARAM_INFO
	.align		4
.L_4614:
        /*003c*/ 	.byte	0x04, 0x17
        /*003e*/ 	.short	(.L_4616 - .L_4615)
.L_4615:
        /*0040*/ 	.word	0x00000000
        /*0044*/ 	.short	0x000d
        /*0046*/ 	.short	0x0060
        /*0048*/ 	.byte	0x00, 0xf0, 0x21, 0x00


	//----- nvinfo : EIATTR_KPARAM_INFO
	.align		4
.L_4616:
        /*004c*/ 	.byte	0x04, 0x17
        /*004e*/ 	.short	(.L_4618 - .L_4617)
.L_4617:
        /*0050*/ 	.word	0x00000000
        /*0054*/ 	.short	0x000c
        /*0056*/ 	.short	0x0058
        /*0058*/ 	.byte	0x00, 0xf0, 0x21, 0x00


	//----- nvinfo : EIATTR_KPARAM_INFO
	.align		4
.L_4618:
        /*005c*/ 	.byte	0x04, 0x17
        /*005e*/ 	.short	(.L_4620 - .L_4619)
.L_4619:
        /*0060*/ 	.word	0x00000000
        /*0064*/ 	.short	0x000b
        /*0066*/ 	.short	0x0050
        /*0068*/ 	.byte	0x00, 0xf0, 0x21, 0x00


	//----- nvinfo : EIATTR_KPARAM_INFO
	.align		4
.L_4620:
        /*006c*/ 	.byte	0x04, 0x17
        /*006e*/ 	.short	(.L_4622 - .L_4621)
.L_4621:
        /*0070*/ 	.word	0x00000000
        /*0074*/ 	.short	0x000a
        /*0076*/ 	.short	0x0048
        /*0078*/ 	.byte	0x00, 0xf0, 0x11, 0x00


	//----- nvinfo : EIATTR_KPARAM_INFO
	.align		4
.L_4622:
        /*007c*/ 	.byte	0x04, 0x17
        /*007e*/ 	.short	(.L_4624 - .L_4623)
.L_4623:
        /*0080*/ 	.word	0x00000000
        /*0084*/ 	.short	0x0009
        /*0086*/ 	.short	0x0044
        /*0088*/ 	.byte	0x00, 0xf0, 0x11, 0x00


	//----- nvinfo : EIATTR_KPARAM_INFO
	.align		4
.L_4624:
        /*008c*/ 	.byte	0x04, 0x17
        /*008e*/ 	.short	(.L_4626 - .L_4625)
.L_4625:
        /*0090*/ 	.word	0x00000000
        /*0094*/ 	.short	0x0008
        /*0096*/ 	.short	0x0040
        /*0098*/ 	.byte	0x00, 0xf0, 0x11, 0x00


	//----- nvinfo : EIATTR_KPARAM_INFO
	.align		4
.L_4626:
        /*009c*/ 	.byte	0x04, 0x17
        /*009e*/ 	.short	(.L_4628 - .L_4627)
.L_4627:
        /*00a0*/ 	.word	0x00000000
        /*00a4*/ 	.short	0x0007
        /*00a6*/ 	.short	0x0038
        /*00a8*/ 	.byte	0x00, 0xf0, 0x21, 0x00


	//----- nvinfo : EIATTR_KPARAM_INFO
	.align		4
.L_4628:
        /*00ac*/ 	.byte	0x04, 0x17
        /*00ae*/ 	.short	(.L_4630 - .L_4629)
.L_4629:
        /*00b0*/ 	.word	0x00000000
        /*00b4*/ 	.short	0x0006
        /*00b6*/ 	.short	0x0030
        /*00b8*/ 	.byte	0x00, 0xf0, 0x21, 0x00


	//----- nvinfo : EIATTR_KPARAM_INFO
	.align		4
.L_4630:
        /*00bc*/ 	.byte	0x04, 0x17
        /*00be*/ 	.short	(.L_4632 - .L_4631)
.L_4631:
        /*00c0*/ 	.word	0x00000000
        /*00c4*/ 	.short	0x0005
        /*00c6*/ 	.short	0x0028
        /*00c8*/ 	.byte	0x00, 0xf0, 0x21, 0x00


	//----- nvinfo : EIATTR_KPARAM_INFO
	.align		4
.L_4632:
        /*00cc*/ 	.byte	0x04, 0x17
        /*00ce*/ 	.short	(.L_4634 - .L_4633)
.L_4633:
        /*00d0*/ 	.word	0x00000000
        /*00d4*/ 	.short	0x0004
        /*00d6*/ 	.short	0x0020
        /*00d8*/ 	.byte	0x00, 0xf0, 0x21, 0x00


	//----- nvinfo : EIATTR_KPARAM_INFO
	.align		4
.L_4634:
        /*00dc*/ 	.byte	0x04, 0x17
        /*00de*/ 	.short	(.L_4636 - .L_4635)
.L_4635:
        /*00e0*/ 	.word	0x00000000
        /*00e4*/ 	.short	0x0003
        /*00e6*/ 	.short	0x0018
        /*00e8*/ 	.byte	0x00, 0xf0, 0x21, 0x00


	//----- nvinfo : EIATTR_KPARAM_INFO
	.align		4
.L_4636:
        /*00ec*/ 	.byte	0x04, 0x17
        /*00ee*/ 	.short	(.L_4638 - .L_4637)
.L_4637:
        /*00f0*/ 	.word	0x00000000
        /*00f4*/ 	.short	0x0002
        /*00f6*/ 	.short	0x0010
        /*00f8*/ 	.byte	0x00, 0xf0, 0x21, 0x00


	//----- nvinfo : EIATTR_KPARAM_INFO
	.align		4
.L_4638:
        /*00fc*/ 	.byte	0x04, 0x17
        /*00fe*/ 	.short	(.L_4640 - .L_4639)
.L_4639:
        /*0100*/ 	.word	0x00000000
        /*0104*/ 	.short	0x0001
        /*0106*/ 	.short	0x0008
        /*0108*/ 	.byte	0x00, 0xf0, 0x21, 0x00


	//----- nvinfo : EIATTR_KPARAM_INFO
	.align		4
.L_4640:
        /*010c*/ 	.byte	0x04, 0x17
        /*010e*/ 	.short	(.L_4642 - .L_4641)
.L_4641:
        /*0110*/ 	.word	0x00000000
        /*0114*/ 	.short	0x0000
        /*0116*/ 	.short	0x0000
        /*0118*/ 	.byte	0x00, 0xf0, 0x21, 0x00


	//----- nvinfo : EIATTR_MAXREG_COUNT
	.align		4
.L_4642:
        /*011c*/ 	.byte	0x03, 0x1b
        /*011e*/ 	.short	0x00ff


	//----- nvinfo : EIATTR_NUM_BARRIERS
	.align		4
        /*0120*/ 	.byte	0x02, 0x4c
        /*0122*/ 	.byte	0x01
	.zero		1


	//----- nvinfo : EIATTR_MERCURY_ISA_VERSION
	.align		4
        /*0124*/ 	.byte	0x03, 0x5f
        /*0126*/ 	.short	0x0000


	//----- nvinfo : EIATTR_COOP_GROUP_MASK_REGIDS
	.align		4
        /*0128*/ 	.byte	0x04, 0x29
        /*012a*/ 	.short	(.L_4644 - .L_4643)


	//   ....[0]....
.L_4643:
        /*012c*/ 	.word	0xffffffff


	//   ....[1]....
        /*0130*/ 	.word	0xffffffff


	//   ....[2]....
        /*0134*/ 	.word	0xffffffff


	//   ....[3]....
        /*0138*/ 	.word	0xffffffff


	//   ....[4]....
        /*013c*/ 	.word	0xffffffff


	//   ....[5]....
        /*0140*/ 	.word	0xffffffff


	//   ....[6]....
        /*0144*/ 	.word	0xffffffff


	//   ....[7]....
        /*0148*/ 	.word	0xffffffff


	//   ....[8]....
        /*014c*/ 	.word	0xffffffff


	//   ....[9]....
        /*0150*/ 	.word	0xffffffff


	//   ....[10]....
        /*0154*/ 	.word	0xffffffff


	//   ....[11]....
        /*0158*/ 	.word	0xffffffff


	//   ....[12]....
        /*015c*/ 	.word	0xffffffff


	//   ....[13]....
        /*0160*/ 	.word	0xffffffff


	//   ....[14]....
        /*0164*/ 	.word	0xffffffff


	//   ....[15]....
        /*0168*/ 	.word	0xffffffff


	//   ....[16]....
        /*016c*/ 	.word	0xffffffff


	//   ....[17]....
        /*0170*/ 	.word	0xffffffff


	//   ....[18]....
        /*0174*/ 	.word	0xffffffff


	//   ....[19]....
        /*0178*/ 	.word	0xffffffff


	//   ....[20]....
        /*017c*/ 	.word	0xffffffff


	//   ....[21]....
        /*0180*/ 	.word	0xffffffff


	//   ....[22]....
        /*0184*/ 	.word	0xffffffff


	//   ....[23]....
        /*0188*/ 	.word	0xffffffff


	//   ....[24]....
        /*018c*/ 	.word	0xffffffff


	//   ....[25]....
        /*0190*/ 	.word	0xffffffff


	//   ....[26]....
        /*0194*/ 	.word	0xffffffff


	//   ....[27]....
        /*0198*/ 	.word	0xffffffff


	//   ....[28]....
        /*019c*/ 	.word	0xffffffff


	//   ....[29]....
        /*01a0*/ 	.word	0xffffffff


	//----- nvinfo : EIATTR_COOP_GROUP_INSTR_OFFSETS
	.align		4
.L_4644:
        /*01a4*/ 	.byte	0x04, 0x28
        /*01a6*/ 	.short	(.L_4646 - .L_4645)


	//   ....[0]....
.L_4645:
        /*01a8*/ 	.word	0x00000220


	//   ....[1]....
        /*01ac*/ 	.word	0x00000260


	//   ....[2]....
        /*01b0*/ 	.word	0x000002a0


	//   ....[3]....
        /*01b4*/ 	.word	0x000002d0


	//   ....[4]....
        /*01b8*/ 	.word	0x00000310


	//   ....[5]....
        /*01bc*/ 	.word	0x00000370


	//   ....[6]....
        /*01c0*/ 	.word	0x000003a0


	//   ....[7]....
        /*01c4*/ 	.word	0x000003c0


	//   ....[8]....
        /*01c8*/ 	.word	0x000003e0


	//   ....[9]....
        /*01cc*/ 	.word	0x00000400


	//   ....[10]....
        /*01d0*/ 	.word	0x000005a0


	//   ....[11]....
        /*01d4*/ 	.word	0x000005f0


	//   ....[12]....
        /*01d8*/ 	.word	0x00000610


	//   ....[13]....
        /*01dc*/ 	.word	0x00000630


	//   ....[14]....
        /*01e0*/ 	.word	0x00000650


	//   ....[15]....
        /*01e4*/ 	.word	0x000006b0


	//   ....[16]....
        /*01e8*/ 	.word	0x000006e0


	//   ....[17]....
        /*01ec*/ 	.word	0x00000700


	//   ....[18]....
        /*01f0*/ 	.word	0x00000720


	//   ....[19]....
        /*01f4*/ 	.word	0x00000750


	//   ....[20]....
        /*01f8*/ 	.word	0x00000b30


	//   ....[21]....
        /*01fc*/ 	.word	0x00000b70


	//   ....[22]....
        /*0200*/ 	.word	0x00000b90


	//   ....[23]....
        /*0204*/ 	.word	0x00000bb0


	//   ....[24]....
        /*0208*/ 	.word	0x00000bd0


	//   ....[25]....
        /*020c*/ 	.word	0x00000c20


	//   ....[26]....
        /*0210*/ 	.word	0x00000c40


	//   ....[27]....
        /*0214*/ 	.word	0x00000c60


	//   ....[28]....
        /*0218*/ 	.word	0x00000c80


	//   ....[29]....
        /*021c*/ 	.word	0x00000ca0


	//----- nvinfo : EIATTR_EXIT_INSTR_OFFSETS
	.align		4
.L_4646:
        /*0220*/ 	.byte	0x04, 0x1c
        /*0222*/ 	.short	(.L_4648 - .L_4647)


	//   ....[0]....
.L_4647:
        /*0224*/ 	.word	0x00000af0


	//   ....[1]....
        /*0228*/ 	.word	0x00000f60


	//   ....[2]....
        /*022c*/ 	.word	0x00000fe0


	//----- nvinfo : EIATTR_CRS_STACK_SIZE
	.align		4
.L_4648:
        /*0230*/ 	.byte	0x04, 0x1e
        /*0232*/ 	.short	(.L_4650 - .L_4649)
.L_4649:
        /*0234*/ 	.word	0x00000000
.L_4650:


//--------------------- .nv.info._ZN17fastertransformer35generalAddBiasResidualLayerNormOpt2I7__half2Lb1ELb0ELi1ELb1ELi1EEEvPT_S3_PKS2_S5_S5_S5_S5_S5_fiiPKfS7_S7_Pfi --------------------------
	.section	.nv.info._ZN17fastertransformer35generalAddBiasResidualLayerNormOpt2I7__half2Lb1ELb0ELi1ELb1ELi1EEEvPT_S3_PKS2_S5_S5_S5_S5_S5_fiiPKfS7_S7_Pfi,"",@"SHT_CUDA_INFO"
	.sectionflags	@""
	.align	4


	//----- nvinfo : EIATTR_CUDA_API_VERSION
	.align		4
        /*0000*/ 	.byte	0x04, 0x37
        /*0002*/ 	.short	(.L_4652 - .L_4651)
.L_4651:
        /*0004*/ 	.word	0x00000082


	//----- nvinfo : EIATTR_SW2861232_WAR
	.align		4
.L_4652:
        /*0008*/ 	.byte	0x01, 0x35
	.zero		2


	//----- nvinfo : EIATTR_PARAM_CBANK
	.align		4
        /*000c*/ 	.byte	0x04, 0x0a
        /*000e*/ 	.short	(.L_4654 - .L_4653)
	.align		4
.L_4653:
        /*0010*/ 	.word	index@(.nv.constant0._ZN17fastertransformer35generalAddBiasResidualLayerNormOpt2I7__half2Lb1ELb0ELi1ELb1ELi1EEEvPT_S3_PKS2_S5_S5_S5_S5_S5_fiiPKfS7_S7_Pfi)
        /*0014*/ 	.short	0x0160
        /*0016*/ 	.short	0x0074


	//----- nvinfo : EIATTR_CBANK_PARAM_SIZE
	.align		4
.L_4654:
        /*0018*/ 	.byte	0x03, 0x19
        /*001a*/ 	.short	0x0074


	//----- nvinfo : EIATTR_KPARAM_INFO
	.align		4
        /*001c*/ 	.byte	0x04, 0x17
        /*001e*/ 	.short	(.L_4656 - .L_4655)
.L_4655:
        /*0020*/ 	.word	0x00000000
        /*0024*/ 	.short	0x000f
        /*0026*/ 	.short	0x0070
        /*0028*/ 	.byte	0x00, 0xf0, 0x11, 0x00


	//----- nvinfo : EIATTR_KPARAM_INFO
	.align		4
.L_4656:
        /*002c*/ 	.byte	0x04, 0x17
        /*002e*/ 	.short	(.L_4658 - .L_4657)
.L_4657:
        /*0030*/ 	.word	0x00000000
        /*0034*/ 	.short	0x000e
        /*0036*/ 	.short	0x0068
        /*0038*/ 	.byte	0x00, 0xf0, 0x21, 0x00


	//----- nvinfo : EIATTR_KPARAM_INFO
	.align		4
.L_4658:
        /*003c*/ 	.byte	0x04, 0x17
        /*003e*/ 	.short	(.L_4660 - .L_4659)
.L_4659:
        /*0040*/ 	.word	0x00000000
        /*0044*/ 	.short	0x000d
        /*0046*/ 	.short	0x0060
        /*0048*/ 	.byte	0x00, 0xf0, 0x21, 0x00


	//----- nvinfo : EIATTR_KPARAM_INFO
	.align		4
.L_4660:
        /*004c*/ 	.byte	0x04, 0x17
        /*004e*/ 	.short	(.L_4662 - .L_4661)
.L_4661:
        /*0050*/ 	.word	0x00000000
        /*0054*/ 	.short	0x000c
        /*0056*/ 	.short	0x0058
        /*0058*/ 	.byte	0x00, 0xf0, 0x21, 0x00


	//----- nvinfo : EIATTR_KPARAM_INFO
	.align		4
.L_4662:
        /*005c*/ 	.byte	0x04, 0x17
        /*005e*/ 	.short	(.L_4664 - .L_4663)
.L_4663:
        /*0060*/ 	.word	0x00000000
        /*0064*/ 	.short	0x000b
        /*0066*/ 	.short	0x0050
        /*0068*/ 	.byte	0x00, 0xf0, 0x21, 0x00


	//----- nvinfo : EIATTR_KPARAM_INFO
	.align		4
.L_4664:
        /*006c*/ 	.byte	0x04, 0x17
        /*006e*/ 	.short	(.L_4666 - .L_4665)
.L_4665:
        /*0070*/ 	.word	0x00000000
        /*0074*/ 	.short	0x000a
        /*0076*/ 	.short	0x0048
        /*0078*/ 	.byte	0x00, 0xf0, 0x11, 0x00


	//----- nvinfo : EIATTR_KPARAM_INFO
	.align		4
.L_4666:
        /*007c*/ 	.byte	0x04, 0x17
        /*007e*/ 	.short	(.L_4668 - .L_4667)
.L_4667:
        /*0080*/ 	.word	0x00000000
        /*0084*/ 	.short	0x0009
        /*0086*/ 	.short	0x0044
        /*0088*/ 	.byte	0x00, 0xf0, 0x11, 0x00


	//----- nvinfo : EIATTR_KPARAM_INFO
	.align		4
.L_4668:
        /*008c*/ 	.byte	0x04, 0x17
        /*008e*/ 	.short	(.L_4670 - .L_4669)
.L_4669:
        /*0090*/ 	.word	0x00000000
        /*0094*/ 	.short	0x0008
        /*0096*/ 	.short	0x0040
        /*0098*/ 	.byte	0x00, 0xf0, 0x11, 0x00


	//----- nvinfo : EIATTR_KPARAM_INFO
	.align		4
.L_4670:
        /*009c*/ 	.byte	0x04, 0x17
        /*009e*/ 	.short	(.L_4672 - .L_4671)
.L_4671:
        /*00a0*/ 	.word	0x00000000
        /*00a4*/ 	.short	0x0007
        /*00a6*/ 	.short	0x0038
        /*00a8*/ 	.byte	0x00, 0xf0, 0x21, 0x00


	//----- nvinfo : EIATTR_KPARAM_INFO
	.align		4
.L_4672:
        /*00ac*/ 	.byte	0x04, 0x17
        /*00ae*/ 	.short	(.L_4674 - .L_4673)
.L_4673:
        /*00b0*/ 	.word	0x00000000
        /*00b4*/ 	.short	0x0006
        /*00b6*/ 	.short	0x0030
        /*00b8*/ 	.byte	0x00, 0xf0, 0x21, 0x00


	//----- nvinfo : EIATTR_KPARAM_INFO
	.align		4
.L_4674:
        /*00bc*/ 	.byte	0x04, 0x17
        /*00be*/ 	.short	(.L_4676 - .L_4675)
.L_4675:
        /*00c0*/ 	.word	0x00000000
        /*00c4*/ 	.short	0x0005
        /*00c6*/ 	.short	0x0028
        /*00c8*/ 	.byte	0x00, 0xf0, 0x21, 0x00


	//----- nvinfo : EIATTR_KPARAM_INFO
	.align		4
.L_4676:
        /*00cc*/ 	.byte	0x04, 0x17
        /*00ce*/ 	.short	(.L_4678 - .L_4677)
.L_4677:
        /*00d0*/ 	.word	0x00000000
        /*00d4*/ 	.short	0x0004
        /*00d6*/ 	.short	0x0020
        /*00d8*/ 	.byte	0x00, 0xf0, 0x21, 0x00


	//----- nvinfo : EIATTR_KPARAM_INFO
	.align		4
.L_4678:
        /*00dc*/ 	.byte	0x04, 0x17
        /*00de*/ 	.short	(.L_4680 - .L_4679)
.L_4679:
        /*00e0*/ 	.word	0x00000000
        /*00e4*/ 	.short	0x0003
        /*00e6*/ 	.short	0x0018
        /*00e8*/ 	.byte	0x00, 0xf0, 0x21, 0x00


	//----- nvinfo : EIATTR_KPARAM_INFO
	.align		4
.L_4680:
        /*00ec*/ 	.byte	0x04, 0x17
        /*00ee*/ 	.short	(.L_4682 - .L_4681)
.L_4681:
        /*00f0*/ 	.word	0x00000000
        /*00f4*/ 	.short	0x0002
        /*00f6*/ 	.short	0x0010
        /*00f8*/ 	.byte	0x00, 0xf0, 0x21, 0x00


	//----- nvinfo : EIATTR_KPARAM_INFO
	.align		4
.L_4682:
        /*00fc*/ 	.byte	0x04, 0x17
        /*00fe*/ 	.short	(.L_4684 - .L_4683)
.L_4683:
        /*0100*/ 	.word	0x00000000
        /*0104*/ 	.short	0x0001
        /*0106*/ 	.short	0x0008
        /*0108*/ 	.byte	0x00, 0xf0, 0x21, 0x00


	//----- nvinfo : EIATTR_KPARAM_INFO
	.align		4
.L_4684:
        /*010c*/ 	.byte	0x04, 0x17
        /*010e*/ 	.short	(.L_4686 - .L_4685)
.L_4685:
        /*0110*/ 	.word	0x00000000
        /*0114*/ 	.short	0x0000
        /*0116*/ 	.short	0x0000
        /*0118*/ 	.byte	0x00, 0xf0, 0x21, 0x00


	//----- nvinfo : EIATTR_MAXREG_COUNT
	.align		4
.L_4686:
        /*011c*/ 	.byte	0x03, 0x1b
        /*011e*/ 	.short	0x00ff


	//----- nvinfo : EIATTR_NUM_BARRIERS
	.align		4
        /*0120*/ 	.byte	0x02, 0x4c
        /*0122*/ 	.byte	0x01
	.zero		1


	//----- nvinfo : EIATTR_MERCURY_ISA_VERSION
	.align		4
        /*0124*/ 	.byte	0x03, 0x5f
        /*0126*/ 	.short	0x0000


	//----- nvinfo : EIATTR_COOP_GROUP_MASK_REGIDS
	.align		4
        /*0128*/ 	.byte	0x04, 0x29
        /*012a*/ 	.short	(.L_4688 - .L_4687)


	//   ....[0]....
.L_4687:
        /*012c*/ 	.word	0xffffffff


	//   ....[1]....
        /*0130*/ 	.word	0xffffffff


	//   ....[2]....
        /*0134*/ 	.word	0xffffffff


	//   ....[3]....
        /*0138*/ 	.word	0xffffffff


	//   ....[4]....
        /*013c*/ 	.word	0xffffffff


	//   ....[5]....
        /*0140*/ 	.word	0xffffffff


	//   ....[6]....
        /*0144*/ 	.word	0xffffffff


	//   ....[7]....
        /*0148*/ 	.word	0xffffffff


	//   ....[8]....
        /*014c*/ 	.word	0xffffffff


	//   ....[9]....
        /*0150*/ 	.word	0xffffffff


	//   ....[10]....
        /*0154*/ 	.word	0xffffffff


	//   ....[11]....
        /*0158*/ 	.word	0xffffffff


	//   ....[12]....
        /*015c*/ 	.word	0xffffffff


	//   ....[13]....
        /*0160*/ 	.word	0xffffffff


	//   ....[14]....
        /*0164*/ 	.word	0xffffffff


	//   ....[15]....
        /*0168*/ 	.word	0xffffffff


	//   ....[16]....
        /*016c*/ 	.word	0xffffffff


	//   ....[17]....
        /*0170*/ 	.word	0xffffffff


	//   ....[18]....
        /*0174*/ 	.word	0xffffffff


	//   ....[19]....
        /*0178*/ 	.word	0xffffffff


	//   ....[20]....
        /*017c*/ 	.word	0xffffffff


	//   ....[21]....
        /*0180*/ 	.word	0xffffffff


	//   ....[22]....
        /*0184*/ 	.word	0xffffffff


	//   ....[23]....
        /*0188*/ 	.word	0xffffffff


	//   ....[24]....
        /*018c*/ 	.word	0xffffffff


	//   ....[25]....
        /*0190*/ 	.word	0xffffffff


	//   ....[26]....
        /*0194*/ 	.word	0xffffffff


	//   ....[27]....
        /*0198*/ 	.word	0xffffffff


	//   ....[28]....
        /*019c*/ 	.word	0xffffffff


	//   ....[29]....
        /*01a0*/ 	.word	0xffffffff


	//----- nvinfo : EIATTR_COOP_GROUP_INSTR_OFFSETS
	.align		4
.L_4688:
        /*01a4*/ 	.byte	0x04, 0x28
        /*01a6*/ 	.short	(.L_4690 - .L_4689)


	//   ....[0]....
.L_4689:
        /*01a8*/ 	.word	0x000005c0


	//   ....[1]....
        /*01ac*/ 	.word	0x000005f0


	//   ....[2]....
        /*01b0*/ 	.word	0x00000620


	//   ....[3]....
        /*01b4*/ 	.word	0x00000640


	//   ....[4]....
        /*01b8*/ 	.word	0x00000680


	//   ....[5]....
        /*01bc*/ 	.word	0x00000690


	//   ....[6]....
        /*01c0*/ 	.word	0x000006d0


	//   ....[7]....
        /*01c4*/ 	.word	0x000006e0


	//   ....[8]....
        /*01c8*/ 	.word	0x00000740


	//   ....[9]....
        /*01cc*/ 	.word	0x00000760


	//   ....[10]....
        /*01d0*/ 	.word	0x00000800


	//   ....[11]....
        /*01d4*/ 	.word	0x00000810


	//   ....[12]....
        /*01d8*/ 	.word	0x00000840


	//   ....[13]....
        /*01dc*/ 	.word	0x00000850


	//   ....[14]....
        /*01e0*/ 	.word	0x00000880


	//   ....[15]....
        /*01e4*/ 	.word	0x00000890


	//   ....[16]....
        /*01e8*/ 	.word	0x000008c0


	//   ....[17]....
        /*01ec*/ 	.word	0x000008d0


	//   ....[18]....
        /*01f0*/ 	.word	0x00000900


	//   ....[19]....
        /*01f4*/ 	.word	0x00000910


	//   ....[20]....
        /*01f8*/ 	.word	0x00000d60


	//   ....[21]....
        /*01fc*/ 	.word	0x00000da0


	//   ....[22]....
        /*0200*/ 	.word	0x00000dc0


	//   ....[23]....
        /*0204*/ 	.word	0x00000de0


	//   ....[24]....
        /*0208*/ 	.word	0x00000e00


	//   ....[25]....
        /*020c*/ 	.word	0x00000e50


	//   ....[26]....
        /*0210*/ 	.word	0x00000e70


	//   ....[27]....
        /*0214*/ 	.word	0x00000e90


	//   ....[28]....
        /*0218*/ 	.word	0x00000eb0


	//   ....[29]....
        /*021c*/ 	.word	0x00000ed0


	//----- nvinfo : EIATTR_EXIT_INSTR_OFFSETS
	.align		4
.L_4690:
        /*0220*/ 	.byte	0x04, 0x1c
        /*0222*/ 	.short	(.L_4692 - .L_4691)


	//   ....[0]....
.L_4691:
        /*0224*/ 	.word	0x00000d20


	//   ....[1]....
        /*0228*/ 	.word	0x00001180


	//   ....[2]....
        /*022c*/ 	.word	0x000011f0


	//----- nvinfo : EIATTR_CRS_STACK_SIZE
	.align		4
.L_4692:
        /*0230*/ 	.byte	0x04, 0x1e
        /*0232*/ 	.short	(.L_4694 - .L_4693)
.L_4693:
        /*0234*/ 	.word	0x00000000
.L_4694:


//--------------------- .nv.info._ZN17fastertransformer34generalAddBiasResidualLayerNormOptI7__half2Lb1ELb0ELi1ELb1ELi1EEEvPT_S3_PKS2_S5_S5_S5_S5_S5_fiiPKfS7_S7_Pfi --------------------------
	.section	.nv.info._ZN17fastertransformer34generalAddBiasResidualLayerNormOptI7__half2Lb1ELb0ELi1ELb1ELi1EEEvPT_S3_PKS2_S5_S5_S5_S5_S5_fiiPKfS7_S7_Pfi,"",@"SHT_CUDA_INFO"
	.sectionflags	@""
	.align	4


	//----- nvinfo : EIATTR_CUDA_API_VERSION
	.align		4
        /*0000*/ 	.byte	0x04, 0x37
        /*0002*/ 	.short	(.L_4696 - .L_4695)
.L_4695:
        /*0004*/ 	.word	0x00000082


	//----- nvinfo : EIATTR_SW2861232_WAR
	.align		4
.L_4696:
        /*0008*/ 	.byte	0x01, 0x35
	.zero		2


	//----- nvinfo : EIATTR_PARAM_CBANK
	.align		4
        /*000c*/ 	.byte	0x04, 0x0a
        /*000e*/ 	.short	(.L_4698 - .L_4697)
	.align		4
.L_4697:
        /*0010*/ 	.word	index@(.nv.constant0._ZN17fastertransformer34generalAddBiasResidualLayerNormOptI7__half2Lb1ELb0ELi1ELb1ELi1EEEvPT_S3_PKS2_S5_S5_S5_S5_S5_fiiPKfS7_S7_Pfi)
        /*0014*/ 	.short	0x0160
        /*0016*/ 	.short	0x0074


	//----- nvinfo : EIATTR_CBANK_PARAM_SIZE
	.align		4
.L_4698:
        /*0018*/ 	.byte	0x03, 0x19
        /*001a*/ 	.short	0x0074


	//----- nvinfo : EIATTR_KPARAM_INFO
	.align		4
        /*001c*/ 	.byte	0x04, 0x17
        /*001e*/ 	.short	(.L_4700 - .L_4699)
.L_4699:
        /*0020*/ 	.word	0x00000000
        /*0024*/ 	.short	0x000f
        /*0026*/ 	.short	0x0070
        /*0028*/ 	.byte	0x00, 0xf0, 0x11, 0x00


	//----- nvinfo : EIATTR_KPARAM_INFO
	.align		4
.L_4700:
        /*002c*/ 	.byte	0x04, 0x17
        /*002e*/ 	.short	(.L_4702 - .L_4701)
.L_4701:
        /*0030*/ 	.word	0x00000000
        /*0034*/ 	.short	0x000e
        /*0036*/ 	.short	0x0068
        /*0038*/ 	.byte	0x00, 0xf0, 0x21, 0x00


	//----- nvinfo : EIATTR_KPARAM_INFO
	.align		4
.L_4702:
        /*003c*/ 	.byte	0x04, 0x17
        /*003e*/ 	.short	(.L_4704 - .L_4703)
.L_4703:
        /*0040*/ 	.word	0x00000000
        /*0044*/ 	.short	0x000d
        /*0046*/ 	.short	0x0060
        /*0048*/ 	.byte	0x00, 0xf0, 0x21, 0x00


	//----- nvinfo : EIATTR_KPARAM_INFO
	.align		4
.L_4704:
        /*004c*/ 	.byte	0x04, 0x17
        /*004e*/ 	.short	(.L_4706 - .L_4705)
.L_4705:
        /*0050*/ 	.word	0x00000000
        /*0054*/ 	.short	0x000c
        /*0056*/ 	.short	0x0058
        /*0058*/ 	.byte	0x00, 0xf0, 0x21, 0x00


	//----- nvinfo : EIATTR_KPARAM_INFO
	.align		4
.L_4706:
        /*005c*/ 	.byte	0x04, 0x17
        /*005e*/ 	.short	(.L_4708 - .L_4707)
.L_4707:
        /*0060*/ 	.word	0x00000000
        /*0064*/ 	.short	0x000b
        /*0066*/ 	.short	0x0050
        /*0068*/ 	.byte	0x00, 0xf0, 0x21, 0x00


	//----- nvinfo : EIATTR_KPARAM_INFO
	.align		4
.L_4708:
        /*006c*/ 	.byte	0x04, 0x17
        /*006e*/ 	.short	(.L_4710 - .L_4709)
.L_4709:
        /*0070*/ 	.word	0x00000000
        /*0074*/ 	.short	0x000a
        /*0076*/ 	.short	0x0048
        /*0078*/ 	.byte	0x00, 0xf0, 0x11, 0x00


	//----- nvinfo : EIATTR_KPARAM_INFO
	.align		4
.L_4710:
        /*007c*/ 	.byte	0x04, 0x17
        /*007e*/ 	.short	(.L_4712 - .L_4711)
.L_4711:
        /*0080*/ 	.word	0x00000000
        /*0084*/ 	.short	0x0009
        /*0086*/ 	.short	0x0044
        /*0088*/ 	.byte	0x00, 0xf0, 0x11, 0x00


	//----- nvinfo : EIATTR_KPARAM_INFO
	.align		4
.L_4712:
        /*008c*/ 	.byte	0x04, 0x17
        /*008e*/ 	.short	(.L_4714 - .L_4713)
.L_4713:
        /*0090*/ 	.word	0x00000000
        /*0094*/ 	.short	0x0008
        /*0096*/ 	.short	0x0040
        /*0098*/ 	.byte	0x00, 0xf0, 0x11, 0x00


	//----- nvinfo : EIATTR_KPARAM_INFO
	.align		4
.L_4714:
        /*009c*/ 	.byte	0x04, 0x17
        /*009e*/ 	.short	(.L_4716 - .L_4715)
.L_4715:
        /*00a0*/ 	.word	0x00000000
        /*00a4*/ 	.short	0x0007
        /*00a6*/ 	.short	0x0038
        /*00a8*/ 	.byte	0x00, 0xf0, 0x21, 0x00


	//----- nvinfo : EIATTR_KPARAM_INFO
	.align		4
.L_4716:
        /*00ac*/ 	.byte	0x04, 0x17
        /*00ae*/ 	.short	(.L_4718 - .L_4717)
.L_4717:
        /*00b0*/ 	.word	0x00000000
        /*00b4*/ 	.short	0x0006
        /*00b6*/ 	.short	0x0030
        /*00b8*/ 	.byte	0x00, 0xf0, 0x21, 0x00


	//----- nvinfo : EIATTR_KPARAM_INFO
	.align		4
.L_4718:
        /*00bc*/ 	.byte	0x04, 0x17
        /*00be*/ 	.short	(.L_4720 - .L_4719)
.L_4719:
        /*00c0*/ 	.word	0x00000000
        /*00c4*/ 	.short	0x0005
        /*00c6*/ 	.short	0x0028
        /*00c8*/ 	.byte	0x00, 0xf0, 0x21, 0x00


	//----- nvinfo : EIATTR_KPARAM_INFO
	.align		4
.L_4720:
        /*00cc*/ 	.byte	0x04, 0x17
        /*00ce*/ 	.short	(.L_4722 - .L_4721)
.L_4721:
        /*00d0*/ 	.word	0x00000000
        /*00d4*/ 	.short	0x0004
        /*00d6*/ 	.short	0x0020
        /*00d8*/ 	.byte	0x00, 0xf0, 0x21, 0x00


	//----- nvinfo : EIATTR_KPARAM_INFO
	.align		4
.L_4722:
        /*00dc*/ 	.byte	0x04, 0x17
        /*00de*/ 	.short	(.L_4724 - .L_4723)
.L_4723:
        /*00e0*/ 	.word	0x00000000
        /*00e4*/ 	.short	0x0003
        /*00e6*/ 	.short	0x0018
        /*00e8*/ 	.byte	0x00, 0xf0, 0x21, 0x00


	//----- nvinfo : EIATTR_KPARAM_INFO
	.align		4
.L_4724:
        /*00ec*/ 	.byte	0x04, 0x17
        /*00ee*/ 	.short	(.L_4726 - .L_4725)
.L_4725:
        /*00f0*/ 	.word	0x00000000
        /*00f4*/ 	.short	0x0002
        /*00f6*/ 	.short	0x0010
        /*00f8*/ 	.byte	0x00, 0xf0, 0x21, 0x00


	//----- nvinfo : EIATTR_KPARAM_INFO
	.align		4
.L_4726:
        /*00fc*/ 	.byte	0x04, 0x17
        /*00fe*/ 	.short	(.L_4728 - .L_4727)
.L_4727:
        /*0100*/ 	.word	0x00000000
        /*0104*/ 	.short	0x0001
        /*0106*/ 	.short	0x0008
        /*0108*/ 	.byte	0x00, 0xf0, 0x21, 0x00


	//----- nvinfo : EIATTR_KPARAM_INFO
	.align		4
.L_4728:
        /*010c*/ 	.byte	0x04, 0x17
        /*010e*/ 	.short	(.L_4730 - .L_4729)
.L_4729:
        /*0110*/ 	.word	0x00000000
        /*0114*/ 	.short	0x0000
        /*0116*/ 	.short	0x0000
        /*0118*/ 	.byte	0x00, 0xf0, 0x21, 0x00


	//----- nvinfo : EIATTR_MAXREG_COUNT
	.align		4
.L_4730:
        /*011c*/ 	.byte	0x03, 0x1b
        /*011e*/ 	.short	0x00ff


	//----- nvinfo : EIATTR_NUM_BARRIERS
	.align		4
        /*0120*/ 	.byte	0x02, 0x4c
        /*0122*/ 	.byte	0x01
	.zero		1


	//----- nvinfo : EIATTR_MERCURY_ISA_VERSION
	.align		4
        /*0124*/ 	.byte	0x03, 0x5f
        /*0126*/ 	.short	0x0000


	//----- nvinfo : EIATTR_COOP_GROUP_MASK_REGIDS
	.align		4
        /*0128*/ 	.byte	0x04, 0x29
        /*012a*/ 	.short	(.L_4732 - .L_4731)


	//   ....[0]....
.L_4731:
        /*012c*/ 	.word	0xffffffff


	//   ....[1]....
        /*0130*/ 	.word	0xffffffff


	//   ....[2]....
        /*0134*/ 	.word	0xffffffff


	//   ....[3]....
        /*0138*/ 	.word	0xffffffff


	//   ....[4]....
        /*013c*/ 	.word	0xffffffff


	//   ....[5]....
        /*0140*/ 	.word	0xffffffff


	//   ....[6]....
        /*0144*/ 	.word	0xffffffff


	//   ....[7]....
        /*0148*/ 	.word	0xffffffff


	//   ....[8]....
        /*014c*/ 	.word	0xffffffff


	//   ....[9]....
        /*0150*/ 	.word	0xffffffff


	//   ....[10]....
        /*0154*/ 	.word	0xffffffff


	//   ....[11]....
        /*0158*/ 	.word	0xffffffff


	//   ....[12]....
        /*015c*/ 	.word	0xffffffff


	//   ....[13]....
        /*0160*/ 	.word	0xffffffff


	//   ....[14]....
        /*0164*/ 	.word	0xffffffff


	//   ....[15]....
        /*0168*/ 	.word	0xffffffff


	//   ....[16]....
        /*016c*/ 	.word	0xffffffff


	//   ....[17]....
        /*0170*/ 	.word	0xffffffff


	//   ....[18]....
        /*0174*/ 	.word	0xffffffff


	//   ....[19]....
        /*0178*/ 	.word	0xffffffff


	//   ....[20]....
        /*017c*/ 	.word	0xffffffff


	//   ....[21]....
        /*0180*/ 	.word	0xffffffff


	//   ....[22]....
        /*0184*/ 	.word	0xffffffff


	//   ....[23]....
        /*0188*/ 	.word	0xffffffff


	//   ....[24]....
        /*018c*/ 	.word	0xffffffff


	//   ....[25]....
        /*0190*/ 	.word	0xffffffff


	//   ....[26]....
        /*0194*/ 	.word	0xffffffff


	//   ....[27]....
        /*0198*/ 	.word	0xffffffff


	//   ....[28]....
        /*019c*/ 	.word	0xffffffff


	//   ....[29]....
        /*01a0*/ 	.word	0xffffffff


	//----- nvinfo : EIATTR_COOP_GROUP_INSTR_OFFSETS
	.align		4
.L_4732:
        /*01a4*/ 	.byte	0x04, 0x28
        /*01a6*/ 	.short	(.L_4734 - .L_4733)


	//   ....[0]....
.L_4733:
        /*01a8*/ 	.word	0x00000470


	//   ....[1]....
        /*01ac*/ 	.word	0x000004b0


	//   ....[2]....
        /*01b0*/ 	.word	0x000004e0


	//   ....[3]....
        /*01b4*/ 	.word	0x00000530


	//   ....[4]....
        /*01b8*/ 	.word	0x00000580


	//   ....[5]....
        /*01bc*/ 	.word	0x000005d0


	//   ....[6]....
        /*01c0*/ 	.word	0x00000600


	//   ....[7]....
        /*01c4*/ 	.word	0x00000620


	//   ....[8]....
        /*01c8*/ 	.word	0x00000640


	//   ....[9]....
        /*01cc*/ 	.word	0x00000660


	//   ....[10]....
        /*01d0*/ 	.word	0x00000800


	//   ....[11]....
        /*01d4*/ 	.word	0x00000850


	//   ....[12]....
        /*01d8*/ 	.word	0x00000870


	//   ....[13]....
        /*01dc*/ 	.word	0x00000890


	//   ....[14]....
        /*01e0*/ 	.word	0x000008b0


	//   ....[15]....
        /*01e4*/ 	.word	0x00000910


	//   ....[16]....
        /*01e8*/ 	.word	0x00000940


	//   ....[17]....
        /*01ec*/ 	.word	0x00000960


	//   ....[18]....
        /*01f0*/ 	.word	0x00000980


	//   ....[19]....
        /*01f4*/ 	.word	0x000009b0


	//   ....[20]....
        /*01f8*/ 	.word	0x00000d70


	//   ....[21]....
        /*01fc*/ 	.word	0x00000db0


	//   ....[22]....
        /*0200*/ 	.word	0x00000dd0


	//   ....[23]....
        /*0204*/ 	.word	0x00000df0


	//   ....[24]....
        /*0208*/ 	.word	0x00000e10


	//   ....[25]....
        /*020c*/ 	.word	0x00000e60


	//   ....[26]....
        /*0210*/ 	.word	0x00000e80


	//   ....[27]....
        /*0214*/ 	.word	0x00000ea0


	//   ....[28]....
        /*0218*/ 	.word	0x00000ec0


	//   ....[29]....
        /*021c*/ 	.word	0x00000ee0


	//----- nvinfo : EIATTR_EXIT_INSTR_OFFSETS
	.align		4
.L_4734:
        /*0220*/ 	.byte	0x04, 0x1c
        /*0222*/ 	.short	(.L_4736 - .L_4735)


	//   ....[0]....
.L_4735:
        /*0224*/ 	.word	0x00000d30


	//   ....[1]....
        /*0228*/ 	.word	0x000011a0


	//   ....[2]....
        /*022c*/ 	.word	0x00001220


	//----- nvinfo : EIATTR_CRS_STACK_SIZE
	.align		4
.L_4736:
        /*0230*/ 	.byte	0x04, 0x1e
        /*0232*/ 	.short	(.L_4738 - .L_4737)
.L_4737:
        /*0234*/ 	.word	0x00000000
.L_4738:


//--------------------- .nv.info._ZN17fastertransformer35generalAddBiasResidualLayerNormOpt2I7__half2Lb0ELb1ELi1ELb1ELi1EEEvPT_S3_PKS2_S5_S5_S5_S5_S5_fiiPKfS7_S7_Pfi --------------------------
	.section	.nv.info._ZN17fastertransformer35generalAddBiasResidualLayerNormOpt2I7__half2Lb0ELb1ELi1ELb1ELi1EEEvPT_S3_PKS2_S5_S5_S5_S5_S5_fiiPKfS7_S7_Pfi,"",@"SHT_CUDA_INFO"
	.sectionflags	@""
	.align	4


	//----- nvinfo : EIATTR_CUDA_API_VERSION
	.align		4
        /*0000*/ 	.byte	0x04, 0x37
        /*0002*/ 	.short	(.L_4740 - .L_4739)
.L_4739:
        /*0004*/ 	.word	0x00000082


	//----- nvinfo : EIATTR_SW2861232_WAR
	.align		4
.L_4740:
        /*0008*/ 	.byte	0x01, 0x35
	.zero		2


	//----- nvinfo : EIATTR_PARAM_CBANK
	.align		4
        /*000c*/ 	.byte	0x04, 0x0a
        /*000e*/ 	.short	(.L_4742 - .L_4741)
	.align		4
.L_4741:
        /*0010*/ 	.word	index@(.nv.constant0._ZN17fastertransformer35generalAddBiasResidualLayerNormOpt2I7__half2Lb0ELb1ELi1ELb1ELi1EEEvPT_S3_PKS2_S5_S5_S5_S5_S5_fiiPKfS7_S7_Pfi)
        /*0014*/ 	.short	0x0160
        /*0016*/ 	.short	0x0074


	//----- nvinfo : EIATTR_CBANK_PARAM_SIZE
	.align		4
.L_4742:
        /*0018*/ 	.byte	0x03, 0x19
        /*001a*/ 	.short	0x0074


	//----- nvinfo : EIATTR_KPARAM_INFO
	.align		4
        /*001c*/ 	.byte	0x04, 0x17
        /*001e*/ 	.short	(.L_4744 - .L_4743)
.L_4743:
        /*0020*/ 	.word	0x00000000
        /*0024*/ 	.short	0x000f
        /*0026*/ 	.short	0x0070
        /*0028*/ 	.byte	0x00, 0xf0, 0x11, 0x00


	//----- nvinfo : EIATTR_KPARAM_INFO
	.align		4
.L_4744:
        /*002c*/ 	.byte	0x04, 0x17
        /*002e*/ 	.short	(.L_4746 - .L_4745)
.L_4745:
        /*0030*/ 	.word	0x00000000
        /*0034*/ 	.short	0x000e
        /*0036*/ 	.short	0x0068
        /*0038*/ 	.byte	0x00, 0xf0, 0x21, 0x00


	//----- nvinfo : EIATTR_KPARAM_INFO
	.align		4
.L_4746:
        /*003c*/ 	.byte	0x04, 0x17
        /*003e*/ 	.short	(.L_4748 - .L_4747)
.L_4747:
        /*0040*/ 	.word	0x00000000
        /*0044*/ 	.short	0x000d
        /*0046*/ 	.short	0x0060
        /*0048*/ 	.byte	0x00, 0xf0, 0x21, 0x00


	//----- nvinfo : EIATTR_KPARAM_INFO
	.align		4
.L_4748:
        /*004c*/ 	.byte	0x04, 0x17
        /*004e*/ 	.short	(.L_4750 - .L_4749)
.L_4749:
        /*0050*/ 	.word	0x00000000
        /*0054*/ 	.short	0x000c
        /*0056*/ 	.short	0x0058
        /*0058*/ 	.byte	0x00, 0xf0, 0x21, 0x00


	//----- nvinfo : EIATTR_KPARAM_INFO
	.align		4
.L_4750:
        /*005c*/ 	.byte	0x04, 0x17
        /*005e*/ 	.short	(.L_4752 - .L_4751)
.L_4751:
        /*0060*/ 	.word	0x00000000
        /*0064*/ 	.short	0x000b
        /*0066*/ 	.short	0x0050
        /*0068*/ 	.byte	0x00, 0xf0, 0x21, 0x00


	//----- nvinfo : EIATTR_KPARAM_INFO
	.align		4
.L_4752:
        /*006c*/ 	.byte	0x04, 0x17
        /*006e*/ 	.short	(.L_4754 - .L_4753)
.L_4753:
        /*0070*/ 	.word	0x00000000
        /*0074*/ 	.short	0x000a
        /*0076*/ 	.short	0x0048
        /*0078*/ 	.byte	0x00, 0xf0, 0x11, 0x00


	//----- nvinfo : EIATTR_KPARAM_INFO
	.align		4
.L_4754:
        /*007c*/ 	.byte	0x04, 0x17
        /*007e*/ 	.short	(.L_4756 - .L_4755)
.L_4755:
        /*0080*/ 	.word	0x00000000
        /*0084*/ 	.short	0x0009
        /*0086*/ 	.short	0x0044
        /*0088*/ 	.byte	0x00, 0xf0, 0x11, 0x00


	//----- nvinfo : EIATTR_KPARAM_INFO
	.align		4
.L_4756:
        /*008c*/ 	.byte	0x04, 0x17
        /*008e*/ 	.short	(.L_4758 - .L_4757)
.L_4757:
        /*0090*/ 	.word	0x00000000
        /*0094*/ 	.short	0x0008
        /*0096*/ 	.short	0x0040
        /*0098*/ 	.byte	0x00, 0xf0, 0x11, 0x00


	//----- nvinfo : EIATTR_KPARAM_INFO
	.align		4
.L_4758:
        /*009c*/ 	.byte	0x04, 0x17
        /*009e*/ 	.short	(.L_4760 - .L_4759)
.L_4759:
        /*00a0*/ 	.word	0x00000000
        /*00a4*/ 	.short	0x0007
        /*00a6*/ 	.short	0x0038
        /*00a8*/ 	.byte	0x00, 0xf0, 0x21, 0x00


	//----- nvinfo : EIATTR_KPARAM_INFO
	.align		4
.L_4760:
        /*00ac*/ 	.byte	0x04, 0x17
        /*00ae*/ 	.short	(.L_4762 - .L_4761)
.L_4761:
        /*00b0*/ 	.word	0x00000000
        /*00b4*/ 	.short	0x0006
        /*00b6*/ 	.short	0x0030
        /*00b8*/ 	.byte	0x00, 0xf0, 0x21, 0x00


	//----- nvinfo : EIATTR_KPARAM_INFO
	.align		4
.L_4762:
        /*00bc*/ 	.byte	0x04, 0x17
        /*00be*/ 	.short	(.L_4764 - .L_4763)
.L_4763:
        /*00c0*/ 	.word	0x00000000
        /*00c4*/ 	.short	0x0005
        /*00c6*/ 	.short	0x0028
        /*00c8*/ 	.byte	0x00, 0xf0, 0x21, 0x00


	//----- nvinfo : EIATTR_KPARAM_INFO
	.align		4
.L_4764:
        /*00cc*/ 	.byte	0x04, 0x17
        /*00ce*/ 	.short	(.L_4766 - .L_4765)
.L_4765:
        /*00d0*/ 	.word	0x00000000
        /*00d4*/ 	.short	0x0004
        /*00d6*/ 	.short	0x0020
        /*00d8*/ 	.byte	0x00, 0xf0, 0x21, 0x00


	//----- nvinfo : EIATTR_KPARAM_INFO
	.align		4
.L_4766:
        /*00dc*/ 	.byte	0x04, 0x17
        /*00de*/ 	.short	(.L_4768 - .L_4767)
.L_4767:
        /*00e0*/ 	.word	0x00000000
        /*00e4*/ 	.short	0x0003
        /*00e6*/ 	.short	0x0018
        /*00e8*/ 	.byte	0x00, 0xf0, 0x21, 0x00


	//----- nvinfo : EIATTR_KPARAM_INFO
	.align		4
.L_4768:
        /*00ec*/ 	.byte	0x04, 0x17
        /*00ee*/ 	.short	(.L_4770 - .L_4769)
.L_4769:
        /*00f0*/ 	.word	0x00000000
        /*00f4*/ 	.short	0x0002
        /*00f6*/ 	.short	0x0010
        /*00f8*/ 	.byte	0x00, 0xf0, 0x21, 0x00


	//----- nvinfo : EIATTR_KPARAM_INFO
	.align		4
.L_4770:
        /*00fc*/ 	.byte	0x04, 0x17
        /*00fe*/ 	.short	(.L_4772 - .L_4771)
.L_4771:
        /*0100*/ 	.word	0x00000000
        /*0104*/ 	.short	0x0001
        /*0106*/ 	.short	0x0008
        /*0108*/ 	.byte	0x00, 0xf0, 0x21, 0x00


	//----- nvinfo : EIATTR_KPARAM_INFO
	.align		4
.L_4772:
        /*010c*/ 	.byte	0x04, 0x17
        /*010e*/ 	.short	(.L_4774 - .L_4773)
.L_4773:
        /*0110*/ 	.word	0x00000000
        /*0114*/ 	.short	0x0000
        /*0116*/ 	.short	0x0000
        /*0118*/ 	.byte	0x00, 0xf0, 0x21, 0x00


	//----- nvinfo : EIATTR_MAXREG_COUNT
	.align		4
.L_4774:
        /*011c*/ 	.byte	0x03, 0x1b
        /*011e*/ 	.short	0x00ff


	//----- nvinfo : EIATTR_NUM_BARRIERS
	.align		4
        /*0120*/ 	.byte	0x02, 0x4c
        /*0122*/ 	.byte	0x01
	.zero		1


	//----- nvinfo : EIATTR_MERCURY_ISA_VERSION
	.align		4
        /*0124*/ 	.byte	0x03, 0x5f
        /*0126*/ 	.short	0x0000


	//----- nvinfo : EIATTR_COOP_GROUP_MASK_REGIDS
	.align		4
        /*0128*/ 	.byte	0x04, 0x29
        /*012a*/ 	.short	(.L_4776 - .L_4775)


	//   ....[0]....
.L_4775:
        /*012c*/ 	.word	0xffffffff


	//   ....[1]....
        /*0130*/ 	.word	0xffffffff


	//   ....[2]....
        /*0134*/ 	.word	0xffffffff


	//   ....[3]....
        /*0138*/ 	.word	0xffffffff


	//   ....[4]....
        /*013c*/ 	.word	0xffffffff


	//   ....[5]....
        /*0140*/ 	.word	0xffffffff


	//   ....[6]....
        /*0144*/ 	.word	0xffffffff


	//   ....[7]....
        /*0148*/ 	.word	0xffffffff


	//   ....[8]....
        /*014c*/ 	.word	0xffffffff


	//   ....[9]....
        /*0150*/ 	.word	0xffffffff


	//   ....[10]....
        /*0154*/ 	.word	0xffffffff


	//   ....[11]....
        /*0158*/ 	.word	0xffffffff


	//   ....[12]....
        /*015c*/ 	.word	0xffffffff


	//   ....[13]....
        /*0160*/ 	.word	0xffffffff


	//   ....[14]....
        /*0164*/ 	.word	0xffffffff


	//   ....[15]....
        /*0168*/ 	.word	0xffffffff


	//   ....[16]....
        /*016c*/ 	.word	0xffffffff


	//   ....[17]....
        /*0170*/ 	.word	0xffffffff


	//   ....[18]....
        /*0174*/ 	.word	0xffffffff


	//   ....[19]....
        /*0178*/ 	.word	0xffffffff


	//   ....[20]....
        /*017c*/ 	.word	0xffffffff


	//   ....[21]....
        /*0180*/ 	.word	0xffffffff


	//   ....[22]....
        /*0184*/ 	.word	0xffffffff


	//   ....[23]....
        /*0188*/ 	.word	0xffffffff


	//   ....[24]....
        /*018c*/ 	.word	0xffffffff


	//   ....[25]....
        /*0190*/ 	.word	0xffffffff


	//   ....[26]....
        /*0194*/ 	.word	0xffffffff


	//   ....[27]....
        /*0198*/ 	.word	0xffffffff


	//   ....[28]....
        /*019c*/ 	.word	0xffffffff


	//   ....[29]....
        /*01a0*/ 	.word	0xffffffff


	//----- nvinfo : EIATTR_COOP_GROUP_INSTR_OFFSETS
	.align		4
.L_4776:
        /*01a4*/ 	.byte	0x04, 0x28
        /*01a6*/ 	.short	(.L_4778 - .L_4777)


	//   ....[0]....
.L_4777:
        /*01a8*/ 	.word	0x000002c0


	//   ....[1]....
        /*01ac*/ 	.word	0x000002f0


	//   ....[2]....
        /*01b0*/ 	.word	0x00000320


	//   ....[3]....
        /*01b4*/ 	.word	0x00000340


	//   ....[4]....
        /*01b8*/ 	.word	0x00000380


	//   ....[5]....
        /*01bc*/ 	.word	0x00000390


	//   ....[6]....
        /*01c0*/ 	.word	0x000003d0


	//   ....[7]....
        /*01c4*/ 	.word	0x000003e0


	//   ....[8]....
        /*01c8*/ 	.word	0x00000440


	//   ....[9]....
        /*01cc*/ 	.word	0x00000460


	//   ....[10]....
        /*01d0*/ 	.word	0x00000500


	//   ....[11]....
        /*01d4*/ 	.word	0x00000510


	//   ....[12]....
        /*01d8*/ 	.word	0x00000540


	//   ....[13]....
        /*01dc*/ 	.word	0x00000550


	//   ....[14]....
        /*01e0*/ 	.word	0x00000580


	//   ....[15]....
        /*01e4*/ 	.word	0x00000590


	//   ....[16]....
        /*01e8*/ 	.word	0x000005c0


	//   ....[17]....
        /*01ec*/ 	.word	0x000005d0


	//   ....[18]....
        /*01f0*/ 	.word	0x00000600


	//   ....[19]....
        /*01f4*/ 	.word	0x00000610


	//   ....[20]....
        /*01f8*/ 	.word	0x00000a80


	//   ....[21]....
        /*01fc*/ 	.word	0x00000ac0


	//   ....[22]....
        /*0200*/ 	.word	0x00000ae0


	//   ....[23]....
        /*0204*/ 	.word	0x00000b00


	//   ....[24]....
        /*0208*/ 	.word	0x00000b20


	//   ....[25]....
        /*020c*/ 	.word	0x00000b70


	//   ....[26]....
        /*0210*/ 	.word	0x00000b90


	//   ....[27]....
        /*0214*/ 	.word	0x00000bb0


	//   ....[28]....
        /*0218*/ 	.word	0x00000bd0


	//   ....[29]....
        /*021c*/ 	.word	0x00000bf0


	//----- nvinfo : EIATTR_EXIT_INSTR_OFFSETS
	.align		4
.L_4778:
        /*0220*/ 	.byte	0x04, 0x1c
        /*0222*/ 	.short	(.L_4780 - .L_4779)


	//   ....[0]....
.L_4779:
        /*0224*/ 	.word	0x00000a40


	//   ....[1]....
        /*0228*/ 	.word	0x00000ea0


	//   ....[2]....
        /*022c*/ 	.word	0x00000f10


	//----- nvinfo : EIATTR_CRS_STACK_SIZE
	.align		4
.L_4780:
        /*0230*/ 	.byte	0x04, 0x1e
        /*0232*/ 	.short	(.L_4782 - .L_4781)
.L_4781:
        /*0234*/ 	.word	0x00000000
.L_4782:


//--------------------- .nv.info._ZN17fastertransformer34generalAddBiasResidualLayerNormOptI7__half2Lb0ELb1ELi1ELb1ELi1EEEvPT_S3_PKS2_S5_S5_S5_S5_S5_fiiPKfS7_S7_Pfi --------------------------
	.section	.nv.info._ZN17fastertransformer34generalAddBiasResidualLayerNormOptI7__half2Lb0ELb1ELi1ELb1ELi1EEEvPT_S3_PKS2_S5_S5_S5_S5_S5_fiiPKfS7_S7_Pfi,"",@"SHT_CUDA_INFO"
	.sectionflags	@""
	.align	4


	//----- nvinfo : EIATTR_CUDA_API_VERSION
	.align		4
        /*0000*/ 	.byte	0x04, 0x37
        /*0002*/ 	.short	(.L_4784 - .L_4783)
.L_4783:
        /*0004*/ 	.word	0x00000082


	//----- nvinfo : EIATTR_SW2861232_WAR
	.align		4
.L_4784:
        /*0008*/ 	.byte	0x01, 0x35
	.zero		2


	//----- nvinfo : EIATTR_PARAM_CBANK
	.align		4
        /*000c*/ 	.byte	0x04, 0x0a
        /*000e*/ 	.short	(.L_4786 - .L_4785)
	.align		4
.L_4785:
        /*0010*/ 	.word	index@(.nv.constant0._ZN17fastertransformer34generalAddBiasResidualLayerNormOptI7__half2Lb0ELb1ELi1ELb1ELi1EEEvPT_S3_PKS2_S5_S5_S5_S5_S5_fiiPKfS7_S7_Pfi)
        /*0014*/ 	.short	0x0160
        /*0016*/ 	.short	0x0074


	//----- nvinfo : EIATTR_CBANK_PARAM_SIZE
	.align		4
.L_4786:
        /*0018*/ 	.byte	0x03, 0x19
        /*001a*/ 	.short	0x0074


	//----- nvinfo : EIATTR_KPARAM_INFO
	.align		4
        /*001c*/ 	.byte	0x04, 0x17
        /*001e*/ 	.short	(.L_4788 - .L_4787)
.L_4787:
        /*0020*/ 	.word	0x00000000
        /*0024*/ 	.short	0x000f
        /*0026*/ 	.short	0x0070
        /*0028*/ 	.byte	0x00, 0xf0, 0x11, 0x00


	//----- nvinfo : EIATTR_KPARAM_INFO
	.align		4
.L_4788:
        /*002c*/ 	.byte	0x04, 0x17
        /*002e*/ 	.short	(.L_4790 - .L_4789)
.L_4789:
        /*0030*/ 	.word	0x00000000
        /*0034*/ 	.short	0x000e
        /*0036*/ 	.short	0x0068
        /*0038*/ 	.byte	0x00, 0xf0, 0x21, 0x00


	//----- nvinfo : EIATTR_KPARAM_INFO
	.align		4
.L_4790:
        /*003c*/ 	.byte	0x04, 0x17
        /*003e*/ 	.short	(.L_4792 - .L_4791)
.L_4791:
        /*0040*/ 	.word	0x00000000
        /*0044*/ 	.short	0x000d
        /*0046*/ 	.short	0x0060
        /*0048*/ 	.byte	0x00, 0xf0, 0x21, 0x00


	//----- nvinfo : EIATTR_KPARAM_INFO
	.align		4
.L_4792:
        /*004c*/ 	.byte	0x04, 0x17
        /*004e*/ 	.short	(.L_4794 - .L_4793)
.L_4793:
        /*0050*/ 	.word	0x00000000
        /*0054*/ 	.short	0x000c
        /*0056*/ 	.short	0x0058
        /*0058*/ 	.byte	0x00, 0xf0, 0x21, 0x00


	//----- nvinfo : EIATTR_KPARAM_INFO
	.align		4
.L_4794:
        /*005c*/ 	.byte	0x04, 0x17
        /*005e*/ 	.short	(.L_4796 - .L_4795)
.L_4795:
        /*0060*/ 	.word	0x00000000
        /*0064*/ 	.short	0x000b
        /*0066*/ 	.short	0x0050
        /*0068*/ 	.byte	0x00, 0xf0, 0x21, 0x00


	//----- nvinfo : EIATTR_KPARAM_INFO
	.align		4
.L_4796:
        /*006c*/ 	.byte	0x04, 0x17
        /*006e*/ 	.short	(.L_4798 - .L_4797)
.L_4797:
        /*0070*/ 	.word	0x00000000
        /*0074*/ 	.short	0x000a
        /*0076*/ 	.short	0x0048
        /*0078*/ 	.byte	0x00, 0xf0, 0x11, 0x00


	//----- nvinfo : EIATTR_KPARAM_INFO
	.align		4
.L_4798:
        /*007c*/ 	.byte	0x04, 0x17
        /*007e*/ 	.short	(.L_4800 - .L_4799)
.L_4799:
        /*0080*/ 	.word	0x00000000
        /*0084*/ 	.short	0x0009
        /*0086*/ 	.short	0x0044
        /*0088*/ 	.byte	0x00, 0xf0, 0x11, 0x00


	//----- nvinfo : EIATTR_KPARAM_INFO
	.align		4
.L_4800:
        /*008c*/ 	.byte	0x04, 0x17
        /*008e*/ 	.short	(.L_4802 - .L_4801)
.L_4801:
        /*0090*/ 	.word	0x00000000
        /*0094*/ 	.short	0x0008
        /*0096*/ 	.short	0x0040
        /*0098*/ 	.byte	0x00, 0xf0, 0x11, 0x00


	//----- nvinfo : EIATTR_KPARAM_INFO
	.align		4
.L_4802:
        /*009c*/ 	.byte	0x04, 0x17
        /*009e*/ 	.short	(.L_4804 - .L_4803)
.L_4803:
        /*00a0*/ 	.word	0x00000000
        /*00a4*/ 	.short	0x0007
        /*00a6*/ 	.short	0x0038
        /*00a8*/ 	.byte	0x00, 0xf0, 0x21, 0x00


	//----- nvinfo : EIATTR_KPARAM_INFO
	.align		4
.L_4804:
        /*00ac*/ 	.byte	0x04, 0x17
        /*00ae*/ 	.short	(.L_4806 - .L_4805)
.L_4805:
        /*00b0*/ 	.word	0x00000000
        /*00b4*/ 	.short	0x0006
        /*00b6*/ 	.short	0x0030
        /*00b8*/ 	.byte	0x00, 0xf0, 0x21, 0x00


	//----- nvinfo : EIATTR_KPARAM_INFO
	.align		4
.L_4806:
        /*00bc*/ 	.byte	0x04, 0x17
        /*00be*/ 	.short	(.L_4808 - .L_4807)
.L_4807:
        /*00c0*/ 	.word	0x00000000
        /*00c4*/ 	.short	0x0005
        /*00c6*/ 	.short	0x0028
        /*00c8*/ 	.byte	0x00, 0xf0, 0x21, 0x00


	//----- nvinfo : EIATTR_KPARAM_INFO
	.align		4
.L_4808:
        /*00cc*/ 	.byte	0x04, 0x17
        /*00ce*/ 	.short	(.L_4810 - .L_4809)
.L_4809:
        /*00d0*/ 	.word	0x00000000
        /*00d4*/ 	.short	0x0004
        /*00d6*/ 	.short	0x0020
        /*00d8*/ 	.byte	0x00, 0xf0, 0x21, 0x00


	//----- nvinfo : EIATTR_KPARAM_INFO
	.align		4
.L_4810:
        /*00dc*/ 	.byte	0x04, 0x17
        /*00de*/ 	.short	(.L_4812 - .L_4811)
.L_4811:
        /*00e0*/ 	.word	0x00000000
        /*00e4*/ 	.short	0x0003
        /*00e6*/ 	.short	0x0018
        /*00e8*/ 	.byte	0x00, 0xf0, 0x21, 0x00


	//----- nvinfo : EIATTR_KPARAM_INFO
	.align		4
.L_4812:
        /*00ec*/ 	.byte	0x04, 0x17
        /*00ee*/ 	.short	(.L_4814 - .L_4813)
.L_4813:
        /*00f0*/ 	.word	0x00000000
        /*00f4*/ 	.short	0x0002
        /*00f6*/ 	.short	0x0010
        /*00f8*/ 	.byte	0x00, 0xf0, 0x21, 0x00


	//----- nvinfo : EIATTR_KPARAM_INFO
	.align		4
.L_4814:
        /*00fc*/ 	.byte	0x04, 0x17
        /*00fe*/ 	.short	(.L_4816 - .L_4815)
.L_4815:
        /*0100*/ 	.word	0x00000000
        /*0104*/ 	.short	0x0001
        /*0106*/ 	.short	0x0008
        /*0108*/ 	.byte	0x00, 0xf0, 0x21, 0x00


	//----- nvinfo : EIATTR_KPARAM_INFO
	.align		4
.L_4816:
        /*010c*/ 	.byte	0x04, 0x17
        /*010e*/ 	.short	(.L_4818 - .L_4817)
.L_4817:
        /*0110*/ 	.word	0x00000000
        /*0114*/ 	.short	0x0000
        /*0116*/ 	.short	0x0000
        /*0118*/ 	.byte	0x00, 0xf0, 0x21, 0x00


	//----- nvinfo : EIATTR_MAXREG_COUNT
	.align		4
.L_4818:
        /*011c*/ 	.byte	0x03, 0x1b
        /*011e*/ 	.short	0x00ff


	//----- nvinfo : EIATTR_NUM_BARRIERS
	.align		4
        /*0120*/ 	.byte	0x02, 0x4c
        /*0122*/ 	.byte	0x01
	.zero		1


	//----- nvinfo : EIATTR_MERCURY_ISA_VERSION
	.align		4
        /*0124*/ 	.byte	0x03, 0x5f
        /*0126*/ 	.short	0x0000


	//----- nvinfo : EIATTR_COOP_GROUP_MASK_REGIDS
	.align		4
        /*0128*/ 	.byte	0x04, 0x29
        /*012a*/ 	.short	(.L_4820 - .L_4819)


	//   ....[0]....
.L_4819:
        /*012c*/ 	.word	0xffffffff


	//   ....[1]....
        /*0130*/ 	.word	0xffffffff


	//   ....[2]....
        /*0134*/ 	.word	0xffffffff


	//   ....[3]....
        /*0138*/ 	.word	0xffffffff


	//   ....[4]....
        /*013c*/ 	.word	0xffffffff


	//   ....[5]....
        /*0140*/ 	.word	0xffffffff


	//   ....[6]....
        /*0144*/ 	.word	0xffffffff


	//   ....[7]....
        /*0148*/ 	.word	0xffffffff


	//   ....[8]....
        /*014c*/ 	.word	0xffffffff


	//   ....[9]....
        /*0150*/ 	.word	0xffffffff


	//   ....[10]....
        /*0154*/ 	.word	0xffffffff


	//   ....[11]....
        /*0158*/ 	.word	0xffffffff


	//   ....[12]....
        /*015c*/ 	.word	0xffffffff


	//   ....[13]....
        /*0160*/ 	.word	0xffffffff


	//   ....[14]....
        /*0164*/ 	.word	0xffffffff


	//   ....[15]....
        /*0168*/ 	.word	0xffffffff


	//   ....[16]....
        /*016c*/ 	.word	0xffffffff


	//   ....[17]....
        /*0170*/ 	.word	0xffffffff


	//   ....[18]....
        /*0174*/ 	.word	0xffffffff


	//   ....[19]....
        /*0178*/ 	.word	0xffffffff


	//   ....[20]....
        /*017c*/ 	.word	0xffffffff


	//   ....[21]....
        /*0180*/ 	.word	0xffffffff


	//   ....[22]....
        /*0184*/ 	.word	0xffffffff


	//   ....[23]....
        /*0188*/ 	.word	0xffffffff


	//   ....[24]....
        /*018c*/ 	.word	0xffffffff


	//   ....[25]....
        /*0190*/ 	.word	0xffffffff


	//   ....[26]....
        /*0194*/ 	.word	0xffffffff


	//   ....[27]....
        /*0198*/ 	.word	0xffffffff


	//   ....[28]....
        /*019c*/ 	.word	0xffffffff


	//   ....[29]....
        /*01a0*/ 	.word	0xffffffff


	//----- nvinfo : EIATTR_COOP_GROUP_INSTR_OFFSETS
	.align		4
.L_4820:
        /*01a4*/ 	.byte	0x04, 0x28
        /*01a6*/ 	.short	(.L_4822 - .L_4821)


	//   ....[0]....
.L_4821:
        /*01a8*/ 	.word	0x00000250


	//   ....[1]....
        /*01ac*/ 	.word	0x00000290


	//   ....[2]....
        /*01b0*/ 	.word	0x000002d0


	//   ....[3]....
        /*01b4*/ 	.word	0x00000300


	//   ....[4]....
        /*01b8*/ 	.word	0x00000340


	//   ....[5]....
        /*01bc*/ 	.word	0x000003a0


	//   ....[6]....
        /*01c0*/ 	.word	0x000003d0


	//   ....[7]....
        /*01c4*/ 	.word	0x000003f0


	//   ....[8]....
        /*01c8*/ 	.word	0x00000410


	//   ....[9]....
        /*01cc*/ 	.word	0x00000430


	//   ....[10]....
        /*01d0*/ 	.word	0x000005d0


	//   ....[11]....
        /*01d4*/ 	.word	0x00000620


	//   ....[12]....
        /*01d8*/ 	.word	0x00000640


	//   ....[13]....
        /*01dc*/ 	.word	0x00000660


	//   ....[14]....
        /*01e0*/ 	.word	0x00000680


	//   ....[15]....
        /*01e4*/ 	.word	0x000006e0


	//   ....[16]....
        /*01e8*/ 	.word	0x00000710


	//   ....[17]....
        /*01ec*/ 	.word	0x00000730


	//   ....[18]....
        /*01f0*/ 	.word	0x00000750


	//   ....[19]....
        /*01f4*/ 	.word	0x00000780


	//   ....[20]....
        /*01f8*/ 	.word	0x00000b60


	//   ....[21]....
        /*01fc*/ 	.word	0x00000ba0


	//   ....[22]....
        /*0200*/ 	.word	0x00000bc0


	//   ....[23]....
        /*0204*/ 	.word	0x00000be0


	//   ....[24]....
        /*0208*/ 	.word	0x00000c00


	//   ....[25]....
        /*020c*/ 	.word	0x00000c50


	//   ....[26]....
        /*0210*/ 	.word	0x00000c70


	//   ....[27]....
        /*0214*/ 	.word	0x00000c90


	//   ....[28]....
        /*0218*/ 	.word	0x00000cb0


	//   ....[29]....
        /*021c*/ 	.word	0x00000cd0


	//----- nvinfo : EIATTR_EXIT_INSTR_OFFSETS
	.align		4
.L_4822:
        /*0220*/ 	.byte	0x04, 0x1c
        /*0222*/ 	.short	(.L_4824 - .L_4823)


	//   ....[0]....
.L_4823:
        /*0224*/ 	.word	0x00000b20


	//   ....[1]....
        /*0228*/ 	.word	0x00000f90


	//   ....[2]....
        /*022c*/ 	.word	0x00001010


	//----- nvinfo : EIATTR_CRS_STACK_SIZE
	.align		4
.L_4824:
        /*0230*/ 	.byte	0x04, 0x1e
        /*0232*/ 	.short	(.L_4826 - .L_4825)
.L_4825:
        /*0234*/ 	.word	0x00000000
.L_4826:


//--------------------- .nv.info._ZN17fastertransformer35generalAddBiasResidualLayerNormOpt2I7__half2Lb1ELb1ELi1ELb1ELi1EEEvPT_S3_PKS2_S5_S5_S5_S5_S5_fiiPKfS7_S7_Pfi --------------------------
	.section	.nv.info._ZN17fastertransformer35generalAddBiasResidualLayerNormOpt2I7__half2Lb1ELb1ELi1ELb1ELi1EEEvPT_S3_PKS2_S5_S5_S5_S5_S5_fiiPKfS7_S7_Pfi,"",@"SHT_CUDA_INFO"
	.sectionflags	@""
	.align	4


	//----- nvinfo : EIATTR_CUDA_API_VERSION
	.align		4
        /*0000*/ 	.byte	0x04, 0x37
        /*0002*/ 	.short	(.L_4828 - .L_4827)
.L_4827:
        /*0004*/ 	.word	0x00000082


	//----- nvinfo : EIATTR_SW2861232_WAR
	.align		4
.L_4828:
        /*0008*/ 	.byte	0x01, 0x35
	.zero		2


	//----- nvinfo : EIATTR_PARAM_CBANK
	.align		4
        /*000c*/ 	.byte	0x04, 0x0a
        /*000e*/ 	.short	(.L_4830 - .L_4829)
	.align		4
.L_4829:
        /*0010*/ 	.word	index@(.nv.constant0._ZN17fastertransformer35generalAddBiasResidualLayerNormOpt2I7__half2Lb1ELb1ELi1ELb1ELi1EEEvPT_S3_PKS2_S5_S5_S5_S5_S5_fiiPKfS7_S7_Pfi)
        /*0014*/ 	.short	0x0160
        /*0016*/ 	.short	0x0074


	//----- nvinfo : EIATTR_CBANK_PARAM_SIZE
	.align		4
.L_4830:
        /*0018*/ 	.byte	0x03, 0x19
        /*001a*/ 	.short	0x0074


	//----- nvinfo : EIATTR_KPARAM_INFO
	.align		4
        /*001c*/ 	.byte	0x04, 0x17
        /*001e*/ 	.short	(.L_4832 - .L_4831)
.L_4831:
        /*0020*/ 	.word	0x00000000
        /*0024*/ 	.short	0x000f
        /*0026*/ 	.short	0x0070
        /*0028*/ 	.byte	0x00, 0xf0, 0x11, 0x00


	//----- nvinfo : EIATTR_KPARAM_INFO
	.align		4
.L_4832:
        /*002c*/ 	.byte	0x04, 0x17
        /*002e*/ 	.short	(.L_4834 - .L_4833)
.L_4833:
        /*0030*/ 	.word	0x00000000
        /*0034*/ 	.short	0x000e
        /*0036*/ 	.short	0x0068
        /*0038*/ 	.byte	0x00, 0xf0, 0x21, 0x00


	//----- nvinfo : EIATTR_KPARAM_INFO
	.align		4
.L_4834:
        /*003c*/ 	.byte	0x04, 0x17
        /*003e*/ 	.short	(.L_4836 - .L_4835)
.L_4835:
        /*0040*/ 	.word	0x00000000
        /*0044*/ 	.short	0x000d
        /*0046*/ 	.short	0x0060
        /*0048*/ 	.byte	0x00, 0xf0, 0x21, 0x00


	//----- nvinfo : EIATTR_KPARAM_INFO
	.align		4
.L_4836:
        /*004c*/ 	.byte	0x04, 0x17
        /*004e*/ 	.short	(.L_4838 - .L_4837)
.L_4837:
        /*0050*/ 	.word	0x00000000
        /*0054*/ 	.short	0x000c
        /*0056*/ 	.short	0x0058
        /*0058*/ 	.byte	0x00, 0xf0, 0x21, 0x00


	//----- nvinfo : EIATTR_KPARAM_INFO
	.align		4
.L_4838:
        /*005c*/ 	.byte	0x04, 0x17
        /*005e*/ 	.short	(.L_4840 - .L_4839)
.L_4839:
        /*0060*/ 	.word	0x00000000
        /*0064*/ 	.short	0x000b
        /*0066*/ 	.short	0x0050
        /*0068*/ 	.byte	0x00, 0xf0, 0x21, 0x00


	//----- nvinfo : EIATTR_KPARAM_INFO
	.align		4
.L_4840:
        /*006c*/ 	.byte	0x04, 0x17
        /*006e*/ 	.short	(.L_4842 - .L_4841)
.L_4841:
        /*0070*/ 	.word	0x00000000
        /*0074*/ 	.short	0x000a
        /*0076*/ 	.short	0x0048
        /*0078*/ 	.byte	0x00, 0xf0, 0x11, 0x00


	//----- nvinfo : EIATTR_KPARAM_INFO
	.align		4
.L_4842:
        /*007c*/ 	.byte	0x04, 0x17
        /*007e*/ 	.short	(.L_4844 - .L_4843)
.L_4843:
        /*0080*/ 	.word	0x00000000
        /*0084*/ 	.short	0x0009
        /*0086*/ 	.short	0x0044
        /*0088*/ 	.byte	0x00, 0xf0, 0x11, 0x00


	//----- nvinfo : EIATTR_KPARAM_INFO
	.align		4
.L_4844:
        /*008c*/ 	.byte	0x04, 0x17
        /*008e*/ 	.short	(.L_4846 - .L_4845)
.L_4845:
        /*0090*/ 	.word	0x00000000
        /*0094*/ 	.short	0x0008
        /*0096*/ 	.short	0x0040
        /*0098*/ 	.byte	0x00, 0xf0, 0x11, 0x00


	//----- nvinfo : EIATTR_KPARAM_INFO
	.align		4
.L_4846:
        /*009c*/ 	.byte	0x04, 0x17
        /*009e*/ 	.short	(.L_4848 - .L_4847)
.L_4847:
        /*00a0*/ 	.word	0x00000000
        /*00a4*/ 	.short	0x0007
        /*00a6*/ 	.short	0x0038
        /*00a8*/ 	.byte	0x00, 0xf0, 0x21, 0x00


	//----- nvinfo : EIATTR_KPARAM_INFO
	.align		4
.L_4848:
        /*00ac*/ 	.byte	0x04, 0x17
        /*00ae*/ 	.short	(.L_4850 - .L_4849)
.L_4849:
        /*00b0*/ 	.word	0x00000000
        /*00b4*/ 	.short	0x0006
        /*00b6*/ 	.short	0x0030
        /*00b8*/ 	.byte	0x00, 0xf0, 0x21, 0x00


	//----- nvinfo : EIATTR_KPARAM_INFO
	.align		4
.L_4850:
        /*00bc*/ 	.byte	0x04, 0x17
        /*00be*/ 	.short	(.L_4852 - .L_4851)
.L_4851:
        /*00c0*/ 	.word	0x00000000
        /*00c4*/ 	.short	0x0005
        /*00c6*/ 	.short	0x0028
        /*00c8*/ 	.byte	0x00, 0xf0, 0x21, 0x00


	//----- nvinfo : EIATTR_KPARAM_INFO
	.align		4
.L_4852:
        /*00cc*/ 	.byte	0x04, 0x17
        /*00ce*/ 	.short	(.L_4854 - .L_4853)
.L_4853:
        /*00d0*/ 	.word	0x00000000
        /*00d4*/ 	.short	0x0004
        /*00d6*/ 	.short	0x0020
        /*00d8*/ 	.byte	0x00, 0xf0, 0x21, 0x00


	//----- nvinfo : EIATTR_KPARAM_INFO
	.align		4
.L_4854:
        /*00dc*/ 	.byte	0x04, 0x17
        /*00de*/ 	.short	(.L_4856 - .L_4855)
.L_4855:
        /*00e0*/ 	.word	0x00000000
        /*00e4*/ 	.short	0x0003
        /*00e6*/ 	.short	0x0018
        /*00e8*/ 	.byte	0x00, 0xf0, 0x21, 0x00


	//----- nvinfo : EIATTR_KPARAM_INFO
	.align		4
.L_4856:
        /*00ec*/ 	.byte	0x04, 0x17
        /*00ee*/ 	.short	(.L_4858 - .L_4857)
.L_4857:
        /*00f0*/ 	.word	0x00000000
        /*00f4*/ 	.short	0x0002
        /*00f6*/ 	.short	0x0010
        /*00f8*/ 	.byte	0x00, 0xf0, 0x21, 0x00


	//----- nvinfo : EIATTR_KPARAM_INFO
	.align		4
.L_4858:
        /*00fc*/ 	.byte	0x04, 0x17
        /*00fe*/ 	.short	(.L_4860 - .L_4859)
.L_4859:
        /*0100*/ 	.word	0x00000000
        /*0104*/ 	.short	0x0001
        /*0106*/ 	.short	0x0008
        /*0108*/ 	.byte	0x00, 0xf0, 0x21, 0x00


	//----- nvinfo : EIATTR_KPARAM_INFO
	.align		4
.L_4860:
        /*010c*/ 	.byte	0x04, 0x17
        /*010e*/ 	.short	(.L_4862 - .L_4861)
.L_4861:
        /*0110*/ 	.word	0x00000000
        /*0114*/ 	.short	0x0000
        /*0116*/ 	.short	0x0000
        /*0118*/ 	.byte	0x00, 0xf0, 0x21, 0x00


	//----- nvinfo : EIATTR_MAXREG_COUNT
	.align		4
.L_4862:
        /*011c*/ 	.byte	0x03, 0x1b
        /*011e*/ 	.short	0x00ff


	//----- nvinfo : EIATTR_NUM_BARRIERS
	.align		4
        /*0120*/ 	.byte	0x02, 0x4c
        /*0122*/ 	.byte	0x01
	.zero		1


	//----- nvinfo : EIATTR_MERCURY_ISA_VERSION
	.align		4
        /*0124*/ 	.byte	0x03, 0x5f
        /*0126*/ 	.short	0x0000


	//----- nvinfo : EIATTR_COOP_GROUP_MASK_REGIDS
	.align		4
        /*0128*/ 	.byte	0x04, 0x29
        /*012a*/ 	.short	(.L_4864 - .L_4863)


	//   ....[0]....
.L_4863:
        /*012c*/ 	.word	0xffffffff


	//   ....[1]....
        /*0130*/ 	.word	0xffffffff


	//   ....[2]....
        /*0134*/ 	.word	0xffffffff


	//   ....[3]....
        /*0138*/ 	.word	0xffffffff


	//   ....[4]....
        /*013c*/ 	.word	0xffffffff


	//   ....[5]....
        /*0140*/ 	.word	0xffffffff


	//   ....[6]....
        /*0144*/ 	.word	0xffffffff


	//   ....[7]....
        /*0148*/ 	.word	0xffffffff


	//   ....[8]....
        /*014c*/ 	.word	0xffffffff


	//   ....[9]....
        /*0150*/ 	.word	0xffffffff


	//   ....[10]....
        /*0154*/ 	.word	0xffffffff


	//   ....[11]....
        /*0158*/ 	.word	0xffffffff


	//   ....[12]....
        /*015c*/ 	.word	0xffffffff


	//   ....[13]....
        /*0160*/ 	.word	0xffffffff


	//   ....[14]....
        /*0164*/ 	.word	0xffffffff


	//   ....[15]....
        /*0168*/ 	.word	0xffffffff


	//   ....[16]....
        /*016c*/ 	.word	0xffffffff


	//   ....[17]....
        /*0170*/ 	.word	0xffffffff


	//   ....[18]....
        /*0174*/ 	.word	0xffffffff


	//   ....[19]....
        /*0178*/ 	.word	0xffffffff


	//   ....[20]....
        /*017c*/ 	.word	0xffffffff


	//   ....[21]....
        /*0180*/ 	.word	0xffffffff


	//   ....[22]....
        /*0184*/ 	.word	0xffffffff


	//   ....[23]....
        /*0188*/ 	.word	0xffffffff


	//   ....[24]....
        /*018c*/ 	.word	0xffffffff


	//   ....[25]....
        /*0190*/ 	.word	0xffffffff


	//   ....[26]....
        /*0194*/ 	.word	0xffffffff


	//   ....[27]....
        /*0198*/ 	.word	0xffffffff


	//   ....[28]....
        /*019c*/ 	.word	0xffffffff


	//   ....[29]....
        /*01a0*/ 	.word	0xffffffff


	//----- nvinfo : EIATTR_COOP_GROUP_INSTR_OFFSETS
	.align		4
.L_4864:
        /*01a4*/ 	.byte	0x04, 0x28
        /*01a6*/ 	.short	(.L_4866 - .L_4865)


	//   ....[0]....
.L_4865:
        /*01a8*/ 	.word	0x00000680


	//   ....[1]....
        /*01ac*/ 	.word	0x000006b0


	//   ....[2]....
        /*01b0*/ 	.word	0x000006e0


	//   ....[3]....
        /*01b4*/ 	.word	0x00000700


	//   ....[4]....
        /*01b8*/ 	.word	0x00000740


	//   ....[5]....
        /*01bc*/ 	.word	0x00000750


	//   ....[6]....
        /*01c0*/ 	.word	0x00000790


	//   ....[7]....
        /*01c4*/ 	.word	0x000007a0


	//   ....[8]....
        /*01c8*/ 	.word	0x00000800


	//   ....[9]....
        /*01cc*/ 	.word	0x00000820


	//   ....[10]....
        /*01d0*/ 	.word	0x000008c0


	//   ....[11]....
        /*01d4*/ 	.word	0x000008d0


	//   ....[12]....
        /*01d8*/ 	.word	0x00000900


	//   ....[13]....
        /*01dc*/ 	.word	0x00000910


	//   ....[14]....
        /*01e0*/ 	.word	0x00000940


	//   ....[15]....
        /*01e4*/ 	.word	0x00000950


	//   ....[16]....
        /*01e8*/ 	.word	0x00000980


	//   ....[17]....
        /*01ec*/ 	.word	0x00000990


	//   ....[18]....
        /*01f0*/ 	.word	0x000009c0


	//   ....[19]....
        /*01f4*/ 	.word	0x000009d0


	//   ....[20]....
        /*01f8*/ 	.word	0x00000e20


	//   ....[21]....
        /*01fc*/ 	.word	0x00000e60


	//   ....[22]....
        /*0200*/ 	.word	0x00000e80


	//   ....[23]....
        /*0204*/ 	.word	0x00000ea0


	//   ....[24]....
        /*0208*/ 	.word	0x00000ec0


	//   ....[25]....
        /*020c*/ 	.word	0x00000f10


	//   ....[26]....
        /*0210*/ 	.word	0x00000f30


	//   ....[27]....
        /*0214*/ 	.word	0x00000f50


	//   ....[28]....
        /*0218*/ 	.word	0x00000f70


	//   ....[29]....
        /*021c*/ 	.word	0x00000f90


	//----- nvinfo : EIATTR_EXIT_INSTR_OFFSETS
	.align		4
.L_4866:
        /*0220*/ 	.byte	0x04, 0x1c
        /*0222*/ 	.short	(.L_4868 - .L_4867)


	//   ....[0]....
.L_4867:
        /*0224*/ 	.word	0x00000de0


	//   ....[1]....
        /*0228*/ 	.word	0x00001240


	//   ....[2]....
        /*022c*/ 	.word	0x000012b0


	//----- nvinfo : EIATTR_CRS_STACK_SIZE
	.align		4
.L_4868:
        /*0230*/ 	.byte	0x04, 0x1e
        /*0232*/ 	.short	(.L_4870 - .L_4869)
.L_4869:
        /*0234*/ 	.word	0x00000000
.L_4870:


//--------------------- .nv.info._ZN17fastertransformer34generalAddBiasResidualLayerNormOptI7__half2Lb1ELb1ELi1ELb1ELi1EEEvPT_S3_PKS2_S5_S5_S5_S5_S5_fiiPKfS7_S7_Pfi --------------------------
	.section	.nv.info._ZN17fastertransformer34generalAddBiasResidualLayerNormOptI7__half2Lb1ELb1ELi1ELb1ELi1EEEvPT_S3_PKS2_S5_S5_S5_S5_S5_fiiPKfS7_S7_Pfi,"",@"SHT_CUDA_INFO"
	.sectionflags	@""
	.align	4


	//----- nvinfo : EIATTR_CUDA_API_VERSION
	.align		4
        /*0000*/ 	.byte	0x04, 0x37
        /*0002*/ 	.short	(.L_4872 - .L_4871)
.L_4871:
        /*0004*/ 	.word	0x00000082


	//----- nvinfo : EIATTR_SW2861232_WAR
	.align		4
.L_4872:
        /*0008*/ 	.byte	0x01, 0x35
	.zero		2


	//----- nvinfo : EIATTR_PARAM_CBANK
	.align		4
        /*000c*/ 	.byte	0x04, 0x0a
        /*000e*/ 	.short	(.L_4874 - .L_4873)
	.align		4
.L_4873:
        /*0010*/ 	.word	index@(.nv.constant0._ZN17fastertransformer34generalAddBiasResidualLayerNormOptI7__half2Lb1ELb1ELi1ELb1ELi1EEEvPT_S3_PKS2_S5_S5_S5_S5_S5_fiiPKfS7_S7_Pfi)
        /*0014*/ 	.short	0x0160
        /*0016*/ 	.short	0x0074


	//----- nvinfo : EIATTR_CBANK_PARAM_SIZE
	.align		4
.L_4874:
        /*0018*/ 	.byte	0x03, 0x19
        /*001a*/ 	.short	0x0074


	//----- nvinfo : EIATTR_KPARAM_INFO
	.align		4
        /*001c*/ 	.byte	0x04, 0x17
        /*001e*/ 	.short	(.L_4876 - .L_4875)
.L_4875:
        /*0020*/ 	.word	0x00000000
        /*0024*/ 	.short	0x000f
        /*0026*/ 	.short	0x0070
        /*0028*/ 	.byte	0x00, 0xf0, 0x11, 0x00


	//----- nvinfo : EIATTR_KPARAM_INFO
	.align		4
.L_4876:
        /*002c*/ 	.byte	0x04, 0x17
        /*002e*/ 	.short	(.L_4878 - .L_4877)
.L_4877:
        /*0030*/ 	.word	0x00000000
        /*0034*/ 	.short	0x000e
        /*0036*/ 	.short	0x0068
        /*0038*/ 	.byte	0x00, 0xf0, 0x21, 0x00


	//----- nvinfo : EIATTR_KPARAM_INFO
	.align		4
.L_4878:
        /*003c*/ 	.byte	0x04, 0x17
        /*003e*/ 	.short	(.L_4880 - .L_4879)
.L_4879:
        /*0040*/ 	.word	0x00000000
        /*0044*/ 	.short	0x000d
        /*0046*/ 	.short	0x0060
        /*0048*/ 	.byte	0x00, 0xf0, 0x21, 0x00


	//----- nvinfo : EIATTR_KPARAM_INFO
	.align		4
.L_4880:
        /*004c*/ 	.byte	0x04, 0x17
        /*004e*/ 	.short	(.L_4882 - .L_4881)
.L_4881:
        /*0050*/ 	.word	0x00000000
        /*0054*/ 	.short	0x000c
        /*0056*/ 	.short	0x0058
        /*0058*/ 	.byte	0x00, 0xf0, 0x21, 0x00


	//----- nvinfo : EIATTR_KPARAM_INFO
	.align		4
.L_4882:
        /*005c*/ 	.byte	0x04, 0x17
        /*005e*/ 	.short	(.L_4884 - .L_4883)
.L_4883:
        /*0060*/ 	.word	0x00000000
        /*0064*/ 	.short	0x000b
        /*0066*/ 	.short	0x0050
        /*0068*/ 	.byte	0x00, 0xf0, 0x21, 0x00


	//----- nvinfo : EIATTR_KPARAM_INFO
	.align		4
.L_4884:
        /*006c*/ 	.byte	0x04, 0x17
        /*006e*/ 	.short	(.L_4886 - .L_4885)
.L_4885:
        /*0070*/ 	.word	0x00000000
        /*0074*/ 	.short	0x000a
        /*0076*/ 	.short	0x0048
        /*0078*/ 	.byte	0x00, 0xf0, 0x11, 0x00


	//----- nvinfo : EIATTR_KPARAM_INFO
	.align		4
.L_4886:
        /*007c*/ 	.byte	0x04, 0x17
        /*007e*/ 	.short	(.L_4888 - .L_4887)
.L_4887:
        /*0080*/ 	.word	0x00000000
        /*0084*/ 	.short	0x0009
        /*0086*/ 	.short	0x0044
        /*0088*/ 	.byte	0x00, 0xf0, 0x11, 0x00


	//----- nvinfo : EIATTR_KPARAM_INFO
	.align		4
.L_4888:
        /*008c*/ 	.byte	0x04, 0x17
        /*008e*/ 	.short	(.L_4890 - .L_4889)
.L_4889:
        /*0090*/ 	.word	0x00000000
        /*0094*/ 	.short	0x0008
        /*0096*/ 	.short	0x0040
        /*0098*/ 	.byte	0x00, 0xf0, 0x11, 0x00


	//----- nvinfo : EIATTR_KPARAM_INFO
	.align		4
.L_4890:
        /*009c*/ 	.byte	0x04, 0x17
        /*009e*/ 	.short	(.L_4892 - .L_4891)
.L_4891:
        /*00a0*/ 	.word	0x00000000
        /*00a4*/ 	.short	0x0007
        /*00a6*/ 	.short	0x0038
        /*00a8*/ 	.byte	0x00, 0xf0, 0x21, 0x00


	//----- nvinfo : EIATTR_KPARAM_INFO
	.align		4
.L_4892:
        /*00ac*/ 	.byte	0x04, 0x17
        /*00ae*/ 	.short	(.L_4894 - .L_4893)
.L_4893:
        /*00b0*/ 	.word	0x00000000
        /*00b4*/ 	.short	0x0006
        /*00b6*/ 	.short	0x0030
        /*00b8*/ 	.byte	0x00, 0xf0, 0x21, 0x00


	//----- nvinfo : EIATTR_KPARAM_INFO
	.align		4
.L_4894:
        /*00bc*/ 	.byte	0x04, 0x17
        /*00be*/ 	.short	(.L_4896 - .L_4895)
.L_4895:
        /*00c0*/ 	.word	0x00000000
        /*00c4*/ 	.short	0x0005
        /*00c6*/ 	.short	0x0028
        /*00c8*/ 	.byte	0x00, 0xf0, 0x21, 0x00


	//----- nvinfo : EIATTR_KPARAM_INFO
	.align		4
.L_4896:
        /*00cc*/ 	.byte	0x04, 0x17
        /*00ce*/ 	.short	(.L_4898 - .L_4897)
.L_4897:
        /*00d0*/ 	.word	0x00000000
        /*00d4*/ 	.short	0x0004
        /*00d6*/ 	.short	0x0020
        /*00d8*/ 	.byte	0x00, 0xf0, 0x21, 0x00


	//----- nvinfo : EIATTR_KPARAM_INFO
	.align		4
.L_4898:
        /*00dc*/ 	.byte	0x04, 0x17
        /*00de*/ 	.short	(.L_4900 - .L_4899)
.L_4899:
        /*00e0*/ 	.word	0x00000000
        /*00e4*/ 	.short	0x0003
        /*00e6*/ 	.short	0x0018
        /*00e8*/ 	.byte	0x00, 0xf0, 0x21, 0x00


	//----- nvinfo : EIATTR_KPARAM_INFO
	.align		4
.L_4900:
        /*00ec*/ 	.byte	0x04, 0x17
        /*00ee*/ 	.short	(.L_4902 - .L_4901)
.L_4901:
        /*00f0*/ 	.word	0x00000000
        /*00f4*/ 	.short	0x0002
        /*00f6*/ 	.short	0x0010
        /*00f8*/ 	.byte	0x00, 0xf0, 0x21, 0x00


	//----- nvinfo : EIATTR_KPARAM_INFO
	.align		4
.L_4902:
        /*00fc*/ 	.byte	0x04, 0x17
        /*00fe*/ 	.short	(.L_4904 - .L_4903)
.L_4903:
        /*0100*/ 	.word	0x00000000
        /*0104*/ 	.short	0x0001
        /*0106*/ 	.short	0x0008
        /*0108*/ 	.byte	0x00, 0xf0, 0x21, 0x00


	//----- nvinfo : EIATTR_KPARAM_INFO
	.align		4
.L_4904:
        /*010c*/ 	.byte	0x04, 0x17
        /*010e*/ 	.short	(.L_4906 - .L_4905)
.L_4905:
        /*0110*/ 	.word	0x00000000
        /*0114*/ 	.short	0x0000
        /*0116*/ 	.short	0x0000
        /*0118*/ 	.byte	0x00, 0xf0, 0x21, 0x00


	//----- nvinfo : EIATTR_MAXREG_COUNT
	.align		4
.L_4906:
        /*011c*/ 	.byte	0x03, 0x1b
        /*011e*/ 	.short	0x00ff


	//----- nvinfo : EIATTR_NUM_BARRIERS
	.align		4
        /*0120*/ 	.byte	0x02, 0x4c
        /*0122*/ 	.byte	0x01
	.zero		1


	//----- nvinfo : EIATTR_MERCURY_ISA_VERSION
	.align		4
        /*0124*/ 	.byte	0x03, 0x5f
        /*0126*/ 	.short	0x0000


	//----- nvinfo : EIATTR_COOP_GROUP_MASK_REGIDS
	.align		4
        /*0128*/ 	.byte	0x04, 0x29
        /*012a*/ 	.short	(.L_4908 - .L_4907)


	//   ....[0]....
.L_4907:
        /*012c*/ 	.word	0xffffffff


	//   ....[1]....
        /*0130*/ 	.word	0xffffffff


	//   ....[2]....
        /*0134*/ 	.word	0xffffffff


	//   ....[3]....
        /*0138*/ 	.word	0xffffffff


	//   ....[4]....
        /*013c*/ 	.word	0xffffffff


	//   ....[5]....
        /*0140*/ 	.word	0xffffffff


	//   ....[6]....
        /*0144*/ 	.word	0xffffffff


	//   ....[7]....
        /*0148*/ 	.word	0xffffffff


	//   ....[8]....
        /*014c*/ 	.word	0xffffffff


	//   ....[9]....
        /*0150*/ 	.word	0xffffffff


	//   ....[10]....
        /*0154*/ 	.word	0xffffffff


	//   ....[11]....
        /*0158*/ 	.word	0xffffffff


	//   ....[12]....
        /*015c*/ 	.word	0xffffffff


	//   ....[13]....
        /*0160*/ 	.word	0xffffffff


	//   ....[14]....
        /*0164*/ 	.word	0xffffffff


	//   ....[15]....
        /*0168*/ 	.word	0xffffffff


	//   ....[16]....
        /*016c*/ 	.word	0xffffffff


	//   ....[17]....
        /*0170*/ 	.word	0xffffffff


	//   ....[18]....
        /*0174*/ 	.word	0xffffffff


	//   ....[19]....
        /*0178*/ 	.word	0xffffffff


	//   ....[20]....
        /*017c*/ 	.word	0xffffffff


	//   ....[21]....
        /*0180*/ 	.word	0xffffffff


	//   ....[22]....
        /*0184*/ 	.word	0xffffffff


	//   ....[23]....
        /*0188*/ 	.word	0xffffffff


	//   ....[24]....
        /*018c*/ 	.word	0xffffffff


	//   ....[25]....
        /*0190*/ 	.word	0xffffffff


	//   ....[26]....
        /*0194*/ 	.word	0xffffffff


	//   ....[27]....
        /*0198*/ 	.word	0xffffffff


	//   ....[28]....
        /*019c*/ 	.word	0xffffffff


	//   ....[29]....
        /*01a0*/ 	.word	0xffffffff


	//----- nvinfo : EIATTR_COOP_GROUP_INSTR_OFFSETS
	.align		4
.L_4908:
        /*01a4*/ 	.byte	0x04, 0x28
        /*01a6*/ 	.short	(.L_4910 - .L_4909)


	//   ....[0]....
.L_4909:
        /*01a8*/ 	.word	0x000004d0


	//   ....[1]....
        /*01ac*/ 	.word	0x00000510


	//   ....[2]....
        /*01b0*/ 	.word	0x00000540


	//   ....[3]....
        /*01b4*/ 	.word	0x00000590


	//   ....[4]....
        /*01b8*/ 	.word	0x000005e0


	//   ....[5]....
        /*01bc*/ 	.word	0x00000630


	//   ....[6]....
        /*01c0*/ 	.word	0x00000660


	//   ....[7]....
        /*01c4*/ 	.word	0x00000680


	//   ....[8]....
        /*01c8*/ 	.word	0x000006a0


	//   ....[9]....
        /*01cc*/ 	.word	0x000006c0


	//   ....[10]....
        /*01d0*/ 	.word	0x00000860


	//   ....[11]....
        /*01d4*/ 	.word	0x000008b0


	//   ....[12]....
        /*01d8*/ 	.word	0x000008d0


	//   ....[13]....
        /*01dc*/ 	.word	0x000008f0


	//   ....[14]....
        /*01e0*/ 	.word	0x00000910


	//   ....[15]....
        /*01e4*/ 	.word	0x00000970


	//   ....[16]....
        /*01e8*/ 	.word	0x000009a0


	//   ....[17]....
        /*01ec*/ 	.word	0x000009c0


	//   ....[18]....
        /*01f0*/ 	.word	0x000009e0


	//   ....[19]....
        /*01f4*/ 	.word	0x00000a10


	//   ....[20]....
        /*01f8*/ 	.word	0x00000dd0


	//   ....[21]....
        /*01fc*/ 	.word	0x00000e10


	//   ....[22]....
        /*0200*/ 	.word	0x00000e30


	//   ....[23]....
        /*0204*/ 	.word	0x00000e50


	//   ....[24]....
        /*0208*/ 	.word	0x00000e70


	//   ....[25]....
        /*020c*/ 	.word	0x00000ec0


	//   ....[26]....
        /*0210*/ 	.word	0x00000ee0


	//   ....[27]....
        /*0214*/ 	.word	0x00000f00


	//   ....[28]....
        /*0218*/ 	.word	0x00000f20


	//   ....[29]....
        /*021c*/ 	.word	0x00000f40


	//----- nvinfo : EIATTR_EXIT_INSTR_OFFSETS
	.align		4
.L_4910:
        /*0220*/ 	.byte	0x04, 0x1c
        /*0222*/ 	.short	(.L_4912 - .L_4911)


	//   ....[0]....
.L_4911:
        /*0224*/ 	.word	0x00000d90


	//   ....[1]....
        /*0228*/ 	.word	0x00001200


	//   ....[2]....
        /*022c*/ 	.word	0x00001280


	//----- nvinfo : EIATTR_CRS_STACK_SIZE
	.align		4
.L_4912:
        /*0230*/ 	.byte	0x04, 0x1e
        /*0232*/ 	.short	(.L_4914 - .L_4913)
.L_4913:
        /*0234*/ 	.word	0x00000000
.L_4914:


//--------------------- .nv.info._ZN17fastertransformer35generalAddBiasResidualPostLayerNormI6__halfEEvPT_PKS2_S5_S5_S5_fii --------------------------
	.section	.nv.info._ZN17fastertransformer35generalAddBiasResidualPostLayerNormI6__halfEEvPT_PKS2_S5_S5_S5_fii,"",@"SHT_CUDA_INFO"
	.sectionflags	@""
	.align	4


	//----- nvinfo : EIATTR_CUDA_API_VERSION
	.align		4
        /*0000*/ 	.byte	0x04, 0x37
        /*0002*/ 	.short	(.L_4916 - .L_4915)
.L_4915:
        /*0004*/ 	.word	0x00000082


	//----- nvinfo : EIATTR_SW2861232_WAR
	.align		4
.L_4916:
        /*0008*/ 	.byte	0x01, 0x35
	.zero		2


	//----- nvinfo : EIATTR_PARAM_CBANK
	.align		4
        /*000c*/ 	.byte	0x04, 0x0a
        /*000e*/ 	.short	(.L_4918 - .L_4917)
	.align		4
.L_4917:
        /*0010*/ 	.word	index@(.nv.constant0._ZN17fastertransformer35generalAddBiasResidualPostLayerNormI6__halfEEvPT_PKS2_S5_S5_S5_fii)
        /*0014*/ 	.short	0x0160
        /*0016*/ 	.short	0x0034


	//----- nvinfo : EIATTR_CBANK_PARAM_SIZE
	.align		4
.L_4918:
        /*0018*/ 	.byte	0x03, 0x19
        /*001a*/ 	.short	0x0034


	//----- nvinfo : EIATTR_KPARAM_INFO
	.align		4
        /*001c*/ 	.byte	0x04, 0x17
        /*001e*/ 	.short	(.L_4920 - .L_4919)
.L_4919:
        /*0020*/ 	.word	0x00000000
        /*0024*/ 	.short	0x0007
        /*0026*/ 	.short	0x0030
        /*0028*/ 	.byte	0x00, 0xf0, 0x11, 0x00


	//----- nvinfo : EIATTR_KPARAM_INFO
	.align		4
.L_4920:
        /*002c*/ 	.byte	0x04, 0x17
        /*002e*/ 	.short	(.L_4922 - .L_4921)
.L_4921:
        /*0030*/ 	.word	0x00000000
        /*0034*/ 	.short	0x0006
        /*0036*/ 	.short	0x002c
        /*0038*/ 	.byte	0x00, 0xf0, 0x11, 0x00


	//----- nvinfo : EIATTR_KPARAM_INFO
	.align		4
.L_4922:
        /*003c*/ 	.byte	0x04, 0x17
        /*003e*/ 	.short	(.L_4924 - .L_4923)
.L_4923:
        /*0040*/ 	.word	0x00000000
        /*0044*/ 	.short	0x0005
        /*0046*/ 	.short	0x0028
        /*0048*/ 	.byte	0x00, 0xf0, 0x11, 0x00


	//----- nvinfo : EIATTR_KPARAM_INFO
	.align		4
.L_4924:
        /*004c*/ 	.byte	0x04, 0x17
        /*004e*/ 	.short	(.L_4926 - .L_4925)
.L_4925:
        /*0050*/ 	.word	0x00000000
        /*0054*/ 	.short	0x0004
        /*0056*/ 	.short	0x0020
        /*0058*/ 	.byte	0x00, 0xf0, 0x21, 0x00


	//----- nvinfo : EIATTR_KPARAM_INFO
	.align		4
.L_4926:
        /*005c*/ 	.byte	0x04, 0x17
        /*005e*/ 	.short	(.L_4928 - .L_4927)
.L_4927:
        /*0060*/ 	.word	0x00000000
        /*0064*/ 	.short	0x0003
        /*0066*/ 	.short	0x0018
        /*0068*/ 	.byte	0x00, 0xf0, 0x21, 0x00


	//----- nvinfo : EIATTR_KPARAM_INFO
	.align		4
.L_4928:
        /*006c*/ 	.byte	0x04, 0x17
        /*006e*/ 	.short	(.L_4930 - .L_4929)
.L_4929:
        /*0070*/ 	.word	0x00000000
        /*0074*/ 	.short	0x0002
        /*0076*/ 	.short	0x0010
        /*0078*/ 	.byte	0x00, 0xf0, 0x21, 0x00


	//----- nvinfo : EIATTR_KPARAM_INFO
	.align		4
.L_4930:
        /*007c*/ 	.byte	0x04, 0x17
        /*007e*/ 	.short	(.L_4932 - .L_4931)
.L_4931:
        /*0080*/ 	.word	0x00000000
        /*0084*/ 	.short	0x0001
        /*0086*/ 	.short	0x0008
        /*0088*/ 	.byte	0x00, 0xf0, 0x21, 0x00


	//----- nvinfo : EIATTR_KPARAM_INFO
	.align		4
.L_4932:
        /*008c*/ 	.byte	0x04, 0x17
        /*008e*/ 	.short	(.L_4934 - .L_4933)
.L_4933:
        /*0090*/ 	.word	0x00000000
        /*0094*/ 	.short	0x0000
        /*0096*/ 	.short	0x0000
        /*0098*/ 	.byte	0x00, 0xf0, 0x21, 0x00


	//----- nvinfo : EIATTR_MAXREG_COUNT
	.align		4
.L_4934:
        /*009c*/ 	.byte	0x03, 0x1b
        /*009e*/ 	.short	0x00ff


	//----- nvinfo : EIATTR_NUM_BARRIERS
	.align		4
        /*00a0*/ 	.byte	0x02, 0x4c
        /*00a2*/ 	.byte	0x01
	.zero		1


	//----- nvinfo : EIATTR_MERCURY_ISA_VERSION
	.align		4
        /*00a4*/ 	.byte	0x03, 0x5f
        /*00a6*/ 	.short	0x0000


	//----- nvinfo : EIATTR_COOP_GROUP_MASK_REGIDS
	.align		4
        /*00a8*/ 	.byte	0x04, 0x29
        /*00aa*/ 	.short	(.L_4936 - .L_4935)


	//   ....[0]....
.L_4935:
        /*00ac*/ 	.word	0xffffffff


	//   ....[1]....
        /*00b0*/ 	.word	0xffffffff


	//   ....[2]....
        /*00b4*/ 	.word	0xffffffff


	//   ....[3]....
        /*00b8*/ 	.word	0xffffffff


	//   ....[4]....
        /*00bc*/ 	.word	0xffffffff


	//   ....[5]....
        /*00c0*/ 	.word	0xffffffff


	//   ....[6]....
        /*00c4*/ 	.word	0xffffffff


	//   ....[7]....
        /*00c8*/ 	.word	0xffffffff


	//   ....[8]....
        /*00cc*/ 	.word	0xffffffff


	//   ....[9]....
        /*00d0*/ 	.word	0xffffffff


	//   ....[10]....
        /*00d4*/ 	.word	0xffffffff


	//   ....[11]....
        /*00d8*/ 	.word	0xffffffff


	//   ....[12]....
        /*00dc*/ 	.word	0xffffffff


	//   ....[13]....
        /*00e0*/ 	.word	0xffffffff


	//   ....[14]....
        /*00e4*/ 	.word	0xffffffff


	//   ....[15]....
        /*00e8*/ 	.word	0xffffffff


	//   ....[16]....
        /*00ec*/ 	.word	0xffffffff


	//   ....[17]....
        /*00f0*/ 	.word	0xffffffff


	//   ....[18]....
        /*00f4*/ 	.word	0xffffffff


	//   ....[19]....
        /*00f8*/ 	.word	0xffffffff


	//----- nvinfo : EIATTR_COOP_GROUP_INSTR_OFFSETS
	.align		4
.L_4936:
        /*00fc*/ 	.byte	0x04, 0x28
        /*00fe*/ 	.short	(.L_4938 - .L_4937)


	//   ....[0]....
.L_4937:
        /*0100*/ 	.word	0x00000220


	//   ....[1]....
        /*0104*/ 	.word	0x000002b0


	//   ....[2]....
        /*0108*/ 	.word	0x000002e0


	//   ....[3]....
        /*010c*/ 	.word	0x00000330


	//   ....[4]....
        /*0110*/ 	.word	0x00000350


	//   ....[5]....
        /*0114*/ 	.word	0x000003b0


	//   ....[6]....
        /*0118*/ 	.word	0x000003e0


	//   ....[7]....
        /*011c*/ 	.word	0x00000400


	//   ....[8]....
        /*0120*/ 	.word	0x00000420


	//   ....[9]....
        /*0124*/ 	.word	0x00000440


	//   ....[10]....
        /*0128*/ 	.word	0x000005f0


	//   ....[11]....
        /*012c*/ 	.word	0x00000630


	//   ....[12]....
        /*0130*/ 	.word	0x00000650


	//   ....[13]....
        /*0134*/ 	.word	0x00000670


	//   ....[14]....
        /*0138*/ 	.word	0x00000690


	//   ....[15]....
        /*013c*/ 	.word	0x00000710


	//   ....[16]....
        /*0140*/ 	.word	0x00000730


	//   ....[17]....
        /*0144*/ 	.word	0x00000750


	//   ....[18]....
        /*0148*/ 	.word	0x00000770


	//   ....[19]....
        /*014c*/ 	.word	0x00000790


	//----- nvinfo : EIATTR_EXIT_INSTR_OFFSETS
	.align		4
.L_4938:
        /*0150*/ 	.byte	0x04, 0x1c
        /*0152*/ 	.short	(.L_4940 - .L_4939)


	//   ....[0]....
.L_4939:
        /*0154*/ 	.word	0x000007f0


	//   ....[1]....
        /*0158*/ 	.word	0x000009e0


	//----- nvinfo : EIATTR_CRS_STACK_SIZE
	.align		4
.L_4940:
        /*015c*/ 	.byte	0x04, 0x1e
        /*015e*/ 	.short	(.L_4942 - .L_4941)
.L_4941:
        /*0160*/ 	.word	0x00000000
.L_4942:


//--------------------- .nv.info._ZN17fastertransformer28addBiasResidualPostLayerNormI6__halfLi2EEEvPT_PKS2_S5_S5_S5_fii --------------------------
	.section	.nv.info._ZN17fastertransformer28addBiasResidualPostLayerNormI6__halfLi2EEEvPT_PKS2_S5_S5_S5_fii,"",@"SHT_CUDA_INFO"
	.sectionflags	@""
	.align	4


	//----- nvinfo : EIATTR_CUDA_API_VERSION
	.align		4
        /*0000*/ 	.byte	0x04, 0x37
        /*0002*/ 	.short	(.L_4944 - .L_4943)
.L_4943:
        /*0004*/ 	.word	0x00000082


	//----- nvinfo : EIATTR_SW2861232_WAR
	.align		4
.L_4944:
        /*0008*/ 	.byte	0x01, 0x35
	.zero		2


	//----- nvinfo : EIATTR_PARAM_CBANK
	.align		4
        /*000c*/ 	.byte	0x04, 0x0a
        /*000e*/ 	.short	(.L_4946 - .L_4945)
	.align		4
.L_4945:
        /*0010*/ 	.word	index@(.nv.constant0._ZN17fastertransformer28addBiasResidualPostLayerNormI6__halfLi2EEEvPT_PKS2_S5_S5_S5_fii)
        /*0014*/ 	.short	0x0160
        /*0016*/ 	.short	0x0034


	//----- nvinfo : EIATTR_CBANK_PARAM_SIZE
	.align		4
.L_4946:
        /*0018*/ 	.byte	0x03, 0x19
        /*001a*/ 	.short	0x0034


	//----- nvinfo : EIATTR_KPARAM_INFO
	.align		4
        /*001c*/ 	.byte	0x04, 0x17
        /*001e*/ 	.short	(.L_4948 - .L_4947)
.L_4947:
        /*0020*/ 	.word	0x00000000
        /*0024*/ 	.short	0x0007
        /*0026*/ 	.short	0x0030
        /*0028*/ 	.byte	0x00, 0xf0, 0x11, 0x00


	//----- nvinfo : EIATTR_KPARAM_INFO
	.align		4
.L_4948:
        /*002c*/ 	.byte	0x04, 0x17
        /*002e*/ 	.short	(.L_4950 - .L_4949)
.L_4949:
        /*0030*/ 	.word	0x00000000
        /*0034*/ 	.short	0x0006
        /*0036*/ 	.short	0x002c
        /*0038*/ 	.byte	0x00, 0xf0, 0x11, 0x00


	//----- nvinfo : EIATTR_KPARAM_INFO
	.align		4
.L_4950:
        /*003c*/ 	.byte	0x04, 0x17
        /*003e*/ 	.short	(.L_4952 - .L_4951)
.L_4951:
        /*0040*/ 	.word	0x00000000
        /*0044*/ 	.short	0x0005
        /*0046*/ 	.short	0x0028
        /*0048*/ 	.byte	0x00, 0xf0, 0x11, 0x00


	//----- nvinfo : EIATTR_KPARAM_INFO
	.align		4
.L_4952:
        /*004c*/ 	.byte	0x04, 0x17
        /*004e*/ 	.short	(.L_4954 - .L_4953)
.L_4953:
        /*0050*/ 	.word	0x00000000
        /*0054*/ 	.short	0x0004
        /*0056*/ 	.short	0x0020
        /*0058*/ 	.byte	0x00, 0xf0, 0x21, 0x00


	//----- nvinfo : EIATTR_KPARAM_INFO
	.align		4
.L_4954:
        /*005c*/ 	.byte	0x04, 0x17
        /*005e*/ 	.short	(.L_4956 - .L_4955)
.L_4955:
        /*0060*/ 	.word	0x00000000
        /*0064*/ 	.short	0x0003
        /*0066*/ 	.short	0x0018
        /*0068*/ 	.byte	0x00, 0xf0, 0x21, 0x00


	//----- nvinfo : EIATTR_KPARAM_INFO
	.align		4
.L_4956:
        /*006c*/ 	.byte	0x04, 0x17
        /*006e*/ 	.short	(.L_4958 - .L_4957)
.L_4957:
        /*0070*/ 	.word	0x00000000
        /*0074*/ 	.short	0x0002
        /*0076*/ 	.short	0x0010
        /*0078*/ 	.byte	0x00, 0xf0, 0x21, 0x00


	//----- nvinfo : EIATTR_KPARAM_INFO
	.align		4
.L_4958:
        /*007c*/ 	.byte	0x04, 0x17
        /*007e*/ 	.short	(.L_4960 - .L_4959)
.L_4959:
        /*0080*/ 	.word	0x00000000
        /*0084*/ 	.short	0x0001
        /*0086*/ 	.short	0x0008
        /*0088*/ 	.byte	0x00, 0xf0, 0x21, 0x00


	//----- nvinfo : EIATTR_KPARAM_INFO
	.align		4
.L_4960:
        /*008c*/ 	.byte	0x04, 0x17
        /*008e*/ 	.short	(.L_4962 - .L_4961)
.L_4961:
        /*0090*/ 	.word	0x00000000
        /*0094*/ 	.short	0x0000
        /*0096*/ 	.short	0x0000
        /*0098*/ 	.byte	0x00, 0xf0, 0x21, 0x00


	//----- nvinfo : EIATTR_MAXREG_COUNT
	.align		4
.L_4962:
        /*009c*/ 	.byte	0x03, 0x1b
        /*009e*/ 	.short	0x00ff


	//----- nvinfo : EIATTR_NUM_BARRIERS
	.align		4
        /*00a0*/ 	.byte	0x02, 0x4c
        /*00a2*/ 	.byte	0x01
	.zero		1


	//----- nvinfo : EIATTR_MERCURY_ISA_VERSION
	.align		4
        /*00a4*/ 	.byte	0x03, 0x5f
        /*00a6*/ 	.short	0x0000


	//----- nvinfo : EIATTR_COOP_GROUP_MASK_REGIDS
	.align		4
        /*00a8*/ 	.byte	0x04, 0x29
        /*00aa*/ 	.short	(.L_4964 - .L_4963)


	//   ....[0]....
.L_4963:
        /*00ac*/ 	.word	0xffffffff


	//   ....[1]....
        /*00b0*/ 	.word	0xffffffff


	//   ....[2]....
        /*00b4*/ 	.word	0xffffffff


	//   ....[3]....
        /*00b8*/ 	.word	0xffffffff


	//   ....[4]....
        /*00bc*/ 	.word	0xffffffff


	//   ....[5]....
        /*00c0*/ 	.word	0xffffffff


	//   ....[6]....
        /*00c4*/ 	.word	0xffffffff


	//   ....[7]....
        /*00c8*/ 	.word	0xffffffff


	//   ....[8]....
        /*00cc*/ 	.word	0xffffffff


	//   ....[9]....
        /*00d0*/ 	.word	0xffffffff


	//   ....[10]....
        /*00d4*/ 	.word	0xffffffff


	//   ....[11]....
        /*00d8*/ 	.word	0xffffffff


	//   ....[12]....
        /*00dc*/ 	.word	0xffffffff


	//   ....[13]....
        /*00e0*/ 	.word	0xffffffff


	//   ....[14]....
        /*00e4*/ 	.word	0xffffffff


	//   ....[15]....
        /*00e8*/ 	.word	0xffffffff


	//   ....[16]....
        /*00ec*/ 	.word	0xffffffff


	//   ....[17]....
        /*00f0*/ 	.word	0xffffffff


	//   ....[18]....
        /*00f4*/ 	.word	0xffffffff


	//   ....[19]....
        /*00f8*/ 	.word	0xffffffff


	//----- nvinfo : EIATTR_COOP_GROUP_INSTR_OFFSETS
	.align		4
.L_4964:
        /*00fc*/ 	.byte	0x04, 0x28
        /*00fe*/ 	.short	(.L_4966 - .L_4965)


	//   ....[0]....
.L_4965:
        /*0100*/ 	.word	0x00000220


	//   ....[1]....
        /*0104*/ 	.word	0x00000270


	//   ....[2]....
        /*0108*/ 	.word	0x000002a0


	//   ....[3]....
        /*010c*/ 	.word	0x000002d0


	//   ....[4]....
        /*0110*/ 	.word	0x00000340


	//   ....[5]....
        /*0114*/ 	.word	0x000003a0


	//   ....[6]....
        /*0118*/ 	.word	0x000003d0


	//   ....[7]....
        /*011c*/ 	.word	0x00000400


	//   ....[8]....
        /*0120*/ 	.word	0x00000420


	//   ....[9]....
        /*0124*/ 	.word	0x00000440


	//   ....[10]....
        /*0128*/ 	.word	0x00000520


	//   ....[11]....
        /*012c*/ 	.word	0x00000540


	//   ....[12]....
        /*0130*/ 	.word	0x00000560


	//   ....[13]....
        /*0134*/ 	.word	0x00000580


	//   ....[14]....
        /*0138*/ 	.word	0x000005a0


	//   ....[15]....
        /*013c*/ 	.word	0x00000620


	//   ....[16]....
        /*0140*/ 	.word	0x00000640


	//   ....[17]....
        /*0144*/ 	.word	0x00000660


	//   ....[18]....
        /*0148*/ 	.word	0x00000680


	//   ....[19]....
        /*014c*/ 	.word	0x000006a0


	//----- nvinfo : EIATTR_EXIT_INSTR_OFFSETS
	.align		4
.L_4966:
        /*0150*/ 	.byte	0x04, 0x1c
        /*0152*/ 	.short	(.L_4968 - .L_4967)


	//   ....[0]....
.L_4967:
        /*0154*/ 	.word	0x000006f0


	//   ....[1]....
        /*0158*/ 	.word	0x00000830


	//   ....[2]....
        /*015c*/ 	.word	0x00000910


	//----- nvinfo : EIATTR_CRS_STACK_SIZE
	.align		4
.L_4968:
        /*0160*/ 	.byte	0x04, 0x1e
        /*0162*/ 	.short	(.L_4970 - .L_4969)
.L_4969:
        /*0164*/ 	.word	0x00000000
.L_4970:


//--------------------- .nv.info._ZN17fastertransformer28addBiasResidualPostLayerNormI6__halfLi1EEEvPT_PKS2_S5_S5_S5_fii --------------------------
	.section	.nv.info._ZN17fastertransformer28addBiasResidualPostLayerNormI6__halfLi1EEEvPT_PKS2_S5_S5_S5_fii,"",@"SHT_CUDA_INFO"
	.sectionflags	@""
	.align	4


	//----- nvinfo : EIATTR_CUDA_API_VERSION
	.align		4
        /*0000*/ 	.byte	0x04, 0x37
        /*0002*/ 	.short	(.L_4972 - .L_4971)
.L_4971:
        /*0004*/ 	.word	0x00000082


	//----- nvinfo : EIATTR_SW2861232_WAR
	.align		4
.L_4972:
        /*0008*/ 	.byte	0x01, 0x35
	.zero		2


	//----- nvinfo : EIATTR_PARAM_CBANK
	.align		4
        /*000c*/ 	.byte	0x04, 0x0a
        /*000e*/ 	.short	(.L_4974 - .L_4973)
	.align		4
.L_4973:
        /*0010*/ 	.word	index@(.nv.constant0._ZN17fastertransformer28addBiasResidualPostLayerNormI6__halfLi1EEEvPT_PKS2_S5_S5_S5_fii)
        /*0014*/ 	.short	0x0160
        /*0016*/ 	.short	0x0034


	//----- nvinfo : EIATTR_CBANK_PARAM_SIZE
	.align		4
.L_4974:
        /*0018*/ 	.byte	0x03, 0x19
        /*001a*/ 	.short	0x0034


	//----- nvinfo : EIATTR_KPARAM_INFO
	.align		4
        /*001c*/ 	.byte	0x04, 0x17
        /*001e*/ 	.short	(.L_4976 - .L_4975)
.L_4975:
        /*0020*/ 	.word	0x00000000
        /*0024*/ 	.short	0x0007
        /*0026*/ 	.short	0x0030
        /*0028*/ 	.byte	0x00, 0xf0, 0x11, 0x00


	//----- nvinfo : EIATTR_KPARAM_INFO
	.align		4
.L_4976:
        /*002c*/ 	.byte	0x04, 0x17
        /*002e*/ 	.short	(.L_4978 - .L_4977)
.L_4977:
        /*0030*/ 	.word	0x00000000
        /*0034*/ 	.short	0x0006
        /*0036*/ 	.short	0x002c
        /*0038*/ 	.byte	0x00, 0xf0, 0x11, 0x00


	//----- nvinfo : EIATTR_KPARAM_INFO
	.align		4
.L_4978:
        /*003c*/ 	.byte	0x04, 0x17
        /*003e*/ 	.short	(.L_4980 - .L_4979)
.L_4979:
        /*0040*/ 	.word	0x00000000
        /*0044*/ 	.short	0x0005
        /*0046*/ 	.short	0x0028
        /*0048*/ 	.byte	0x00, 0xf0, 0x11, 0x00


	//----- nvinfo : EIATTR_KPARAM_INFO
	.align		4
.L_4980:
        /*004c*/ 	.byte	0x04, 0x17
        /*004e*/ 	.short	(.L_4982 - .L_4981)
.L_4981:
        /*0050*/ 	.word	0x00000000
        /*0054*/ 	.short	0x0004
        /*0056*/ 	.short	0x0020
        /*0058*/ 	.byte	0x00, 0xf0, 0x21, 0x00


	//----- nvinfo : EIATTR_KPARAM_INFO
	.align		4
.L_4982:
        /*005c*/ 	.byte	0x04, 0x17
        /*005e*/ 	.short	(.L_4984 - .L_4983)
.L_4983:
        /*0060*/ 	.word	0x00000000
        /*0064*/ 	.short	0x0003
        /*0066*/ 	.short	0x0018
        /*0068*/ 	.byte	0x00, 0xf0, 0x21, 0x00


	//----- nvinfo : EIATTR_KPARAM_INFO
	.align		4
.L_4984:
        /*006c*/ 	.byte	0x04, 0x17
        /*006e*/ 	.short	(.L_4986 - .L_4985)
.L_4985:
        /*0070*/ 	.word	0x00000000
        /*0074*/ 	.short	0x0002
        /*0076*/ 	.short	0x0010
        /*0078*/ 	.byte	0x00, 0xf0, 0x21, 0x00


	//----- nvinfo : EIATTR_KPARAM_INFO
	.align		4
.L_4986:
        /*007c*/ 	.byte	0x04, 0x17
        /*007e*/ 	.short	(.L_4988 - .L_4987)
.L_4987:
        /*0080*/ 	.word	0x00000000
        /*0084*/ 	.short	0x0001
        /*0086*/ 	.short	0x0008
        /*0088*/ 	.byte	0x00, 0xf0, 0x21, 0x00


	//----- nvinfo : EIATTR_KPARAM_INFO
	.align		4
.L_4988:
        /*008c*/ 	.byte	0x04, 0x17
        /*008e*/ 	.short	(.L_4990 - .L_4989)
.L_4989:
        /*0090*/ 	.word	0x00000000
        /*0094*/ 	.short	0x0000
        /*0096*/ 	.short	0x0000
        /*0098*/ 	.byte	0x00, 0xf0, 0x21, 0x00


	//----- nvinfo : EIATTR_MAXREG_COUNT
	.align		4
.L_4990:
        /*009c*/ 	.byte	0x03, 0x1b
        /*009e*/ 	.short	0x00ff


	//----- nvinfo : EIATTR_NUM_BARRIERS
	.align		4
        /*00a0*/ 	.byte	0x02, 0x4c
        /*00a2*/ 	.byte	0x01
	.zero		1


	//----- nvinfo : EIATTR_MERCURY_ISA_VERSION
	.align		4
        /*00a4*/ 	.byte	0x03, 0x5f
        /*00a6*/ 	.short	0x0000


	//----- nvinfo : EIATTR_COOP_GROUP_MASK_REGIDS
	.align		4
        /*00a8*/ 	.byte	0x04, 0x29
        /*00aa*/ 	.short	(.L_4992 - .L_4991)


	//   ....[0]....
.L_4991:
        /*00ac*/ 	.word	0xffffffff


	//   ....[1]....
        /*00b0*/ 	.word	0xffffffff


	//   ....[2]....
        /*00b4*/ 	.word	0xffffffff


	//   ....[3]....
        /*00b8*/ 	.word	0xffffffff


	//   ....[4]....
        /*00bc*/ 	.word	0xffffffff


	//   ....[5]....
        /*00c0*/ 	.word	0xffffffff


	//   ....[6]....
        /*00c4*/ 	.word	0xffffffff


	//   ....[7]....
        /*00c8*/ 	.word	0xffffffff


	//   ....[8]....
        /*00cc*/ 	.word	0xffffffff


	//   ....[9]....
        /*00d0*/ 	.word	0xffffffff


	//   ....[10]....
        /*00d4*/ 	.word	0xffffffff


	//   ....[11]....
        /*00d8*/ 	.word	0xffffffff


	//   ....[12]....
        /*00dc*/ 	.word	0xffffffff


	//   ....[13]....
        /*00e0*/ 	.word	0xffffffff


	//   ....[14]....
        /*00e4*/ 	.word	0xffffffff


	//   ....[15]....
        /*00e8*/ 	.word	0xffffffff


	//   ....[16]....
        /*00ec*/ 	.word	0xffffffff


	//   ....[17]....
        /*00f0*/ 	.word	0xffffffff


	//   ....[18]....
        /*00f4*/ 	.word	0xffffffff


	//   ....[19]....
        /*00f8*/ 	.word	0xffffffff


	//----- nvinfo : EIATTR_COOP_GROUP_INSTR_OFFSETS
	.align		4
.L_4992:
        /*00fc*/ 	.byte	0x04, 0x28
        /*00fe*/ 	.short	(.L_4994 - .L_4993)


	//   ....[0]....
.L_4993:
        /*0100*/ 	.word	0x00000130


	//   ....[1]....
        /*0104*/ 	.word	0x00000150


	//   ....[2]....
        /*0108*/ 	.word	0x00000170


	//   ....[3]....
        /*010c*/ 	.word	0x00000190


	//   ....[4]....
        /*0110*/ 	.word	0x000001c0


	//   ....[5]....
        /*0114*/ 	.word	0x00000270


	//   ....[6]....
        /*0118*/ 	.word	0x00000290


	//   ....[7]....
        /*011c*/ 	.word	0x000002b0


	//   ....[8]....
        /*0120*/ 	.word	0x000002e0


	//   ....[9]....
        /*0124*/ 	.word	0x00000310


	//   ....[10]....
        /*0128*/ 	.word	0x000003c0


	//   ....[11]....
        /*012c*/ 	.word	0x000003e0


	//   ....[12]....
        /*0130*/ 	.word	0x00000400


	//   ....[13]....
        /*0134*/ 	.word	0x00000420


	//   ....[14]....
        /*0138*/ 	.word	0x00000440


	//   ....[15]....
        /*013c*/ 	.word	0x000004a0


	//   ....[16]....
        /*0140*/ 	.word	0x000004c0


	//   ....[17]....
        /*0144*/ 	.word	0x000004e0


	//   ....[18]....
        /*0148*/ 	.word	0x00000500


	//   ....[19]....
        /*014c*/ 	.word	0x00000530


	//----- nvinfo : EIATTR_EXIT_INSTR_OFFSETS
	.align		4
.L_4994:
        /*0150*/ 	.byte	0x04, 0x1c
        /*0152*/ 	.short	(.L_4996 - .L_4995)


	//   ....[0]....
.L_4995:
        /*0154*/ 	.word	0x00000590


	//   ....[1]....
        /*0158*/ 	.word	0x000006b0
.L_4996:


//--------------------- .nv.info._ZN17fastertransformer30addBiasResidualPostLayerNormV2I6__halfEEvPT_PKS2_S5_S5_S5_fi --------------------------
	.section	.nv.info._ZN17fastertransformer30addBiasResidualPostLayerNormV2I6__halfEEvPT_PKS2_S5_S5_S5_fi,"",@"SHT_CUDA_INFO"
	.sectionflags	@""
	.align	4


	//----- nvinfo : EIATTR_CUDA_API_VERSION
	.align		4
        /*0000*/ 	.byte	0x04, 0x37
        /*0002*/ 	.short	(.L_4998 - .L_4997)
.L_4997:
        /*0004*/ 	.word	0x00000082


	//----- nvinfo : EIATTR_SW2861232_WAR
	.align		4
.L_4998:
        /*0008*/ 	.byte	0x01, 0x35
	.zero		2


	//----- nvinfo : EIATTR_PARAM_CBANK
	.align		4
        /*000c*/ 	.byte	0x04, 0x0a
        /*000e*/ 	.short	(.L_5000 - .L_4999)
	.align		4
.L_4999:
        /*0010*/ 	.word	index@(.nv.constant0._ZN17fastertransformer30addBiasResidualPostLayerNormV2I6__halfEEvPT_PKS2_S5_S5_S5_fi)
        /*0014*/ 	.short	0x0160
        /*0016*/ 	.short	0x0030


	//----- nvinfo : EIATTR_CBANK_PARAM_SIZE
	.align		4
.L_5000:
        /*0018*/ 	.byte	0x03, 0x19
        /*001a*/ 	.short	0x0030


	//----- nvinfo : EIATTR_KPARAM_INFO
	.align		4
        /*001c*/ 	.byte	0x04, 0x17
        /*001e*/ 	.short	(.L_5002 - .L_5001)
.L_5001:
        /*0020*/ 	.word	0x00000000
        /*0024*/ 	.short	0x0006
        /*0026*/ 	.short	0x002c
        /*0028*/ 	.byte	0x00, 0xf0, 0x11, 0x00


	//----- nvinfo : EIATTR_KPARAM_INFO
	.align		4
.L_5002:
        /*002c*/ 	.byte	0x04, 0x17
        /*002e*/ 	.short	(.L_5004 - .L_5003)
.L_5003:
        /*0030*/ 	.word	0x00000000
        /*0034*/ 	.short	0x0005
        /*0036*/ 	.short	0x0028
        /*0038*/ 	.byte	0x00, 0xf0, 0x11, 0x00


	//----- nvinfo : EIATTR_KPARAM_INFO
	.align		4
.L_5004:
        /*003c*/ 	.byte	0x04, 0x17
        /*003e*/ 	.short	(.L_5006 - .L_5005)
.L_5005:
        /*0040*/ 	.word	0x00000000
        /*0044*/ 	.short	0x0004
        /*0046*/ 	.short	0x0020
        /*0048*/ 	.byte	0x00, 0xf0, 0x21, 0x00


	//----- nvinfo : EIATTR_KPARAM_INFO
	.align		4
.L_5006:
        /*004c*/ 	.byte	0x04, 0x17
        /*004e*/ 	.short	(.L_5008 - .L_5007)
.L_5007:
        /*0050*/ 	.word	0x00000000
        /*0054*/ 	.short	0x0003
        /*0056*/ 	.short	0x0018
        /*0058*/ 	.byte	0x00, 0xf0, 0x21, 0x00


	//----- nvinfo : EIATTR_KPARAM_INFO
	.align		4
.L_5008:
        /*005c*/ 	.byte	0x04, 0x17
        /*005e*/ 	.short	(.L_5010 - .L_5009)
.L_5009:
        /*0060*/ 	.word	0x00000000
        /*0064*/ 	.short	0x0002
        /*0066*/ 	.short	0x0010
        /*0068*/ 	.byte	0x00, 0xf0, 0x21, 0x00


	//----- nvinfo : EIATTR_KPARAM_INFO
	.align		4
.L_5010:
        /*006c*/ 	.byte	0x04, 0x17
        /*006e*/ 	.short	(.L_5012 - .L_5011)
.L_5011:
        /*0070*/ 	.word	0x00000000
        /*0074*/ 	.short	0x0001
        /*0076*/ 	.short	0x0008
        /*0078*/ 	.byte	0x00, 0xf0, 0x21, 0x00


	//----- nvinfo : EIATTR_KPARAM_INFO
	.align		4
.L_5012:
        /*007c*/ 	.byte	0x04, 0x17
        /*007e*/ 	.short	(.L_5014 - .L_5013)
.L_5013:
        /*0080*/ 	.word	0x00000000
        /*0084*/ 	.short	0x0000
        /*0086*/ 	.short	0x0000
        /*0088*/ 	.byte	0x00, 0xf0, 0x21, 0x00


	//----- nvinfo : EIATTR_MAXREG_COUNT
	.align		4
.L_5014:
        /*008c*/ 	.byte	0x03, 0x1b
        /*008e*/ 	.short	0x00ff


	//----- nvinfo : EIATTR_NUM_BARRIERS
	.align		4
        /*0090*/ 	.byte	0x02, 0x4c
        /*0092*/ 	.byte	0x01
	.zero		1


	//----- nvinfo : EIATTR_MERCURY_ISA_VERSION
	.align		4
        /*0094*/ 	.byte	0x03, 0x5f
        /*0096*/ 	.short	0x0000


	//----- nvinfo : EIATTR_COOP_GROUP_MASK_REGIDS
	.align		4
        /*0098*/ 	.byte	0x04, 0x29
        /*009a*/ 	.short	(.L_5016 - .L_5015)


	//   ....[0]....
.L_5015:
        /*009c*/ 	.word	0xffffffff


	//   ....[1]....
        /*00a0*/ 	.word	0xffffffff


	//   ....[2]....
        /*00a4*/ 	.word	0xffffffff


	//   ....[3]....
        /*00a8*/ 	.word	0xffffffff


	//   ....[4]....
        /*00ac*/ 	.word	0xffffffff


	//   ....[5]....
        /*00b0*/ 	.word	0xffffffff


	//   ....[6]....
        /*00b4*/ 	.word	0xffffffff


	//   ....[7]....
        /*00b8*/ 	.word	0xffffffff


	//   ....[8]....
        /*00bc*/ 	.word	0xffffffff


	//   ....[9]....
        /*00c0*/ 	.word	0xffffffff


	//   ....[10]....
        /*00c4*/ 	.word	0xffffffff


	//   ....[11]....
        /*00c8*/ 	.word	0xffffffff


	//   ....[12]....
        /*00cc*/ 	.word	0xffffffff


	//   ....[13]....
        /*00d0*/ 	.word	0xffffffff


	//   ....[14]....
        /*00d4*/ 	.word	0xffffffff


	//   ....[15]....
        /*00d8*/ 	.word	0xffffffff


	//   ....[16]....
        /*00dc*/ 	.word	0xffffffff


	//   ....[17]....
        /*00e0*/ 	.word	0xffffffff


	//   ....[18]....
        /*00e4*/ 	.word	0xffffffff


	//   ....[19]....
        /*00e8*/ 	.word	0xffffffff


	//----- nvinfo : EIATTR_COOP_GROUP_INSTR_OFFSETS
	.align		4
.L_5016:
        /*00ec*/ 	.byte	0x04, 0x28
        /*00ee*/ 	.short	(.L_5018 - .L_5017)


	//   ....[0]....
.L_5017:
        /*00f0*/ 	.word	0x000002e0


	//   ....[1]....
        /*00f4*/ 	.word	0x00000300


	//   ....[2]....
        /*00f8*/ 	.word	0x00000320


	//   ....[3]....
        /*00fc*/ 	.word	0x00000340


	//   ....[4]....
        /*0100*/ 	.word	0x00000390


	//   ....[5]....
        /*0104*/ 	.word	0x00000430


	//   ....[6]....
        /*0108*/ 	.word	0x00000450


	//   ....[7]....
        /*010c*/ 	.word	0x00000470


	//   ....[8]....
        /*0110*/ 	.word	0x000004a0


	//   ....[9]....
        /*0114*/ 	.word	0x000004d0


	//   ....[10]....
        /*0118*/ 	.word	0x000006d0


	//   ....[11]....
        /*011c*/ 	.word	0x000006f0


	//   ....[12]....
        /*0120*/ 	.word	0x00000710


	//   ....[13]....
        /*0124*/ 	.word	0x00000730


	//   ....[14]....
        /*0128*/ 	.word	0x00000790


	//   ....[15]....
        /*012c*/ 	.word	0x00000900


	//   ....[16]....
        /*0130*/ 	.word	0x00000920


	//   ....[17]....
        /*0134*/ 	.word	0x00000940


	//   ....[18]....
        /*0138*/ 	.word	0x00000960


	//   ....[19]....
        /*013c*/ 	.word	0x00000990


	//----- nvinfo : EIATTR_EXIT_INSTR_OFFSETS
	.align		4
.L_5018:
        /*0140*/ 	.byte	0x04, 0x1c
        /*0142*/ 	.short	(.L_5020 - .L_5019)


	//   ....[0]....
.L_5019:
        /*0144*/ 	.word	0x00000ae0
.L_5020:


//--------------------- .nv.info._ZN17fastertransformer28layernorm_shift_partition_v2IfEEvPT_PKS1_S4_S4_fiiiiii --------------------------
	.section	.nv.info._ZN17fastertransformer28layernorm_shift_partition_v2IfEEvPT_PKS1_S4_S4_fiiiiii,"",@"SHT_CUDA_INFO"
	.sectionflags	@""
	.align	4


	//----- nvinfo : EIATTR_CUDA_API_VERSION
	.align		4
        /*0000*/ 	.byte	0x04, 0x37
        /*0002*/ 	.short	(.L_5022 - .L_5021)
.L_5021:
        /*0004*/ 	.word	0x00000082


	//----- nvinfo : EIATTR_SW2861232_WAR
	.align		4
.L_5022:
        /*0008*/ 	.byte	0x01, 0x35
	.zero		2


	//----- nvinfo : EIATTR_PARAM_CBANK
	.align		4
        /*000c*/ 	.byte	0x04, 0x0a
        /*000e*/ 	.short	(.L_5024 - .L_5023)
	.align		4
.L_5023:
        /*0010*/ 	.word	index@(.nv.constant0._ZN17fastertransformer28layernorm_shift_partition_v2IfEEvPT_PKS1_S4_S4_fiiiiii)
        /*0014*/ 	.short	0x0160
        /*0016*/ 	.short	0x003c


	//----- nvinfo : EIATTR_CBANK_PARAM_SIZE
	.align		4
.L_5024:
        /*0018*/ 	.byte	0x03, 0x19
        /*001a*/ 	.short	0x003c


	//----- nvinfo : EIATTR_KPARAM_INFO
	.align		4
        /*001c*/ 	.byte	0x04, 0x17
        /*001e*/ 	.short	(.L_5026 - .L_5025)
.L_5025:
        /*0020*/ 	.word	0x00000000
        /*0024*/ 	.short	0x000a
        /*0026*/ 	.short	0x0038
        /*0028*/ 	.byte	0x00, 0xf0, 0x11, 0x00


	//----- nvinfo : EIATTR_KPARAM_INFO
	.align		4
.L_5026:
        /*002c*/ 	.byte	0x04, 0x17
        /*002e*/ 	.short	(.L_5028 - .L_5027)
.L_5027:
        /*0030*/ 	.word	0x00000000
        /*0034*/ 	.short	0x0009
        /*0036*/ 	.short	0x0034
        /*0038*/ 	.byte	0x00, 0xf0, 0x11, 0x00


	//----- nvinfo : EIATTR_KPARAM_INFO
	.align		4
.L_5028:
        /*003c*/ 	.byte	0x04, 0x17
        /*003e*/ 	.short	(.L_5030 - .L_5029)
.L_5029:
        /*0040*/ 	.word	0x00000000
        /*0044*/ 	.short	0x0008
        /*0046*/ 	.short	0x0030
        /*0048*/ 	.byte	0x00, 0xf0, 0x11, 0x00


	//----- nvinfo : EIATTR_KPARAM_INFO
	.align		4
.L_5030:
        /*004c*/ 	.byte	0x04, 0x17
        /*004e*/ 	.short	(.L_5032 - .L_5031)
.L_5031:
        /*0050*/ 	.word	0x00000000
        /*0054*/ 	.short	0x0007
        /*0056*/ 	.short	0x002c
        /*0058*/ 	.byte	0x00, 0xf0, 0x11, 0x00


	//----- nvinfo : EIATTR_KPARAM_INFO
	.align		4
.L_5032:
        /*005c*/ 	.byte	0x04, 0x17
        /*005e*/ 	.short	(.L_5034 - .L_5033)
.L_5033:
        /*0060*/ 	.word	0x00000000
        /*0064*/ 	.short	0x0006
        /*0066*/ 	.short	0x0028
        /*0068*/ 	.byte	0x00, 0xf0, 0x11, 0x00


	//----- nvinfo : EIATTR_KPARAM_INFO
	.align		4
.L_5034:
        /*006c*/ 	.byte	0x04, 0x17
        /*006e*/ 	.short	(.L_5036 - .L_5035)
.L_5035:
        /*0070*/ 	.word	0x00000000
        /*0074*/ 	.short	0x0005
        /*0076*/ 	.short	0x0024
        /*0078*/ 	.byte	0x00, 0xf0, 0x11, 0x00


	//----- nvinfo : EIATTR_KPARAM_INFO
	.align		4
.L_5036:
        /*007c*/ 	.byte	0x04, 0x17
        /*007e*/ 	.short	(.L_5038 - .L_5037)
.L_5037:
        /*0080*/ 	.word	0x00000000
        /*0084*/ 	.short	0x0004
        /*0086*/ 	.short	0x0020
        /*0088*/ 	.byte	0x00, 0xf0, 0x11, 0x00


	//----- nvinfo : EIATTR_KPARAM_INFO
	.align		4
.L_5038:
        /*008c*/ 	.byte	0x04, 0x17
        /*008e*/ 	.short	(.L_5040 - .L_5039)
.L_5039:
        /*0090*/ 	.word	0x00000000
        /*0094*/ 	.short	0x0003
        /*0096*/ 	.short	0x0018
        /*0098*/ 	.byte	0x00, 0xf0, 0x21, 0x00


	//----- nvinfo : EIATTR_KPARAM_INFO
	.align		4
.L_5040:
        /*009c*/ 	.byte	0x04, 0x17
        /*009e*/ 	.short	(.L_5042 - .L_5041)
.L_5041:
        /*00a0*/ 	.word	0x00000000
        /*00a4*/ 	.short	0x0002
        /*00a6*/ 	.short	0x0010
        /*00a8*/ 	.byte	0x00, 0xf0, 0x21, 0x00


	//----- nvinfo : EIATTR_KPARAM_INFO
	.align		4
.L_5042:
        /*00ac*/ 	.byte	0x04, 0x17
        /*00ae*/ 	.short	(.L_5044 - .L_5043)
.L_5043:
        /*00b0*/ 	.word	0x00000000
        /*00b4*/ 	.short	0x0001
        /*00b6*/ 	.short	0x0008
        /*00b8*/ 	.byte	0x00, 0xf0, 0x21, 0x00


	//----- nvinfo : EIATTR_KPARAM_INFO
	.align		4
.L_5044:
        /*00bc*/ 	.byte	0x04, 0x17
        /*00be*/ 	.short	(.L_5046 - .L_5045)
.L_5045:
        /*00c0*/ 	.word	0x00000000
        /*00c4*/ 	.short	0x0000
        /*00c6*/ 	.short	0x0000
        /*00c8*/ 	.byte	0x00, 0xf0, 0x21, 0x00


	//----- nvinfo : EIATTR_MAXREG_COUNT
	.align		4
.L_5046:
        /*00cc*/ 	.byte	0x03, 0x1b
        /*00ce*/ 	.short	0x00ff


	//----- nvinfo : EIATTR_NUM_BARRIERS
	.align		4
        /*00d0*/ 	.byte	0x02, 0x4c
        /*00d2*/ 	.byte	0x01
	.zero		1


	//----- nvinfo : EIATTR_MERCURY_ISA_VERSION
	.align		4
        /*00d4*/ 	.byte	0x03, 0x5f
        /*00d6*/ 	.short	0x0000


	//----- nvinfo : EIATTR_COOP_GROUP_MASK_REGIDS
	.align		4
        /*00d8*/ 	.byte	0x04, 0x29
        /*00da*/ 	.short	(.L_5048 - .L_5047)


	//   ....[0]....
.L_5047:
        /*00dc*/ 	.word	0xffffffff


	//   ....[1]....
        /*00e0*/ 	.word	0xffffffff


	//   ....[2]....
        /*00e4*/ 	.word	0xffffffff


	//   ....[3]....
        /*00e8*/ 	.word	0xffffffff


	//   ....[4]....
        /*00ec*/ 	.word	0xffffffff


	//   ....[5]....
        /*00f0*/ 	.word	0xffffffff


	//   ....[6]....
        /*00f4*/ 	.word	0xffffffff


	//   ....[7]....
        /*00f8*/ 	.word	0xffffffff


	//   ....[8]....
        /*00fc*/ 	.word	0xffffffff


	//   ....[9]....
        /*0100*/ 	.word	0xffffffff


	//   ....[10]....
        /*0104*/ 	.word	0xffffffff


	//   ....[11]....
        /*0108*/ 	.word	0xffffffff


	//   ....[12]....
        /*010c*/ 	.word	0xffffffff


	//   ....[13]....
        /*0110*/ 	.word	0xffffffff


	//   ....[14]....
        /*0114*/ 	.word	0xffffffff


	//   ....[15]....
        /*0118*/ 	.word	0xffffffff


	//   ....[16]....
        /*011c*/ 	.word	0xffffffff


	//   ....[17]....
        /*0120*/ 	.word	0xffffffff


	//   ....[18]....
        /*0124*/ 	.word	0xffffffff


	//   ....[19]....
        /*0128*/ 	.word	0xffffffff


	//----- nvinfo : EIATTR_COOP_GROUP_INSTR_OFFSETS
	.align		4
.L_5048:
        /*012c*/ 	.byte	0x04, 0x28
        /*012e*/ 	.short	(.L_5050 - .L_5049)


	//   ....[0]....
.L_5049:
        /*0130*/ 	.word	0x00000530


	//   ....[1]....
        /*0134*/ 	.word	0x000005c0


	//   ....[2]....
        /*0138*/ 	.word	0x00000600


	//   ....[3]....
        /*013c*/ 	.word	0x00000620


	//   ....[4]....
        /*0140*/ 	.word	0x00000660


	//   ....[5]....
        /*0144*/ 	.word	0x000006d0


	//   ....[6]....
        /*0148*/ 	.word	0x00000710


	//   ....[7]....
        /*014c*/ 	.word	0x00000780


	//   ....[8]....
        /*0150*/ 	.word	0x000007f0


	//   ....[9]....
        /*0154*/ 	.word	0x00000850


	//   ....[10]....
        /*0158*/ 	.word	0x00000970


	//   ....[11]....
        /*015c*/ 	.word	0x000009a0


	//   ....[12]....
        /*0160*/ 	.word	0x000009c0


	//   ....[13]....
        /*0164*/ 	.word	0x000009f0


	//   ....[14]....
        /*0168*/ 	.word	0x00000a20


	//   ....[15]....
        /*016c*/ 	.word	0x00000ce0


	//   ....[16]....
        /*0170*/ 	.word	0x00000d20


	//   ....[17]....
        /*0174*/ 	.word	0x00000d60


	//   ....[18]....
        /*0178*/ 	.word	0x00000d90


	//   ....[19]....
        /*017c*/ 	.word	0x00000dc0


	//----- nvinfo : EIATTR_EXIT_INSTR_OFFSETS
	.align		4
.L_5050:
        /*0180*/ 	.byte	0x04, 0x1c
        /*0182*/ 	.short	(.L_5052 - .L_5051)


	//   ....[0]....
.L_5051:
        /*0184*/ 	.word	0x00001090


	//   ....[1]....
        /*0188*/ 	.word	0x00001160


	//----- nvinfo : EIATTR_CTAIDZ_USED
	.align		4
.L_5052:
        /*018c*/ 	.byte	0x01, 0x04
	.zero		2


//--------------------- .nv.info._ZN17fastertransformer25layernorm_shift_partitionIfEEvPT_PKS1_S4_S4_fiiiiii --------------------------
	.section	.nv.info._ZN17fastertransformer25layernorm_shift_partitionIfEEvPT_PKS1_S4_S4_fiiiiii,"",@"SHT_CUDA_INFO"
	.sectionflags	@""
	.align	4


	//----- nvinfo : EIATTR_CUDA_API_VERSION
	.align		4
        /*0000*/ 	.byte	0x04, 0x37
        /*0002*/ 	.short	(.L_5054 - .L_5053)
.L_5053:
        /*0004*/ 	.word	0x00000082


	//----- nvinfo : EIATTR_SW2861232_WAR
	.align		4
.L_5054:
        /*0008*/ 	.byte	0x01, 0x35
	.zero		2


	//----- nvinfo : EIATTR_PARAM_CBANK
	.align		4
        /*000c*/ 	.byte	0x04, 0x0a
        /*000e*/ 	.short	(.L_5056 - .L_5055)
	.align		4
.L_5055:
        /*0010*/ 	.word	index@(.nv.constant0._ZN17fastertransformer25layernorm_shift_partitionIfEEvPT_PKS1_S4_S4_fiiiiii)
        /*0014*/ 	.short	0x0160
        /*0016*/ 	.short	0x003c


	//----- nvinfo : EIATTR_CBANK_PARAM_SIZE
	.align		4
.L_5056:
        /*0018*/ 	.byte	0x03, 0x19
        /*001a*/ 	.short	0x003c


	//----- nvinfo : EIATTR_KPARAM_INFO
	.align		4
        /*001c*/ 	.byte	0x04, 0x17
        /*001e*/ 	.short	(.L_5058 - .L_5057)
.L_5057:
        /*0020*/ 	.word	0x00000000
        /*0024*/ 	.short	0x000a
        /*0026*/ 	.short	0x0038
        /*0028*/ 	.byte	0x00, 0xf0, 0x11, 0x00


	//----- nvinfo : EIATTR_KPARAM_INFO
	.align		4
.L_5058:
        /*002c*/ 	.byte	0x04, 0x17
        /*002e*/ 	.short	(.L_5060 - .L_5059)
.L_5059:
        /*0030*/ 	.word	0x00000000
        /*0034*/ 	.short	0x0009
        /*0036*/ 	.short	0x0034
        /*0038*/ 	.byte	0x00, 0xf0, 0x11, 0x00


	//----- nvinfo : EIATTR_KPARAM_INFO
	.align		4
.L_5060:
        /*003c*/ 	.byte	0x04, 0x17
        /*003e*/ 	.short	(.L_5062 - .L_5061)
.L_5061:
        /*0040*/ 	.word	0x00000000
        /*0044*/ 	.short	0x0008
        /*0046*/ 	.short	0x0030
        /*0048*/ 	.byte	0x00, 0xf0, 0x11, 0x00


	//----- nvinfo : EIATTR_KPARAM_INFO
	.align		4
.L_5062:
        /*004c*/ 	.byte	0x04, 0x17
        /*004e*/ 	.short	(.L_5064 - .L_5063)
.L_5063:
        /*0050*/ 	.word	0x00000000
        /*0054*/ 	.short	0x0007
        /*0056*/ 	.short	0x002c
        /*0058*/ 	.byte	0x00, 0xf0, 0x11, 0x00


	//----- nvinfo : EIATTR_KPARAM_INFO
	.align		4
.L_5064:
        /*005c*/ 	.byte	0x04, 0x17
        /*005e*/ 	.short	(.L_5066 - .L_5065)
.L_5065:
        /*0060*/ 	.word	0x00000000
        /*0064*/ 	.short	0x0006
        /*0066*/ 	.short	0x0028
        /*0068*/ 	.byte	0x00, 0xf0, 0x11, 0x00


	//----- nvinfo : EIATTR_KPARAM_INFO
	.align		4
.L_5066:
        /*006c*/ 	.byte	0x04, 0x17
        /*006e*/ 	.short	(.L_5068 - .L_5067)
.L_5067:
        /*0070*/ 	.word	0x00000000
        /*0074*/ 	.short	0x0005
        /*0076*/ 	.short	0x0024
        /*0078*/ 	.byte	0x00, 0xf0, 0x11, 0x00


	//----- nvinfo : EIATTR_KPARAM_INFO
	.align		4
.L_5068:
        /*007c*/ 	.byte	0x04, 0x17
        /*007e*/ 	.short	(.L_5070 - .L_5069)
.L_5069:
        /*0080*/ 	.word	0x00000000
        /*0084*/ 	.short	0x0004
        /*0086*/ 	.short	0x0020
        /*0088*/ 	.byte	0x00, 0xf0, 0x11, 0x00


	//----- nvinfo : EIATTR_KPARAM_INFO
	.align		4
.L_5070:
        /*008c*/ 	.byte	0x04, 0x17
        /*008e*/ 	.short	(.L_5072 - .L_5071)
.L_5071:
        /*0090*/ 	.word	0x00000000
        /*0094*/ 	.short	0x0003
        /*0096*/ 	.short	0x0018
        /*0098*/ 	.byte	0x00, 0xf0, 0x21, 0x00


	//----- nvinfo : EIATTR_KPARAM_INFO
	.align		4
.L_5072:
        /*009c*/ 	.byte	0x04, 0x17
        /*009e*/ 	.short	(.L_5074 - .L_5073)
.L_5073:
        /*00a0*/ 	.word	0x00000000
        /*00a4*/ 	.short	0x0002
        /*00a6*/ 	.short	0x0010
        /*00a8*/ 	.byte	0x00, 0xf0, 0x21, 0x00


	//----- nvinfo : EIATTR_KPARAM_INFO
	.align		4
.L_5074:
        /*00ac*/ 	.byte	0x04, 0x17
        /*00ae*/ 	.short	(.L_5076 - .L_5075)
.L_5075:
        /*00b0*/ 	.word	0x00000000
        /*00b4*/ 	.short	0x0001
        /*00b6*/ 	.short	0x0008
        /*00b8*/ 	.byte	0x00, 0xf0, 0x21, 0x00


	//----- nvinfo : EIATTR_KPARAM_INFO
	.align		4
.L_5076:
        /*00bc*/ 	.byte	0x04, 0x17
        /*00be*/ 	.short	(.L_5078 - .L_5077)
.L_5077:
        /*00c0*/ 	.word	0x00000000
        /*00c4*/ 	.short	0x0000
        /*00c6*/ 	.short	0x0000
        /*00c8*/ 	.byte	0x00, 0xf0, 0x21, 0x00


	//----- nvinfo : EIATTR_MAXREG_COUNT
	.align		4
.L_5078:
        /*00cc*/ 	.byte	0x03, 0x1b
        /*00ce*/ 	.short	0x00ff


	//----- nvinfo : EIATTR_NUM_BARRIERS
	.align		4
        /*00d0*/ 	.byte	0x02, 0x4c
        /*00d2*/ 	.byte	0x01
	.zero		1


	//----- nvinfo : EIATTR_MERCURY_ISA_VERSION
	.align		4
        /*00d4*/ 	.byte	0x03, 0x5f
        /*00d6*/ 	.short	0x0000


	//----- nvinfo : EIATTR_COOP_GROUP_MASK_REGIDS
	.align		4
        /*00d8*/ 	.byte	0x04, 0x29
        /*00da*/ 	.short	(.L_5080 - .L_5079)


	//   ....[0]....
.L_5079:
        /*00dc*/ 	.word	0xffffffff


	//   ....[1]....
        /*00e0*/ 	.word	0xffffffff


	//   ....[2]....
        /*00e4*/ 	.word	0xffffffff


	//   ....[3]....
        /*00e8*/ 	.word	0xffffffff


	//   ....[4]....
        /*00ec*/ 	.word	0xffffffff


	//   ....[5]....
        /*00f0*/ 	.word	0xffffffff


	//   ....[6]....
        /*00f4*/ 	.word	0xffffffff


	//   ....[7]....
        /*00f8*/ 	.word	0xffffffff


	//   ....[8]....
        /*00fc*/ 	.word	0xffffffff


	//   ....[9]....
        /*0100*/ 	.word	0xffffffff


	//   ....[10]....
        /*0104*/ 	.word	0xffffffff


	//   ....[11]....
        /*0108*/ 	.word	0xffffffff


	//   ....[12]....
        /*010c*/ 	.word	0xffffffff


	//   ....[13]....
        /*0110*/ 	.word	0xffffffff


	//   ....[14]....
        /*0114*/ 	.word	0xffffffff


	//   ....[15]....
        /*0118*/ 	.word	0xffffffff


	//   ....[16]....
        /*011c*/ 	.word	0xffffffff


	//   ....[17]....
        /*0120*/ 	.word	0xffffffff


	//   ....[18]....
        /*0124*/ 	.word	0xffffffff


	//   ....[19]....
        /*0128*/ 	.word	0xffffffff


	//----- nvinfo : EIATTR_COOP_GROUP_INSTR_OFFSETS
	.align		4
.L_5080:
        /*012c*/ 	.byte	0x04, 0x28
        /*012e*/ 	.short	(.L_5082 - .L_5081)


	//   ....[0]....
.L_5081:
        /*0130*/ 	.word	0x000003a0


	//   ....[1]....
        /*0134*/ 	.word	0x00000420


	//   ....[2]....
        /*0138*/ 	.word	0x00000450


	//   ....[3]....
        /*013c*/ 	.word	0x00000490


	//   ....[4]....
        /*0140*/ 	.word	0x000004c0


	//   ....[5]....
        /*0144*/ 	.word	0x00000520


	//   ....[6]....
        /*0148*/ 	.word	0x00000550


	//   ....[7]....
        /*014c*/ 	.word	0x00000570


	//   ....[8]....
        /*0150*/ 	.word	0x00000590


	//   ....[9]....
        /*0154*/ 	.word	0x000005b0


	//   ....[10]....
        /*0158*/ 	.word	0x00000640


	//   ....[11]....
        /*015c*/ 	.word	0x00000660


	//   ....[12]....
        /*0160*/ 	.word	0x00000680


	//   ....[13]....
        /*0164*/ 	.word	0x000006a0


	//   ....[14]....
        /*0168*/ 	.word	0x000006c0


	//   ....[15]....
        /*016c*/ 	.word	0x00000740


	//   ....[16]....
        /*0170*/ 	.word	0x00000760


	//   ....[17]....
        /*0174*/ 	.word	0x00000780


	//   ....[18]....
        /*0178*/ 	.word	0x000007a0


	//   ....[19]....
        /*017c*/ 	.word	0x000007c0


	//----- nvinfo : EIATTR_EXIT_INSTR_OFFSETS
	.align		4
.L_5082:
        /*0180*/ 	.byte	0x04, 0x1c
        /*0182*/ 	.short	(.L_5084 - .L_5083)


	//   ....[0]....
.L_5083:
        /*0184*/ 	.word	0x00000820


	//   ....[1]....
        /*0188*/ 	.word	0x00000ca0


	//----- nvinfo : EIATTR_CTAIDZ_USED
	.align		4
.L_5084:
        /*018c*/ 	.byte	0x01, 0x04
	.zero		2


//--------------------- .nv.info._ZN17fastertransformer28addBiasResidualPostLayerNormIfLi2EEEvPT_PKS1_S4_S4_S4_fii --------------------------
	.section	.nv.info._ZN17fastertransformer28addBiasResidualPostLayerNormIfLi2EEEvPT_PKS1_S4_S4_S4_fii,"",@"SHT_CUDA_INFO"
	.sectionflags	@""
	.align	4


	//----- nvinfo : EIATTR_CUDA_API_VERSION
	.align		4
        /*0000*/ 	.byte	0x04, 0x37
        /*0002*/ 	.short	(.L_5086 - .L_5085)
.L_5085:
        /*0004*/ 	.word	0x00000082


	//----- nvinfo : EIATTR_SW2861232_WAR
	.align		4
.L_5086:
        /*0008*/ 	.byte	0x01, 0x35
	.zero		2


	//----- nvinfo : EIATTR_PARAM_CBANK
	.align		4
        /*000c*/ 	.byte	0x04, 0x0a
        /*000e*/ 	.short	(.L_5088 - .L_5087)
	.align		4
.L_5087:
        /*0010*/ 	.word	index@(.nv.constant0._ZN17fastertransformer28addBiasResidualPostLayerNormIfLi2EEEvPT_PKS1_S4_S4_S4_fii)
        /*0014*/ 	.short	0x0160
        /*0016*/ 	.short	0x0034


	//----- nvinfo : EIATTR_CBANK_PARAM_SIZE
	.align		4
.L_5088:
        /*0018*/ 	.byte	0x03, 0x19
        /*001a*/ 	.short	0x0034


	//----- nvinfo : EIATTR_KPARAM_INFO
	.align		4
        /*001c*/ 	.byte	0x04, 0x17
        /*001e*/ 	.short	(.L_5090 - .L_5089)
.L_5089:
        /*0020*/ 	.word	0x00000000
        /*0024*/ 	.short	0x0007
        /*0026*/ 	.short	0x0030
        /*0028*/ 	.byte	0x00, 0xf0, 0x11, 0x00


	//----- nvinfo : EIATTR_KPARAM_INFO
	.align		4
.L_5090:
        /*002c*/ 	.byte	0x04, 0x17
        /*002e*/ 	.short	(.L_5092 - .L_5091)
.L_5091:
        /*0030*/ 	.word	0x00000000
        /*0034*/ 	.short	0x0006
        /*0036*/ 	.short	0x002c
        /*0038*/ 	.byte	0x00, 0xf0, 0x11, 0x00


	//----- nvinfo : EIATTR_KPARAM_INFO
	.align		4
.L_5092:
        /*003c*/ 	.byte	0x04, 0x17
        /*003e*/ 	.short	(.L_5094 - .L_5093)
.L_5093:
        /*0040*/ 	.word	0x00000000
        /*0044*/ 	.short	0x0005
        /*0046*/ 	.short	0x0028
        /*0048*/ 	.byte	0x00, 0xf0, 0x11, 0x00


	//----- nvinfo : EIATTR_KPARAM_INFO
	.align		4
.L_5094:
        /*004c*/ 	.byte	0x04, 0x17
        /*004e*/ 	.short	(.L_5096 - .L_5095)
.L_5095:
        /*0050*/ 	.word	0x00000000
        /*0054*/ 	.short	0x0004
        /*0056*/ 	.short	0x0020
        /*0058*/ 	.byte	0x00, 0xf0, 0x21, 0x00


	//----- nvinfo : EIATTR_KPARAM_INFO
	.align		4
.L_5096:
        /*005c*/ 	.byte	0x04, 0x17
        /*005e*/ 	.short	(.L_5098 - .L_5097)
.L_5097:
        /*0060*/ 	.word	0x00000000
        /*0064*/ 	.short	0x0003
        /*0066*/ 	.short	0x0018
        /*0068*/ 	.byte	0x00, 0xf0, 0x21, 0x00


	//----- nvinfo : EIATTR_KPARAM_INFO
	.align		4
.L_5098:
        /*006c*/ 	.byte	0x04, 0x17
        /*006e*/ 	.short	(.L_5100 - .L_5099)
.L_5099:
        /*0070*/ 	.word	0x00000000
        /*0074*/ 	.short	0x0002
        /*0076*/ 	.short	0x0010
        /*0078*/ 	.byte	0x00, 0xf0, 0x21, 0x00


	//----- nvinfo : EIATTR_KPARAM_INFO
	.align		4
.L_5100:
        /*007c*/ 	.byte	0x04, 0x17
        /*007e*/ 	.short	(.L_5102 - .L_5101)
.L_5101:
        /*0080*/ 	.word	0x00000000
        /*0084*/ 	.short	0x0001
        /*0086*/ 	.short	0x0008
        /*0088*/ 	.byte	0x00, 0xf0, 0x21, 0x00


	//----- nvinfo : EIATTR_KPARAM_INFO
	.align		4
.L_5102:
        /*008c*/ 	.byte	0x04, 0x17
        /*008e*/ 	.short	(.L_5104 - .L_5103)
.L_5103:
        /*0090*/ 	.word	0x00000000
        /*0094*/ 	.short	0x0000
        /*0096*/ 	.short	0x0000
        /*0098*/ 	.byte	0x00, 0xf0, 0x21, 0x00


	//----- nvinfo : EIATTR_MAXREG_COUNT
	.align		4
.L_5104:
        /*009c*/ 	.byte	0x03, 0x1b
        /*009e*/ 	.short	0x00ff


	//----- nvinfo : EIATTR_NUM_BARRIERS
	.align		4
        /*00a0*/ 	.byte	0x02, 0x4c
        /*00a2*/ 	.byte	0x01
	.zero		1


	//----- nvinfo : EIATTR_MERCURY_ISA_VERSION
	.align		4
        /*00a4*/ 	.byte	0x03, 0x5f
        /*00a6*/ 	.short	0x0000


	//----- nvinfo : EIATTR_COOP_GROUP_MASK_REGIDS
	.align		4
        /*00a8*/ 	.byte	0x04, 0x29
        /*00aa*/ 	.short	(.L_5106 - .L_5105)


	//   ....[0]....
.L_5105:
        /*00ac*/ 	.word	0xffffffff


	//   ....[1]....
        /*00b0*/ 	.word	0xffffffff


	//   ....[2]....
        /*00b4*/ 	.word	0xffffffff


	//   ....[3]....
        /*00b8*/ 	.word	0xffffffff


	//   ....[4]....
        /*00bc*/ 	.word	0xffffffff


	//   ....[5]....
        /*00c0*/ 	.word	0xffffffff


	//   ....[6]....
        /*00c4*/ 	.word	0xffffffff


	//   ....[7]....
        /*00c8*/ 	.word	0xffffffff


	//   ....[8]....
        /*00cc*/ 	.word	0xffffffff


	//   ....[9]....
        /*00d0*/ 	.word	0xffffffff


	//   ....[10]....
        /*00d4*/ 	.word	0xffffffff


	//   ....[11]....
        /*00d8*/ 	.word	0xffffffff


	//   ....[12]....
        /*00dc*/ 	.word	0xffffffff


	//   ....[13]....
        /*00e0*/ 	.word	0xffffffff


	//   ....[14]....
        /*00e4*/ 	.word	0xffffffff


	//   ....[15]....
        /*00e8*/ 	.word	0xffffffff


	//   ....[16]....
        /*00ec*/ 	.word	0xffffffff


	//   ....[17]....
        /*00f0*/ 	.word	0xffffffff


	//   ....[18]....
        /*00f4*/ 	.word	0xffffffff


	//   ....[19]....
        /*00f8*/ 	.word	0xffffffff


	//----- nvinfo : EIATTR_COOP_GROUP_INSTR_OFFSETS
	.align		4
.L_5106:
        /*00fc*/ 	.byte	0x04, 0x28
        /*00fe*/ 	.short	(.L_5108 - .L_5107)


	//   ....[0]....
.L_5107:
        /*0100*/ 	.word	0x00000200


	//   ....[1]....
        /*0104*/ 	.word	0x00000250


	//   ....[2]....
        /*0108*/ 	.word	0x00000280


	//   ....[3]....
        /*010c*/ 	.word	0x000002b0


	//   ....[4]....
        /*0110*/ 	.word	0x00000320


	//   ....[5]....
        /*0114*/ 	.word	0x00000380


	//   ....[6]....
        /*0118*/ 	.word	0x000003b0


	//   ....[7]....
        /*011c*/ 	.word	0x000003e0


	//   ....[8]....
        /*0120*/ 	.word	0x00000400


	//   ....[9]....
        /*0124*/ 	.word	0x00000420


	//   ....[10]....
        /*0128*/ 	.word	0x00000500


	//   ....[11]....
        /*012c*/ 	.word	0x00000520


	//   ....[12]....
        /*0130*/ 	.word	0x00000540


	//   ....[13]....
        /*0134*/ 	.word	0x00000560


	//   ....[14]....
        /*0138*/ 	.word	0x00000580


	//   ....[15]....
        /*013c*/ 	.word	0x00000600


	//   ....[16]....
        /*0140*/ 	.word	0x00000620


	//   ....[17]....
        /*0144*/ 	.word	0x00000640


	//   ....[18]....
        /*0148*/ 	.word	0x00000660


	//   ....[19]....
        /*014c*/ 	.word	0x00000680


	//----- nvinfo : EIATTR_EXIT_INSTR_OFFSETS
	.align		4
.L_5108:
        /*0150*/ 	.byte	0x04, 0x1c
        /*0152*/ 	.short	(.L_5110 - .L_5109)


	//   ....[0]....
.L_5109:
        /*0154*/ 	.word	0x000006d0


	//   ....[1]....
        /*0158*/ 	.word	0x000007e0


	//   ....[2]....
        /*015c*/ 	.word	0x00000890


	//----- nvinfo : EIATTR_CRS_STACK_SIZE
	.align		4
.L_5110:
        /*0160*/ 	.byte	0x04, 0x1e
        /*0162*/ 	.short	(.L_5112 - .L_5111)
.L_5111:
        /*0164*/ 	.word	0x00000000
.L_5112:


//--------------------- .nv.info._ZN17fastertransformer28addBiasResidualPostLayerNormIfLi1EEEvPT_PKS1_S4_S4_S4_fii --------------------------
	.section	.nv.info._ZN17fastertransformer28addBiasResidualPostLayerNormIfLi1EEEvPT_PKS1_S4_S4_S4_fii,"",@"SHT_CUDA_INFO"
	.sectionflags	@""
	.align	4


	//----- nvinfo : EIATTR_CUDA_API_VERSION
	.align		4
        /*0000*/ 	.byte	0x04, 0x37
        /*0002*/ 	.short	(.L_5114 - .L_5113)
.L_5113:
        /*0004*/ 	.word	0x00000082


	//----- nvinfo : EIATTR_SW2861232_WAR
	.align		4
.L_5114:
        /*0008*/ 	.byte	0x01, 0x35
	.zero		2


	//----- nvinfo : EIATTR_PARAM_CBANK
	.align		4
        /*000c*/ 	.byte	0x04, 0x0a
        /*000e*/ 	.short	(.L_5116 - .L_5115)
	.align		4
.L_5115:
        /*0010*/ 	.word	index@(.nv.constant0._ZN17fastertransformer28addBiasResidualPostLayerNormIfLi1EEEvPT_PKS1_S4_S4_S4_fii)
        /*0014*/ 	.short	0x0160
        /*0016*/ 	.short	0x0034


	//----- nvinfo : EIATTR_CBANK_PARAM_SIZE
	.align		4
.L_5116:
        /*0018*/ 	.byte	0x03, 0x19
        /*001a*/ 	.short	0x0034


	//----- nvinfo : EIATTR_KPARAM_INFO
	.align		4
        /*001c*/ 	.byte	0x04, 0x17
        /*001e*/ 	.short	(.L_5118 - .L_5117)
.L_5117:
        /*0020*/ 	.word	0x00000000
        /*0024*/ 	.short	0x0007
        /*0026*/ 	.short	0x0030
        /*0028*/ 	.byte	0x00, 0xf0, 0x11, 0x00


	//----- nvinfo : EIATTR_KPARAM_INFO
	.align		4
.L_5118:
        /*002c*/ 	.byte	0x04, 0x17
        /*002e*/ 	.short	(.L_5120 - .L_5119)
.L_5119:
        /*0030*/ 	.word	0x00000000
        /*0034*/ 	.short	0x0006
        /*0036*/ 	.short	0x002c
        /*0038*/ 	.byte	0x00, 0xf0, 0x11, 0x00


	//----- nvinfo : EIATTR_KPARAM_INFO
	.align		4
.L_5120:
        /*003c*/ 	.byte	0x04, 0x17
        /*003e*/ 	.short	(.L_5122 - .L_5121)
.L_5121:
        /*0040*/ 	.word	0x00000000
        /*0044*/ 	.short	0x0005
        /*0046*/ 	.short	0x0028
        /*0048*/ 	.byte	0x00, 0xf0, 0x11, 0x00


	//----- nvinfo : EIATTR_KPARAM_INFO
	.align		4
.L_5122:
        /*004c*/ 	.byte	0x04, 0x17
        /*004e*/ 	.short	(.L_5124 - .L_5123)
.L_5123:
        /*0050*/ 	.word	0x00000000
        /*0054*/ 	.short	0x0004
        /*0056*/ 	.short	0x0020
        /*0058*/ 	.byte	0x00, 0xf0, 0x21, 0x00


	//----- nvinfo : EIATTR_KPARAM_INFO
	.align		4
.L_5124:
        /*005c*/ 	.byte	0x04, 0x17
        /*005e*/ 	.short	(.L_5126 - .L_5125)
.L_5125:
        /*0060*/ 	.word	0x00000000
        /*0064*/ 	.short	0x0003
        /*0066*/ 	.short	0x0018
        /*0068*/ 	.byte	0x00, 0xf0, 0x21, 0x00


	//----- nvinfo : EIATTR_KPARAM_INFO
	.align		4
.L_5126:
        /*006c*/ 	.byte	0x04, 0x17
        /*006e*/ 	.short	(.L_5128 - .L_5127)
.L_5127:
        /*0070*/ 	.word	0x00000000
        /*0074*/ 	.short	0x0002
        /*0076*/ 	.short	0x0010
        /*0078*/ 	.byte	0x00, 0xf0, 0x21, 0x00


	//----- nvinfo : EIATTR_KPARAM_INFO
	.align		4
.L_5128:
        /*007c*/ 	.byte	0x04, 0x17
        /*007e*/ 	.short	(.L_5130 - .L_5129)
.L_5129:
        /*0080*/ 	.word	0x00000000
        /*0084*/ 	.short	0x0001
        /*0086*/ 	.short	0x0008
        /*0088*/ 	.byte	0x00, 0xf0, 0x21, 0x00


	//----- nvinfo : EIATTR_KPARAM_INFO
	.align		4
.L_5130:
        /*008c*/ 	.byte	0x04, 0x17
        /*008e*/ 	.short	(.L_5132 - .L_5131)
.L_5131:
        /*0090*/ 	.word	0x00000000
        /*0094*/ 	.short	0x0000
        /*0096*/ 	.short	0x0000
        /*0098*/ 	.byte	0x00, 0xf0, 0x21, 0x00


	//----- nvinfo : EIATTR_MAXREG_COUNT
	.align		4
.L_5132:
        /*009c*/ 	.byte	0x03, 0x1b
        /*009e*/ 	.short	0x00ff


	//----- nvinfo : EIATTR_NUM_BARRIERS
	.align		4
        /*00a0*/ 	.byte	0x02, 0x4c
        /*00a2*/ 	.byte	0x01
	.zero		1


	//----- nvinfo : EIATTR_MERCURY_ISA_VERSION
	.align		4
        /*00a4*/ 	.byte	0x03, 0x5f
        /*00a6*/ 	.short	0x0000


	//----- nvinfo : EIATTR_COOP_GROUP_MASK_REGIDS
	.align		4
        /*00a8*/ 	.byte	0x04, 0x29
        /*00aa*/ 	.short	(.L_5134 - .L_5133)


	//   ....[0]....
.L_5133:
        /*00ac*/ 	.word	0xffffffff


	//   ....[1]....
        /*00b0*/ 	.word	0xffffffff


	//   ....[2]....
        /*00b4*/ 	.word	0xffffffff


	//   ....[3]....
        /*00b8*/ 	.word	0xffffffff


	//   ....[4]....
        /*00bc*/ 	.word	0xffffffff


	//   ....[5]....
        /*00c0*/ 	.word	0xffffffff


	//   ....[6]....
        /*00c4*/ 	.word	0xffffffff


	//   ....[7]....
        /*00c8*/ 	.word	0xffffffff


	//   ....[8]....
        /*00cc*/ 	.word	0xffffffff


	//   ....[9]....
        /*00d0*/ 	.word	0xffffffff


	//   ....[10]....
        /*00d4*/ 	.word	0xffffffff


	//   ....[11]....
        /*00d8*/ 	.word	0xffffffff


	//   ....[12]....
        /*00dc*/ 	.word	0xffffffff


	//   ....[13]....
        /*00e0*/ 	.word	0xffffffff


	//   ....[14]....
        /*00e4*/ 	.word	0xffffffff


	//   ....[15]....
        /*00e8*/ 	.word	0xffffffff


	//   ....[16]....
        /*00ec*/ 	.word	0xffffffff


	//   ....[17]....
        /*00f0*/ 	.word	0xffffffff


	//   ....[18]....
        /*00f4*/ 	.word	0xffffffff


	//   ....[19]....
        /*00f8*/ 	.word	0xffffffff


	//----- nvinfo : EIATTR_COOP_GROUP_INSTR_OFFSETS
	.align		4
.L_5134:
        /*00fc*/ 	.byte	0x04, 0x28
        /*00fe*/ 	.short	(.L_5136 - .L_5135)


	//   ....[0]....
.L_5135:
        /*0100*/ 	.word	0x00000120


	//   ....[1]....
        /*0104*/ 	.word	0x00000140


	//   ....[2]....
        /*0108*/ 	.word	0x00000160


	//   ....[3]....
        /*010c*/ 	.word	0x00000180


	//   ....[4]....
        /*0110*/ 	.word	0x000001b0


	//   ....[5]....
        /*0114*/ 	.word	0x00000260


	//   ....[6]....
        /*0118*/ 	.word	0x00000280


	//   ....[7]....
        /*011c*/ 	.word	0x000002a0


	//   ....[8]....
        /*0120*/ 	.word	0x000002d0


	//   ....[9]....
        /*0124*/ 	.word	0x00000300


	//   ....[10]....
        /*0128*/ 	.word	0x000003b0


	//   ....[11]....
        /*012c*/ 	.word	0x000003d0


	//   ....[12]....
        /*0130*/ 	.word	0x000003f0


	//   ....[13]....
        /*0134*/ 	.word	0x00000410


	//   ....[14]....
        /*0138*/ 	.word	0x00000430


	//   ....[15]....
        /*013c*/ 	.word	0x00000490


	//   ....[16]....
        /*0140*/ 	.word	0x000004b0


	//   ....[17]....
        /*0144*/ 	.word	0x000004d0


	//   ....[18]....
        /*0148*/ 	.word	0x000004f0


	//   ....[19]....
        /*014c*/ 	.word	0x00000520


	//----- nvinfo : EIATTR_EXIT_INSTR_OFFSETS
	.align		4
.L_5136:
        /*0150*/ 	.byte	0x04, 0x1c
        /*0152*/ 	.short	(.L_5138 - .L_5137)


	//   ....[0]....
.L_5137:
        /*0154*/ 	.word	0x00000580


	//   ....[1]....
        /*0158*/ 	.word	0x00000670
.L_5138:


//--------------------- .nv.info._ZN17fastertransformer30addBiasResidualPostLayerNormV2IfEEvPT_PKS1_S4_S4_S4_fi --------------------------
	.section	.nv.info._ZN17fastertransformer30addBiasResidualPostLayerNormV2IfEEvPT_PKS1_S4_S4_S4_fi,"",@"SHT_CUDA_INFO"
	.sectionflags	@""
	.align	4


	//----- nvinfo : EIATTR_CUDA_API_VERSION
	.align		4
        /*0000*/ 	.byte	0x04, 0x37
        /*0002*/ 	.short	(.L_5140 - .L_5139)
.L_5139:
        /*0004*/ 	.word	0x00000082


	//----- nvinfo : EIATTR_SW2861232_WAR
	.align		4
.L_5140:
        /*0008*/ 	.byte	0x01, 0x35
	.zero		2


	//----- nvinfo : EIATTR_PARAM_CBANK
	.align		4
        /*000c*/ 	.byte	0x04, 0x0a
        /*000e*/ 	.short	(.L_5142 - .L_5141)
	.align		4
.L_5141:
        /*0010*/ 	.word	index@(.nv.constant0._ZN17fastertransformer30addBiasResidualPostLayerNormV2IfEEvPT_PKS1_S4_S4_S4_fi)
        /*0014*/ 	.short	0x0160
        /*0016*/ 	.short	0x0030


	//----- nvinfo : EIATTR_CBANK_PARAM_SIZE
	.align		4
.L_5142:
        /*0018*/ 	.byte	0x03, 0x19
        /*001a*/ 	.short	0x0030


	//----- nvinfo : EIATTR_KPARAM_INFO
	.align		4
        /*001c*/ 	.byte	0x04, 0x17
        /*001e*/ 	.short	(.L_5144 - .L_5143)
.L_5143:
        /*0020*/ 	.word	0x00000000
        /*0024*/ 	.short	0x0006
        /*0026*/ 	.short	0x002c
        /*0028*/ 	.byte	0x00, 0xf0, 0x11, 0x00


	//----- nvinfo : EIATTR_KPARAM_INFO
	.align		4
.L_5144:
        /*002c*/ 	.byte	0x04, 0x17
        /*002e*/ 	.short	(.L_5146 - .L_5145)
.L_5145:
        /*0030*/ 	.word	0x00000000
        /*0034*/ 	.short	0x0005
        /*0036*/ 	.short	0x0028
        /*0038*/ 	.byte	0x00, 0xf0, 0x11, 0x00


	//----- nvinfo : EIATTR_KPARAM_INFO
	.align		4
.L_5146:
        /*003c*/ 	.byte	0x04, 0x17
        /*003e*/ 	.short	(.L_5148 - .L_5147)
.L_5147:
        /*0040*/ 	.word	0x00000000
        /*0044*/ 	.short	0x0004
        /*0046*/ 	.short	0x0020
        /*0048*/ 	.byte	0x00, 0xf0, 0x21, 0x00


	//----- nvinfo : EIATTR_KPARAM_INFO
	.align		4
.L_5148:
        /*004c*/ 	.byte	0x04, 0x17
        /*004e*/ 	.short	(.L_5150 - .L_5149)
.L_5149:
        /*0050*/ 	.word	0x00000000
        /*0054*/ 	.short	0x0003
        /*0056*/ 	.short	0x0018
        /*0058*/ 	.byte	0x00, 0xf0, 0x21, 0x00


	//----- nvinfo : EIATTR_KPARAM_INFO
	.align		4
.L_5150:
        /*005c*/ 	.byte	0x04, 0x17
        /*005e*/ 	.short	(.L_5152 - .L_5151)
.L_5151:
        /*0060*/ 	.word	0x00000000
        /*0064*/ 	.short	0x0002
        /*0066*/ 	.short	0x0010
        /*0068*/ 	.byte	0x00, 0xf0, 0x21, 0x00


	//----- nvinfo : EIATTR_KPARAM_INFO
	.align		4
.L_5152:
        /*006c*/ 	.byte	0x04, 0x17
        /*006e*/ 	.short	(.L_5154 - .L_5153)
.L_5153:
        /*0070*/ 	.word	0x00000000
        /*0074*/ 	.short	0x0001
        /*0076*/ 	.short	0x0008
        /*0078*/ 	.byte	0x00, 0xf0, 0x21, 0x00


	//----- nvinfo : EIATTR_KPARAM_INFO
	.align		4
.L_5154:
        /*007c*/ 	.byte	0x04, 0x17
        /*007e*/ 	.short	(.L_5156 - .L_5155)
.L_5155:
        /*0080*/ 	.word	0x00000000
        /*0084*/ 	.short	0x0000
        /*0086*/ 	.short	0x0000
        /*0088*/ 	.byte	0x00, 0xf0, 0x21, 0x00


	//----- nvinfo : EIATTR_MAXREG_COUNT
	.align		4
.L_5156:
        /*008c*/ 	.byte	0x03, 0x1b
        /*008e*/ 	.short	0x00ff


	//----- nvinfo : EIATTR_NUM_BARRIERS
	.align		4
        /*0090*/ 	.byte	0x02, 0x4c
        /*0092*/ 	.byte	0x01
	.zero		1


	//----- nvinfo : EIATTR_MERCURY_ISA_VERSION
	.align		4
        /*0094*/ 	.byte	0x03, 0x5f
        /*0096*/ 	.short	0x0000


	//----- nvinfo : EIATTR_COOP_GROUP_MASK_REGIDS
	.align		4
        /*0098*/ 	.byte	0x04, 0x29
        /*009a*/ 	.short	(.L_5158 - .L_5157)


	//   ....[0]....
.L_5157:
        /*009c*/ 	.word	0xffffffff


	//   ....[1]....
        /*00a0*/ 	.word	0xffffffff


	//   ....[2]....
        /*00a4*/ 	.word	0xffffffff


	//   ....[3]....
        /*00a8*/ 	.word	0xffffffff


	//   ....[4]....
        /*00ac*/ 	.word	0xffffffff


	//   ....[5]....
        /*00b0*/ 	.word	0xffffffff


	//   ....[6]....
        /*00b4*/ 	.word	0xffffffff


	//   ....[7]....
        /*00b8*/ 	.word	0xffffffff


	//   ....[8]....
        /*00bc*/ 	.word	0xffffffff


	//   ....[9]....
        /*00c0*/ 	.word	0xffffffff


	//   ....[10]....
        /*00c4*/ 	.word	0xffffffff


	//   ....[11]....
        /*00c8*/ 	.word	0xffffffff


	//   ....[12]....
        /*00cc*/ 	.word	0xffffffff


	//   ....[13]....
        /*00d0*/ 	.word	0xffffffff


	//   ....[14]....
        /*00d4*/ 	.word	0xffffffff


	//   ....[15]....
        /*00d8*/ 	.word	0xffffffff


	//   ....[16]....
        /*00dc*/ 	.word	0xffffffff


	//   ....[17]....
        /*00e0*/ 	.word	0xffffffff


	//   ....[18]....
        /*00e4*/ 	.word	0xffffffff


	//   ....[19]....
        /*00e8*/ 	.word	0xffffffff


	//----- nvinfo : EIATTR_COOP_GROUP_INSTR_OFFSETS
	.align		4
.L_5158:
        /*00ec*/ 	.byte	0x04, 0x28
        /*00ee*/ 	.short	(.L_5160 - .L_5159)


	//   ....[0]....
.L_5159:
        /*00f0*/ 	.word	0x000002c0


	//   ....[1]....
        /*00f4*/ 	.word	0x000002e0


	//   ....[2]....
        /*00f8*/ 	.word	0x00000300


	//   ....[3]....
        /*00fc*/ 	.word	0x00000320


	//   ....[4]....
        /*0100*/ 	.word	0x00000350


	//   ....[5]....
        /*0104*/ 	.word	0x000003f0


	//   ....[6]....
        /*0108*/ 	.word	0x00000410


	//   ....[7]....
        /*010c*/ 	.word	0x00000430


	//   ....[8]....
        /*0110*/ 	.word	0x00000460


	//   ....[9]....
        /*0114*/ 	.word	0x00000490


	//   ....[10]....
        /*0118*/ 	.word	0x00000580


	//   ....[11]....
        /*011c*/ 	.word	0x000005a0


	//   ....[12]....
        /*0120*/ 	.word	0x000005e0


	//   ....[13]....
        /*0124*/ 	.word	0x00000670


	//   ....[14]....
        /*0128*/ 	.word	0x000006b0


	//   ....[15]....
        /*012c*/ 	.word	0x000007b0


	//   ....[16]....
        /*0130*/ 	.word	0x000007d0


	//   ....[17]....
        /*0134*/ 	.word	0x000007f0


	//   ....[18]....
        /*0138*/ 	.word	0x00000810


	//   ....[19]....
        /*013c*/ 	.word	0x00000840


	//----- nvinfo : EIATTR_EXIT_INSTR_OFFSETS
	.align		4
.L_5160:
        /*0140*/ 	.byte	0x04, 0x1c
        /*0142*/ 	.short	(.L_5162 - .L_5161)


	//   ....[0]....
.L_5161:
        /*0144*/ 	.word	0x000009c0
.L_5162:


//--------------------- .nv.info._ZN17fastertransformer35generalAddBiasResidualPostLayerNormIfEEvPT_PKS1_S4_S4_S4_fii --------------------------
	.section	.nv.info._ZN17fastertransformer35generalAddBiasResidualPostLayerNormIfEEvPT_PKS1_S4_S4_S4_fii,"",@"SHT_CUDA_INFO"
	.sectionflags	@""
	.align	4


	//----- nvinfo : EIATTR_CUDA_API_VERSION
	.align		4
        /*0000*/ 	.byte	0x04, 0x37
        /*0002*/ 	.short	(.L_5164 - .L_5163)
.L_5163:
        /*0004*/ 	.word	0x00000082


	//----- nvinfo : EIATTR_SW2861232_WAR
	.align		4
.L_5164:
        /*0008*/ 	.byte	0x01, 0x35
	.zero		2


	//----- nvinfo : EIATTR_PARAM_CBANK
	.align		4
        /*000c*/ 	.byte	0x04, 0x0a
        /*000e*/ 	.short	(.L_5166 - .L_5165)
	.align		4
.L_5165:
        /*0010*/ 	.word	index@(.nv.constant0._ZN17fastertransformer35generalAddBiasResidualPostLayerNormIfEEvPT_PKS1_S4_S4_S4_fii)
        /*0014*/ 	.short	0x0160
        /*0016*/ 	.short	0x0034


	//----- nvinfo : EIATTR_CBANK_PARAM_SIZE
	.align		4
.L_5166:
        /*0018*/ 	.byte	0x03, 0x19
        /*001a*/ 	.short	0x0034


	//----- nvinfo : EIATTR_KPARAM_INFO
	.align		4
        /*001c*/ 	.byte	0x04, 0x17
        /*001e*/ 	.short	(.L_5168 - .L_5167)
.L_5167:
        /*0020*/ 	.word	0x00000000
        /*0024*/ 	.short	0x0007
        /*0026*/ 	.short	0x0030
        /*0028*/ 	.byte	0x00, 0xf0, 0x11, 0x00


	//----- nvinfo : EIATTR_KPARAM_INFO
	.align		4
.L_5168:
        /*002c*/ 	.byte	0x04, 0x17
        /*002e*/ 	.short	(.L_5170 - .L_5169)
.L_5169:
        /*0030*/ 	.word	0x00000000
        /*0034*/ 	.short	0x0006
        /*0036*/ 	.short	0x002c
        /*0038*/ 	.byte	0x00, 0xf0, 0x11, 0x00


	//----- nvinfo : EIATTR_KPARAM_INFO
	.align		4
.L_5170:
        /*003c*/ 	.byte	0x04, 0x17
        /*003e*/ 	.short	(.L_5172 - .L_5171)
.L_5171:
        /*0040*/ 	.word	0x00000000
        /*0044*/ 	.short	0x0005
        /*0046*/ 	.short	0x0028
        /*0048*/ 	.byte	0x00, 0xf0, 0x11, 0x00


	//----- nvinfo : EIATTR_KPARAM_INFO
	.align		4
.L_5172:
        /*004c*/ 	.byte	0x04, 0x17
        /*004e*/ 	.short	(.L_5174 - .L_5173)
.L_5173:
        /*0050*/ 	.word	0x00000000
        /*0054*/ 	.short	0x0004
        /*0056*/ 	.short	0x0020
        /*0058*/ 	.byte	0x00, 0xf0, 0x21, 0x00


	//----- nvinfo : EIATTR_KPARAM_INFO
	.align		4
.L_5174:
        /*005c*/ 	.byte	0x04, 0x17
        /*005e*/ 	.short	(.L_5176 - .L_5175)
.L_5175:
        /*0060*/ 	.word	0x00000000
        /*0064*/ 	.short	0x0003
        /*0066*/ 	.short	0x0018
        /*0068*/ 	.byte	0x00, 0xf0, 0x21, 0x00


	//----- nvinfo : EIATTR_KPARAM_INFO
	.align		4
.L_5176:
        /*006c*/ 	.byte	0x04, 0x17
        /*006e*/ 	.short	(.L_5178 - .L_5177)
.L_5177:
        /*0070*/ 	.word	0x00000000
        /*0074*/ 	.short	0x0002
        /*0076*/ 	.short	0x0010
        /*0078*/ 	.byte	0x00, 0xf0, 0x21, 0x00


	//----- nvinfo : EIATTR_KPARAM_INFO
	.align		4
.L_5178:
        /*007c*/ 	.byte	0x04, 0x17
        /*007e*/ 	.short	(.L_5180 - .L_5179)
.L_5179:
        /*0080*/ 	.word	0x00000000
        /*0084*/ 	.short	0x0001
        /*0086*/ 	.short	0x0008
        /*0088*/ 	.byte	0x00, 0xf0, 0x21, 0x00


	//----- nvinfo : EIATTR_KPARAM_INFO
	.align		4
.L_5180:
        /*008c*/ 	.byte	0x04, 0x17
        /*008e*/ 	.short	(.L_5182 - .L_5181)
.L_5181:
        /*0090*/ 	.word	0x00000000
        /*0094*/ 	.short	0x0000
        /*0096*/ 	.short	0x0000
        /*0098*/ 	.byte	0x00, 0xf0, 0x21, 0x00


	//----- nvinfo : EIATTR_MAXREG_COUNT
	.align		4
.L_5182:
        /*009c*/ 	.byte	0x03, 0x1b
        /*009e*/ 	.short	0x00ff


	//----- nvinfo : EIATTR_NUM_BARRIERS
	.align		4
        /*00a0*/ 	.byte	0x02, 0x4c
        /*00a2*/ 	.byte	0x01
	.zero		1


	//----- nvinfo : EIATTR_MERCURY_ISA_VERSION
	.align		4
        /*00a4*/ 	.byte	0x03, 0x5f
        /*00a6*/ 	.short	0x0000


	//----- nvinfo : EIATTR_COOP_GROUP_MASK_REGIDS
	.align		4
        /*00a8*/ 	.byte	0x04, 0x29
        /*00aa*/ 	.short	(.L_5184 - .L_5183)


	//   ....[0]....
.L_5183:
        /*00ac*/ 	.word	0xffffffff


	//   ....[1]....
        /*00b0*/ 	.word	0xffffffff


	//   ....[2]....
        /*00b4*/ 	.word	0xffffffff


	//   ....[3]....
        /*00b8*/ 	.word	0xffffffff


	//   ....[4]....
        /*00bc*/ 	.word	0xffffffff


	//   ....[5]....
        /*00c0*/ 	.word	0xffffffff


	//   ....[6]....
        /*00c4*/ 	.word	0xffffffff


	//   ....[7]....
        /*00c8*/ 	.word	0xffffffff


	//   ....[8]....
        /*00cc*/ 	.word	0xffffffff


	//   ....[9]....
        /*00d0*/ 	.word	0xffffffff


	//   ....[10]....
        /*00d4*/ 	.word	0xffffffff


	//   ....[11]....
        /*00d8*/ 	.word	0xffffffff


	//   ....[12]....
        /*00dc*/ 	.word	0xffffffff


	//   ....[13]....
        /*00e0*/ 	.word	0xffffffff


	//   ....[14]....
        /*00e4*/ 	.word	0xffffffff


	//   ....[15]....
        /*00e8*/ 	.word	0xffffffff


	//   ....[16]....
        /*00ec*/ 	.word	0xffffffff


	//   ....[17]....
        /*00f0*/ 	.word	0xffffffff


	//   ....[18]....
        /*00f4*/ 	.word	0xffffffff


	//   ....[19]....
        /*00f8*/ 	.word	0xffffffff


	//----- nvinfo : EIATTR_COOP_GROUP_INSTR_OFFSETS
	.align		4
.L_5184:
        /*00fc*/ 	.byte	0x04, 0x28
        /*00fe*/ 	.short	(.L_5186 - .L_5185)


	//   ....[0]....
.L_5185:
        /*0100*/ 	.word	0x000001a0


	//   ....[1]....
        /*0104*/ 	.word	0x00000240


	//   ....[2]....
        /*0108*/ 	.word	0x00000280


	//   ....[3]....
        /*010c*/ 	.word	0x000002c0


	//   ....[4]....
        /*0110*/ 	.word	0x000002f0


	//   ....[5]....
        /*0114*/ 	.word	0x00000340


	//   ....[6]....
        /*0118*/ 	.word	0x00000360


	//   ....[7]....
        /*011c*/ 	.word	0x00000380


	//   ....[8]....
        /*0120*/ 	.word	0x000003a0


	//   ....[9]....
        /*0124*/ 	.word	0x000003c0


	//   ....[10]....
        /*0128*/ 	.word	0x00000510


	//   ....[11]....
        /*012c*/ 	.word	0x00000530


	//   ....[12]....
        /*0130*/ 	.word	0x00000550


	//   ....[13]....
        /*0134*/ 	.word	0x00000570


	//   ....[14]....
        /*0138*/ 	.word	0x00000590


	//   ....[15]....
        /*013c*/ 	.word	0x00000610


	//   ....[16]....
        /*0140*/ 	.word	0x00000630


	//   ....[17]....
        /*0144*/ 	.word	0x00000650


	//   ....[18]....
        /*0148*/ 	.word	0x00000670


	//   ....[19]....
        /*014c*/ 	.word	0x00000690


	//----- nvinfo : EIATTR_EXIT_INSTR_OFFSETS
	.align		4
.L_5186:
        /*0150*/ 	.byte	0x04, 0x1c
        /*0152*/ 	.short	(.L_5188 - .L_5187)


	//   ....[0]....
.L_5187:
        /*0154*/ 	.word	0x000006f0


	//   ....[1]....
        /*0158*/ 	.word	0x00000810


	//----- nvinfo : EIATTR_CRS_STACK_SIZE
	.align		4
.L_5188:
        /*015c*/ 	.byte	0x04, 0x1e
        /*015e*/ 	.short	(.L_5190 - .L_5189)
.L_5189:
        /*0160*/ 	.word	0x00000000
.L_5190:


//--------------------- .nv.callgraph             --------------------------
	.section	.nv.callgraph,"",@"SHT_CUDA_CALLGRAPH"
	.align	4
	.sectionentsize	8
	.align		4
        /*0000*/ 	.word	0x00000000
	.align		4
        /*0004*/ 	.word	0xffffffff
	.align		4
        /*0008*/ 	.word	0x00000000
	.align		4
        /*000c*/ 	.word	0xfffffffe
	.align		4
        /*0010*/ 	.word	0x00000000
	.align		4
        /*0014*/ 	.word	0xfffffffd
	.align		4
        /*0018*/ 	.word	0x00000000
	.align		4
        /*001c*/ 	.word	0xfffffffc


//--------------------- .nv.rel.action            --------------------------
	.section	.nv.rel.action,"",@"SHT_CUDA_RELOCINFO"
	.align	8
	.sectionentsize	8
        /*0000*/ 	.byte	0x73, 0x00, 0x00, 0x00, 0x00, 0x00, 0x00, 0x00, 0x00, 0x00, 0x00, 0x11, 0x25, 0x00, 0x05, 0x36


//--------------------- .nv.constant4             --------------------------
	.section	.nv.constant4,"a",@progbits
	.align	8
	.align		8
.nv.constant4:
        /*0000*/ 	.dword	precalc_xorwow_matrix
	.align		8
        /*0008*/ 	.dword	precalc_xorwow_offset_matrix
	.align		8
        /*0010*/ 	.dword	mrg32k3aM1
	.align		8
        /*0018*/ 	.dword	mrg32k3aM2
	.align		8
        /*0020*/ 	.dword	mrg32k3aM1SubSeq
	.align		8
        /*0028*/ 	.dword	mrg32k3aM2SubSeq
	.align		8
        /*0030*/ 	.dword	mrg32k3aM1Seq
	.align		8
        /*0038*/ 	.dword	mrg32k3aM2Seq
	.align		8
        /*0040*/ 	.dword	_ZN56_INTERNAL_9909a8c4_20_layernorm_kernels_cu_a414aec0_31944cuda3std3__458_GLOBAL__N__9909a8c4_20_layernorm_kernels_cu_a414aec0_31946ignoreE
	.align		8
        /*0048*/ 	.dword	_ZN56_INTERNAL_9909a8c4_20_layernorm_kernels_cu_a414aec0_31944cuda3std3__45__cpo5beginE
	.align		8
        /*0050*/ 	.dword	_ZN56_INTERNAL_9909a8c4_20_layernorm_kernels_cu_a414aec0_31944cuda3std3__45__cpo3endE
	.align		8
        /*0058*/ 	.dword	_ZN56_INTERNAL_9909a8c4_20_layernorm_kernels_cu_a414aec0_31944cuda3std3__45__cpo6cbeginE
	.align		8
        /*0060*/ 	.dword	_ZN56_INTERNAL_9909a8c4_20_layernorm_kernels_cu_a414aec0_31944cuda3std3__45__cpo4cendE
	.align		8
        /*0068*/ 	.dword	_ZN56_INTERNAL_9909a8c4_20_layernorm_kernels_cu_a414aec0_31944cuda3std3__419piecewise_constructE
	.align		8
        /*0070*/ 	.dword	_ZN56_INTERNAL_9909a8c4_20_layernorm_kernels_cu_a414aec0_31944cuda3std3__48in_placeE
	.align		8
        /*0078*/ 	.dword	_ZN56_INTERNAL_9909a8c4_20_layernorm_kernels_cu_a414aec0_31944cuda3std6ranges3__45__cpo4swapE
	.align		8
        /*0080*/ 	.dword	_ZN56_INTERNAL_9909a8c4_20_layernorm_kernels_cu_a414aec0_31944cuda3std6ranges3__45__cpo9iter_moveE
	.align		8
        /*0088*/ 	.dword	_ZN56_INTERNAL_9909a8c4_20_layernorm_kernels_cu_a414aec0_31944cuda3std6ranges3__45__cpo7advanceE


//--------------------- .nv.constant3             --------------------------
	.section	.nv.constant3,"a",@progbits
	.align	8
.nv.constant3:
	.type		__cr_lgamma_table,@object
	.size		__cr_lgamma_table,(.L_8 - __cr_lgamma_table)
__cr_lgamma_table:
        /*0000*/ 	.byte	0x00, 0x00, 0x00, 0x00, 0x00, 0x00, 0x00, 0x00, 0x00, 0x00, 0x00, 0x00, 0x00, 0x00, 0x00, 0x00
        /*0010*/ 	.byte	0xef, 0x39, 0xfa, 0xfe, 0x42, 0x2e, 0xe6, 0x3f, 0x02, 0x20, 0x2a, 0xfa, 0x0b, 0xab, 0xfc, 0x3f
        /*0020*/ 	.byte	0xf9, 0x2c, 0x92, 0x7c, 0xa7, 0x6c, 0x09, 0x40, 0xc9, 0x79, 0x44, 0x3c, 0x64, 0x26, 0x13, 0x40
        /*0030*/ 	.byte	0xca, 0x01, 0xcf, 0x3a, 0x27, 0x51, 0x1a, 0x40, 0x30, 0xcc, 0x2d, 0xf3, 0xe1, 0x0c, 0x21, 0x40
        /*0040*/ 	.byte	0x0d, 0xb7, 0xfc, 0x82, 0x8e, 0x35, 0x25, 0x40
.L_8:


//--------------------- .nv.constant0._ZN17fastertransformer26add_bias_layernorm_add_resIfLi32EEEvPT_PKS1_S4_S4_S4_fi --------------------------
	.section	.nv.constant0._ZN17fastertransformer26add_bias_layernorm_add_resIfLi32EEEvPT_PKS1_S4_S4_S4_fi,"a",@progbits
	.sectionflags	@""
	.align	4
.nv.constant0._ZN17fastertransformer26add_bias_layernorm_add_resIfLi32EEEvPT_PKS1_S4_S4_S4_fi:
	.zero		400


//--------------------- .nv.constant0._ZN17fastertransformer26add_bias_layernorm_add_resI6__halfLi32EEEvPT_PKS2_S5_S5_S5_fi --------------------------
	.section	.nv.constant0._ZN17fastertransformer26add_bias_layernorm_add_resI6__halfLi32EEEvPT_PKS2_S5_S5_S5_fi,"a",@progbits
	.sectionflags	@""
	.align	4
.nv.constant0._ZN17fastertransformer26add_bias_layernorm_add_resI6__halfLi32EEEvPT_PKS2_S5_S5_S5_fi:
	.zero		400


//--------------------- .nv.constant0._ZN17fastertransformer29add_bias_layernorm_add_res_e2ILi32EEEvP6float2PKS1_S4_S4_S4_fi --------------------------
	.section	.nv.constant0._ZN17fastertransformer29add_bias_layernorm_add_res_e2ILi32EEEvP6float2PKS1_S4_S4_S4_fi,"a",@progbits
	.sectionflags	@""
	.align	4
.nv.constant0._ZN17fastertransformer29add_bias_layernorm_add_res_e2ILi32EEEvP6float2PKS1_S4_S4_S4_fi:
	.zero		400


//--------------------- .nv.constant0._ZN17fastertransformer29add_bias_layernorm_add_res_e2ILi32EEEvP7__half2PKS1_S4_S4_S4_fi --------------------------
	.section	.nv.constant0._ZN17fastertransformer29add_bias_layernorm_add_res_e2ILi32EEEvP7__half2PKS1_S4_S4_S4_fi,"a",@progbits
	.sectionflags	@""
	.align	4
.nv.constant0._ZN17fastertransformer29add_bias_layernorm_add_res_e2ILi32EEEvP7__half2PKS1_S4_S4_S4_fi:
	.zero		400


//--------------------- .nv.constant0._ZN17fastertransformer26add_bias_layernorm_add_resIfLi16EEEvPT_PKS1_S4_S4_S4_fi --------------------------
	.section	.nv.constant0._ZN17fastertransformer26add_bias_layernorm_add_resIfLi16EEEvPT_PKS1_S4_S4_S4_fi,"a",@progbits
	.sectionflags	@""
	.align	4
.nv.constant0._ZN17fastertransformer26add_bias_layernorm_add_resIfLi16EEEvPT_PKS1_S4_S4_S4_fi:
	.zero		400


//--------------------- .nv.constant0._ZN17fastertransformer26add_bias_layernorm_add_resI6__halfLi16EEEvPT_PKS2_S5_S5_S5_fi --------------------------
	.section	.nv.constant0._ZN17fastertransformer26add_bias_layernorm_add_resI6__halfLi16EEEvPT_PKS2_S5_S5_S5_fi,"a",@progbits
	.sectionflags	@""
	.align	4
.nv.constant0._ZN17fastertransformer26add_bias_layernorm_add_resI6__halfLi16EEEvPT_PKS2_S5_S5_S5_fi:
	.zero		400


//--------------------- .nv.constant0._ZN17fastertransformer29add_bias_layernorm_add_res_e2ILi16EEEvP6float2PKS1_S4_S4_S4_fi --------------------------
	.section	.nv.constant0._ZN17fastertransformer29add_bias_layernorm_add_res_e2ILi16EEEvP6float2PKS1_S4_S4_S4_fi,"a",@progbits
	.sectionflags	@""
	.align	4
.nv.constant0._ZN17fastertransformer29add_bias_layernorm_add_res_e2ILi16EEEvP6float2PKS1_S4_S4_S4_fi:
	.zero		400


//--------------------- .nv.constant0._ZN17fastertransformer29add_bias_layernorm_add_res_e2ILi16EEEvP7__half2PKS1_S4_S4_S4_fi --------------------------
	.section	.nv.constant0._ZN17fastertransformer29add_bias_layernorm_add_res_e2ILi16EEEvP7__half2PKS1_S4_S4_S4_fi,"a",@progbits
	.sectionflags	@""
	.align	4
.nv.constant0._ZN17fastertransformer29add_bias_layernorm_add_res_e2ILi16EEEvP7__half2PKS1_S4_S4_S4_fi:
	.zero		400


//--------------------- .nv.constant0._ZN17fastertransformer26add_bias_layernorm_add_resIfLi8EEEvPT_PKS1_S4_S4_S4_fi --------------------------
	.section	.nv.constant0._ZN17fastertransformer26add_bias_layernorm_add_resIfLi8EEEvPT_PKS1_S4_S4_S4_fi,"a",@progbits
	.sectionflags	@""
	.align	4
.nv.constant0._ZN17fastertransformer26add_bias_layernorm_add_resIfLi8EEEvPT_PKS1_S4_S4_S4_fi:
	.zero		400


//--------------------- .nv.constant0._ZN17fastertransformer26add_bias_layernorm_add_resI6__halfLi8EEEvPT_PKS2_S5_S5_S5_fi --------------------------
	.section	.nv.constant0._ZN17fastertransformer26add_bias_layernorm_add_resI6__halfLi8EEEvPT_PKS2_S5_S5_S5_fi,"a",@progbits
	.sectionflags	@""
	.align	4
.nv.constant0._ZN17fastertransformer26add_bias_layernorm_add_resI6__halfLi8EEEvPT_PKS2_S5_S5_S5_fi:
	.zero		400


//--------------------- .nv.constant0._ZN17fastertransformer29add_bias_layernorm_add_res_e2ILi8EEEvP6float2PKS1_S4_S4_S4_fi --------------------------
	.section	.nv.constant0._ZN17fastertransformer29add_bias_layernorm_add_res_e2ILi8EEEvP6float2PKS1_S4_S4_S4_fi,"a",@progbits
	.sectionflags	@""
	.align	4
.nv.constant0._ZN17fastertransformer29add_bias_layernorm_add_res_e2ILi8EEEvP6float2PKS1_S4_S4_S4_fi:
	.zero		400


//--------------------- .nv.constant0._ZN17fastertransformer29add_bias_layernorm_add_res_e2ILi8EEEvP7__half2PKS1_S4_S4_S4_fi --------------------------
	.section	.nv.constant0._ZN17fastertransformer29add_bias_layernorm_add_res_e2ILi8EEEvP7__half2PKS1_S4_S4_S4_fi,"a",@progbits
	.sectionflags	@""
	.align	4
.nv.constant0._ZN17fastertransformer29add_bias_layernorm_add_res_e2ILi8EEEvP7__half2PKS1_S4_S4_S4_fi:
	.zero		400


//--------------------- .nv.constant0._ZN17fastertransformer26add_bias_layernorm_add_resIfLi4EEEvPT_PKS1_S4_S4_S4_fi --------------------------
	.section	.nv.constant0._ZN17fastertransformer26add_bias_layernorm_add_resIfLi4EEEvPT_PKS1_S4_S4_S4_fi,"a",@progbits
	.sectionflags	@""
	.align	4
.nv.constant0._ZN17fastertransformer26add_bias_layernorm_add_resIfLi4EEEvPT_PKS1_S4_S4_S4_fi:
	.zero		400


//--------------------- .nv.constant0._ZN17fastertransformer26add_bias_layernorm_add_resI6__halfLi4EEEvPT_PKS2_S5_S5_S5_fi --------------------------
	.section	.nv.constant0._ZN17fastertransformer26add_bias_layernorm_add_resI6__halfLi4EEEvPT_PKS2_S5_S5_S5_fi,"a",@progbits
	.sectionflags	@""
	.align	4
.nv.constant0._ZN17fastertransformer26add_bias_layernorm_add_resI6__halfLi4EEEvPT_PKS2_S5_S5_S5_fi:
	.zero		400


//--------------------- .nv.constant0._ZN17fastertransformer29add_bias_layernorm_add_res_e2ILi4EEEvP6float2PKS1_S4_S4_S4_fi --------------------------
	.section	.nv.constant0._ZN17fastertransformer29add_bias_layernorm_add_res_e2ILi4EEEvP6float2PKS1_S4_S4_S4_fi,"a",@progbits
	.sectionflags	@""
	.align	4
.nv.constant0._ZN17fastertransformer29add_bias_layernorm_add_res_e2ILi4EEEvP6float2PKS1_S4_S4_S4_fi:
	.zero		400


//--------------------- .nv.constant0._ZN17fastertransformer29add_bias_layernorm_add_res_e2ILi4EEEvP7__half2PKS1_S4_S4_S4_fi --------------------------
	.section	.nv.constant0._ZN17fastertransformer29add_bias_layernorm_add_res_e2ILi4EEEvP7__half2PKS1_S4_S4_S4_fi,"a",@progbits
	.sectionflags	@""
	.align	4
.nv.constant0._ZN17fastertransformer29add_bias_layernorm_add_res_e2ILi4EEEvP7__half2PKS1_S4_S4_S4_fi:
	.zero		400


//--------------------- .nv.constant0._ZN17fastertransformer26add_bias_layernorm_add_resIfLi2EEEvPT_PKS1_S4_S4_S4_fi --------------------------
	.section	.nv.constant0._ZN17fastertransformer26add_bias_layernorm_add_resIfLi2EEEvPT_PKS1_S4_S4_S4_fi,"a",@progbits
	.sectionflags	@""
	.align	4
.nv.constant0._ZN17fastertransformer26add_bias_layernorm_add_resIfLi2EEEvPT_PKS1_S4_S4_S4_fi:
	.zero		400


//--------------------- .nv.constant0._ZN17fastertransformer26add_bias_layernorm_add_resI6__halfLi2EEEvPT_PKS2_S5_S5_S5_fi --------------------------
	.section	.nv.constant0._ZN17fastertransformer26add_bias_layernorm_add_resI6__halfLi2EEEvPT_PKS2_S5_S5_S5_fi,"a",@progbits
	.sectionflags	@""
	.align	4
.nv.constant0._ZN17fastertransformer26add_bias_layernorm_add_resI6__halfLi2EEEvPT_PKS2_S5_S5_S5_fi:
	.zero		400


//--------------------- .nv.constant0._ZN17fastertransformer29add_bias_layernorm_add_res_e2ILi2EEEvP6float2PKS1_S4_S4_S4_fi --------------------------
	.section	.nv.constant0._ZN17fastertransformer29add_bias_layernorm_add_res_e2ILi2EEEvP6float2PKS1_S4_S4_S4_fi,"a",@progbits
	.sectionflags	@""
	.align	4
.nv.constant0._ZN17fastertransformer29add_bias_layernorm_add_res_e2ILi2EEEvP6float2PKS1_S4_S4_S4_fi:
	.zero		400


//--------------------- .nv.constant0._ZN17fastertransformer29add_bias_layernorm_add_res_e2ILi2EEEvP7__half2PKS1_S4_S4_S4_fi --------------------------
	.section	.nv.constant0._ZN17fastertransformer29add_bias_layernorm_add_res_e2ILi2EEEvP7__half2PKS1_S4_S4_S4_fi,"a",@progbits
	.sectionflags	@""
	.align	4
.nv.constant0._ZN17fastertransformer29add_bias_layernorm_add_res_e2ILi2EEEvP7__half2PKS1_S4_S4_S4_fi:
	.zero		400


//--------------------- .nv.constant0._ZN17fastertransformer26add_bias_layernorm_add_resIfLi1EEEvPT_PKS1_S4_S4_S4_fi --------------------------
	.section	.nv.constant0._ZN17fastertransformer26add_bias_layernorm_add_resIfLi1EEEvPT_PKS1_S4_S4_S4_fi,"a",@progbits
	.sectionflags	@""
	.align	4
.nv.constant0._ZN17fastertransformer26add_bias_layernorm_add_resIfLi1EEEvPT_PKS1_S4_S4_S4_fi:
	.zero		400


//--------------------- .nv.constant0._ZN17fastertransformer26add_bias_layernorm_add_resI6__halfLi1EEEvPT_PKS2_S5_S5_S5_fi --------------------------
	.section	.nv.constant0._ZN17fastertransformer26add_bias_layernorm_add_resI6__halfLi1EEEvPT_PKS2_S5_S5_S5_fi,"a",@progbits
	.sectionflags	@""
	.align	4
.nv.constant0._ZN17fastertransformer26add_bias_layernorm_add_resI6__halfLi1EEEvPT_PKS2_S5_S5_S5_fi:
	.zero		400


//--------------------- .nv.constant0._ZN17fastertransformer29add_bias_layernorm_add_res_e2ILi1EEEvP6float2PKS1_S4_S4_S4_fi --------------------------
	.section	.nv.constant0._ZN17fastertransformer29add_bias_layernorm_add_res_e2ILi1EEEvP6float2PKS1_S4_S4_S4_fi,"a",@progbits
	.sectionflags	@""
	.align	4
.nv.constant0._ZN17fastertransformer29add_bias_layernorm_add_res_e2ILi1EEEvP6float2PKS1_S4_S4_S4_fi:
	.zero		400


//--------------------- .nv.constant0._ZN17fastertransformer29add_bias_layernorm_add_res_e2ILi1EEEvP7__half2PKS1_S4_S4_S4_fi --------------------------
	.section	.nv.constant0._ZN17fastertransformer29add_bias_layernorm_add_res_e2ILi1EEEvP7__half2PKS1_S4_S4_S4_fi,"a",@progbits
	.sectionflags	@""
	.align	4
.nv.constant0._ZN17fastertransformer29add_bias_layernorm_add_res_e2ILi1EEEvP7__half2PKS1_S4_S4_S4_fi:
	.zero		400


//--------------------- .nv.constant0._ZN17fastertransformer18merge_layernorm_v2I6__halfEEvPT_PKS2_S5_S5_fiiii --------------------------
	.section	.nv.constant0._ZN17fastertransformer18merge_layernorm_v2I6__halfEEvPT_PKS2_S5_S5_fiiii,"a",@progbits
	.sectionflags	@""
	.align	4
.nv.constant0._ZN17fastertransformer18merge_layernorm_v2I6__halfEEvPT_PKS2_S5_S5_fiiii:
	.zero		404


//--------------------- .nv.constant0._ZN17fastertransformer18merge_layernorm_v2IfEEvPT_PKS1_S4_S4_fiiii --------------------------
	.section	.nv.constant0._ZN17fastertransformer18merge_layernorm_v2IfEEvPT_PKS1_S4_S4_fiiii,"a",@progbits
	.sectionflags	@""
	.align	4
.nv.constant0._ZN17fastertransformer18merge_layernorm_v2IfEEvPT_PKS1_S4_S4_fiiii:
	.zero		404


//--------------------- .nv.constant0._ZN17fastertransformer18add_bias_layernormI6__halfEEvPT_PKS2_S5_S5_fi --------------------------
	.section	.nv.constant0._ZN17fastertransformer18add_bias_layernormI6__halfEEvPT_PKS2_S5_S5_fi,"a",@progbits
	.sectionflags	@""
	.align	4
.nv.constant0._ZN17fastertransformer18add_bias_layernormI6__halfEEvPT_PKS2_S5_S5_fi:
	.zero		392


//--------------------- .nv.constant0._ZN17fastertransformer21add_bias_layernorm_v2I6__halfEEvPT_PKS2_S5_S5_fi --------------------------
	.section	.nv.constant0._ZN17fastertransformer21add_bias_layernorm_v2I6__halfEEvPT_PKS2_S5_S5_fi,"a",@progbits
	.sectionflags	@""
	.align	4
.nv.constant0._ZN17fastertransformer21add_bias_layernorm_v2I6__halfEEvPT_PKS2_S5_S5_fi:
	.zero		392


//--------------------- .nv.constant0._ZN17fastertransformer18add_bias_layernormIfEEvPT_PKS1_S4_S4_fi --------------------------
	.section	.nv.constant0._ZN17fastertransformer18add_bias_layernormIfEEvPT_PKS1_S4_S4_fi,"a",@progbits
	.sectionflags	@""
	.align	4
.nv.constant0._ZN17fastertransformer18add_bias_layernormIfEEvPT_PKS1_S4_S4_fi:
	.zero		392


//--------------------- .nv.constant0._ZN17fastertransformer21add_bias_layernorm_v2IfEEvPT_PKS1_S4_S4_fi --------------------------
	.section	.nv.constant0._ZN17fastertransformer21add_bias_layernorm_v2IfEEvPT_PKS1_S4_S4_fi,"a",@progbits
	.sectionflags	@""
	.align	4
.nv.constant0._ZN17fastertransformer21add_bias_layernorm_v2IfEEvPT_PKS1_S4_S4_fi:
	.zero		392


//--------------------- .nv.constant0._ZN17fastertransformer25layernorm_shift_partitionI7__half2EEvPT_PKS2_S5_S5_fiiiiii --------------------------
	.section	.nv.constant0._ZN17fastertransformer25layernorm_shift_partitionI7__half2EEvPT_PKS2_S5_S5_fiiiiii,"a",@progbits
	.sectionflags	@""
	.align	4
.nv.constant0._ZN17fastertransformer25layernorm_shift_partitionI7__half2EEvPT_PKS2_S5_S5_fiiiiii:
	.zero		412


//--------------------- .nv.constant0._ZN17fastertransformer28layernorm_shift_partition_v2I7__half2EEvPT_PKS2_S5_S5_fiiiiii --------------------------
	.section	.nv.constant0._ZN17fastertransformer28layernorm_shift_partition_v2I7__half2EEvPT_PKS2_S5_S5_fiiiiii,"a",@progbits
	.sectionflags	@""
	.align	4
.nv.constant0._ZN17fastertransformer28layernorm_shift_partition_v2I7__half2EEvPT_PKS2_S5_S5_fiiiiii:
	.zero		412


//--------------------- .nv.constant0._ZN17fastertransformer18generalT5LayerNormI6__halfEEvPKT_S4_PS2_fii --------------------------
	.section	.nv.constant0._ZN17fastertransformer18generalT5LayerNormI6__halfEEvPKT_S4_PS2_fii,"a",@progbits
	.sectionflags	@""
	.align	4
.nv.constant0._ZN17fastertransformer18generalT5LayerNormI6__halfEEvPKT_S4_PS2_fii:
	.zero		388


//--------------------- .nv.constant0._ZN17fastertransformer18generalT5LayerNormIfEEvPKT_S3_PS1_fii --------------------------
	.section	.nv.constant0._ZN17fastertransformer18generalT5LayerNormIfEEvPKT_S3_PS1_fii,"a",@progbits
	.sectionflags	@""
	.align	4
.nv.constant0._ZN17fastertransformer18generalT5LayerNormIfEEvPKT_S3_PS1_fii:
	.zero		388


//--------------------- .nv.constant0._ZN17fastertransformer16generalLayerNormI6__halfLb0EEEvPKT_S4_S4_PS2_fiiPfS6_i --------------------------
	.section	.nv.constant0._ZN17fastertransformer16generalLayerNormI6__halfLb0EEEvPKT_S4_S4_PS2_fiiPfS6_i,"a",@progbits
	.sectionflags	@""
	.align	4
.nv.constant0._ZN17fastertransformer16generalLayerNormI6__halfLb0EEEvPKT_S4_S4_PS2_fiiPfS6_i:
	.zero		420


//--------------------- .nv.constant0._ZN17fastertransformer16generalLayerNormI6__halfLb1EEEvPKT_S4_S4_PS2_fiiPfS6_i --------------------------
	.section	.nv.constant0._ZN17fastertransformer16generalLayerNormI6__halfLb1EEEvPKT_S4_S4_PS2_fiiPfS6_i,"a",@progbits
	.sectionflags	@""
	.align	4
.nv.constant0._ZN17fastertransformer16generalLayerNormI6__halfLb1EEEvPKT_S4_S4_PS2_fiiPfS6_i:
	.zero		420


//--------------------- .nv.constant0._ZN17fastertransformer16generalLayerNormIfLb0EEEvPKT_S3_S3_PS1_fiiPfS5_i --------------------------
	.section	.nv.constant0._ZN17fastertransformer16generalLayerNormIfLb0EEEvPKT_S3_S3_PS1_fiiPfS5_i,"a",@progbits
	.sectionflags	@""
	.align	4
.nv.constant0._ZN17fastertransformer16generalLayerNormIfLb0EEEvPKT_S3_S3_PS1_fiiPfS5_i:
	.zero		420


//--------------------- .nv.constant2._ZN17fastertransformer16generalLayerNormIfLb1EEEvPKT_S3_S3_PS1_fiiPfS5_i --------------------------
	.section	.nv.constant2._ZN17fastertransformer16generalLayerNormIfLb1EEEvPKT_S3_S3_PS1_fiiPfS5_i,"a",@progbits
	.sectionflags	@""
	.align	4
.nv.constant2._ZN17fastertransformer16generalLayerNormIfLb1EEEvPKT_S3_S3_PS1_fiiPfS5_i:
        /*0000*/ 	.byte	0x00, 0x00, 0x00, 0xf0, 0xff, 0xff, 0x0f, 0x38


//--------------------- .nv.constant0._ZN17fastertransformer16generalLayerNormIfLb1EEEvPKT_S3_S3_PS1_fiiPfS5_i --------------------------
	.section	.nv.constant0._ZN17fastertransformer16generalLayerNormIfLb1EEEvPKT_S3_S3_PS1_fiiPfS5_i,"a",@progbits
	.sectionflags	@""
	.align	4
.nv.constant0._ZN17fastertransformer16generalLayerNormIfLb1EEEvPKT_S3_S3_PS1_fiiPfS5_i:
	.zero		420


//--------------------- .nv.constant0._ZN17fastertransformer29generalAddResidualT5LayerNormI6__halfEEvPKT_S4_PS2_S5_fii --------------------------
	.section	.nv.constant0._ZN17fastertransformer29generalAddResidualT5LayerNormI6__halfEEvPKT_S4_PS2_S5_fii,"a",@progbits
	.sectionflags	@""
	.align	4
.nv.constant0._ZN17fastertransformer29generalAddResidualT5LayerNormI6__halfEEvPKT_S4_PS2_S5_fii:
	.zero		396


//--------------------- .nv.constant0._ZN17fastertransformer29generalAddResidualT5LayerNormIfEEvPKT_S3_PS1_S4_fii --------------------------
	.section	.nv.constant0._ZN17fastertransformer29generalAddResidualT5LayerNormIfEEvPKT_S3_PS1_S4_fii,"a",@progbits
	.sectionflags	@""
	.align	4
.nv.constant0._ZN17fastertransformer29generalAddResidualT5LayerNormIfEEvPKT_S3_PS1_S4_fii:
	.zero		396


//--------------------- .nv.constant2._ZN17fastertransformer31generalAddBiasResidualLayerNormI6__halfLi2EEEvPKT_S4_S4_S4_S4_S4_PS2_S5_fiiPKfS7_S7_Pfi --------------------------
	.section	.nv.constant2._ZN17fastertransformer31generalAddBiasResidualLayerNormI6__halfLi2EEEvPKT_S4_S4_S4_S4_S4_PS2_S5_fiiPKfS7_S7_Pfi,"a",@progbits
	.sectionflags	@""
	.align	4
.nv.constant2._ZN17fastertransformer31generalAddBiasResidualLayerNormI6__halfLi2EEEvPKT_S4_S4_S4_S4_S4_PS2_S5_fiiPKfS7_S7_Pfi:
        /*0000*/ 	.byte	0x00, 0x00, 0x00, 0xf0, 0xff, 0xff, 0x0f, 0x38


//--------------------- .nv.constant0._ZN17fastertransformer31generalAddBiasResidualLayerNormI6__halfLi2EEEvPKT_S4_S4_S4_S4_S4_PS2_S5_fiiPKfS7_S7_Pfi --------------------------
	.section	.nv.constant0._ZN17fastertransformer31generalAddBiasResidualLayerNormI6__halfLi2EEEvPKT_S4_S4_S4_S4_S4_PS2_S5_fiiPKfS7_S7_Pfi,"a",@progbits
	.sectionflags	@""
	.align	4
.nv.constant0._ZN17fastertransformer31generalAddBiasResidualLayerNormI6__halfLi2EEEvPKT_S4_S4_S4_S4_S4_PS2_S5_fiiPKfS7_S7_Pfi:
	.zero		468


//--------------------- .nv.constant2._ZN17fastertransformer31generalAddBiasResidualLayerNormI6__halfLi1EEEvPKT_S4_S4_S4_S4_S4_PS2_S5_fiiPKfS7_S7_Pfi --------------------------
	.section	.nv.constant2._ZN17fastertransformer31generalAddBiasResidualLayerNormI6__halfLi1EEEvPKT_S4_S4_S4_S4_S4_PS2_S5_fiiPKfS7_S7_Pfi,"a",@progbits
	.sectionflags	@""
	.align	4
.nv.constant2._ZN17fastertransformer31generalAddBiasResidualLayerNormI6__halfLi1EEEvPKT_S4_S4_S4_S4_S4_PS2_S5_fiiPKfS7_S7_Pfi:
        /*0000*/ 	.byte	0x00, 0x00, 0x00, 0xf0, 0xff, 0xff, 0x0f, 0x38


//--------------------- .nv.constant0._ZN17fastertransformer31generalAddBiasResidualLayerNormI6__halfLi1EEEvPKT_S4_S4_S4_S4_S4_PS2_S5_fiiPKfS7_S7_Pfi --------------------------
	.section	.nv.constant0._ZN17fastertransformer31generalAddBiasResidualLayerNormI6__halfLi1EEEvPKT_S4_S4_S4_S4_S4_PS2_S5_fiiPKfS7_S7_Pfi,"a",@progbits
	.sectionflags	@""
	.align	4
.nv.constant0._ZN17fastertransformer31generalAddBiasResidualLayerNormI6__halfLi1EEEvPKT_S4_S4_S4_S4_S4_PS2_S5_fiiPKfS7_S7_Pfi:
	.zero		468


//--------------------- .nv.constant2._ZN17fastertransformer31generalAddBiasResidualLayerNormIfLi2EEEvPKT_S3_S3_S3_S3_S3_PS1_S4_fiiPKfS6_S6_Pfi --------------------------
	.section	.nv.constant2._ZN17fastertransformer31generalAddBiasResidualLayerNormIfLi2EEEvPKT_S3_S3_S3_S3_S3_PS1_S4_fiiPKfS6_S6_Pfi,"a",@progbits
	.sectionflags	@""
	.align	4
.nv.constant2._ZN17fastertransformer31generalAddBiasResidualLayerNormIfLi2EEEvPKT_S3_S3_S3_S3_S3_PS1_S4_fiiPKfS6_S6_Pfi:
        /*0000*/ 	.byte	0x00, 0x00, 0x00, 0xf0, 0xff, 0xff, 0x0f, 0x38


//--------------------- .nv.constant0._ZN17fastertransformer31generalAddBiasResidualLayerNormIfLi2EEEvPKT_S3_S3_S3_S3_S3_PS1_S4_fiiPKfS6_S6_Pfi --------------------------
	.section	.nv.constant0._ZN17fastertransformer31generalAddBiasResidualLayerNormIfLi2EEEvPKT_S3_S3_S3_S3_S3_PS1_S4_fiiPKfS6_S6_Pfi,"a",@progbits
	.sectionflags	@""
	.align	4
.nv.constant0._ZN17fastertransformer31generalAddBiasResidualLayerNormIfLi2EEEvPKT_S3_S3_S3_S3_S3_PS1_S4_fiiPKfS6_S6_Pfi:
	.zero		468


//--------------------- .nv.constant2._ZN17fastertransformer31generalAddBiasResidualLayerNormIfLi1EEEvPKT_S3_S3_S3_S3_S3_PS1_S4_fiiPKfS6_S6_Pfi --------------------------
	.section	.nv.constant2._ZN17fastertransformer31generalAddBiasResidualLayerNormIfLi1EEEvPKT_S3_S3_S3_S3_S3_PS1_S4_fiiPKfS6_S6_Pfi,"a",@progbits
	.sectionflags	@""
	.align	4
.nv.constant2._ZN17fastertransformer31generalAddBiasResidualLayerNormIfLi1EEEvPKT_S3_S3_S3_S3_S3_PS1_S4_fiiPKfS6_S6_Pfi:
        /*0000*/ 	.byte	0x00, 0x00, 0x00, 0xf0, 0xff, 0xff, 0x0f, 0x38


//--------------------- .nv.constant0._ZN17fastertransformer31generalAddBiasResidualLayerNormIfLi1EEEvPKT_S3_S3_S3_S3_S3_PS1_S4_fiiPKfS6_S6_Pfi --------------------------
	.section	.nv.constant0._ZN17fastertransformer31generalAddBiasResidualLayerNormIfLi1EEEvPKT_S3_S3_S3_S3_S3_PS1_S4_fiiPKfS6_S6_Pfi,"a",@progbits
	.sectionflags	@""
	.align	4
.nv.constant0._ZN17fastertransformer31generalAddBiasResidualLayerNormIfLi1EEEvPKT_S3_S3_S3_S3_S3_PS1_S4_fiiPKfS6_S6_Pfi:
	.zero		468


//--------------------- .nv.constant2._ZN17fastertransformer35generalAddBiasResidualLayerNormOpt2I7__half2Lb0ELb0ELi2ELb1ELi8EEEvPT_S3_PKS2_S5_S5_S5_S5_S5_fiiPKfS7_S7_Pfi --------------------------
	.section	.nv.constant2._ZN17fastertransformer35generalAddBiasResidualLayerNormOpt2I7__half2Lb0ELb0ELi2ELb1ELi8EEEvPT_S3_PKS2_S5_S5_S5_S5_S5_fiiPKfS7_S7_Pfi,"a",@progbits
	.sectionflags	@""
	.align	4
.nv.constant2._ZN17fastertransformer35generalAddBiasResidualLayerNormOpt2I7__half2Lb0ELb0ELi2ELb1ELi8EEEvPT_S3_PKS2_S5_S5_S5_S5_S5_fiiPKfS7_S7_Pfi:
        /*0000*/ 	.byte	0x00, 0x00, 0x00, 0xf0, 0xff, 0xff, 0x0f, 0x38


//--------------------- .nv.constant0._ZN17fastertransformer35generalAddBiasResidualLayerNormOpt2I7__half2Lb0ELb0ELi2ELb1ELi8EEEvPT_S3_PKS2_S5_S5_S5_S5_S5_fiiPKfS7_S7_Pfi --------------------------
	.section	.nv.constant0._ZN17fastertransformer35generalAddBiasResidualLayerNormOpt2I7__half2Lb0ELb0ELi2ELb1ELi8EEEvPT_S3_PKS2_S5_S5_S5_S5_S5_fiiPKfS7_S7_Pfi,"a",@progbits
	.sectionflags	@""
	.align	4
.nv.constant0._ZN17fastertransformer35generalAddBiasResidualLayerNormOpt2I7__half2Lb0ELb0ELi2ELb1ELi8EEEvPT_S3_PKS2_S5_S5_S5_S5_S5_fiiPKfS7_S7_Pfi:
	.zero		468


//--------------------- .nv.constant2._ZN17fastertransformer34generalAddBiasResidualLayerNormOptI7__half2Lb0ELb0ELi2ELb1ELi8EEEvPT_S3_PKS2_S5_S5_S5_S5_S5_fiiPKfS7_S7_Pfi --------------------------
	.section	.nv.constant2._ZN17fastertransformer34generalAddBiasResidualLayerNormOptI7__half2Lb0ELb0ELi2ELb1ELi8EEEvPT_S3_PKS2_S5_S5_S5_S5_S5_fiiPKfS7_S7_Pfi,"a",@progbits
	.sectionflags	@""
	.align	4
.nv.constant2._ZN17fastertransformer34generalAddBiasResidualLayerNormOptI7__half2Lb0ELb0ELi2ELb1ELi8EEEvPT_S3_PKS2_S5_S5_S5_S5_S5_fiiPKfS7_S7_Pfi:
        /*0000*/ 	.byte	0x00, 0x00, 0x00, 0xf0, 0xff, 0xff, 0x0f, 0x38


//--------------------- .nv.constant0._ZN17fastertransformer34generalAddBiasResidualLayerNormOptI7__half2Lb0ELb0ELi2ELb1ELi8EEEvPT_S3_PKS2_S5_S5_S5_S5_S5_fiiPKfS7_S7_Pfi --------------------------
	.section	.nv.constant0._ZN17fastertransformer34generalAddBiasResidualLayerNormOptI7__half2Lb0ELb0ELi2ELb1ELi8EEEvPT_S3_PKS2_S5_S5_S5_S5_S5_fiiPKfS7_S7_Pfi,"a",@progbits
	.sectionflags	@""
	.align	4
.nv.constant0._ZN17fastertransformer34generalAddBiasResidualLayerNormOptI7__half2Lb0ELb0ELi2ELb1ELi8EEEvPT_S3_PKS2_S5_S5_S5_S5_S5_fiiPKfS7_S7_Pfi:
	.zero		468


//--------------------- .nv.constant2._ZN17fastertransformer35generalAddBiasResidualLayerNormOpt2I7__half2Lb1ELb0ELi2ELb1ELi8EEEvPT_S3_PKS2_S5_S5_S5_S5_S5_fiiPKfS7_S7_Pfi --------------------------
	.section	.nv.constant2._ZN17fastertransformer35generalAddBiasResidualLayerNormOpt2I7__half2Lb1ELb0ELi2ELb1ELi8EEEvPT_S3_PKS2_S5_S5_S5_S5_S5_fiiPKfS7_S7_Pfi,"a",@progbits
	.sectionflags	@""
	.align	4
.nv.constant2._ZN17fastertransformer35generalAddBiasResidualLayerNormOpt2I7__half2Lb1ELb0ELi2ELb1ELi8EEEvPT_S3_PKS2_S5_S5_S5_S5_S5_fiiPKfS7_S7_Pfi:
        /*0000*/ 	.byte	0x00, 0x00, 0x00, 0xf0, 0xff, 0xff, 0x0f, 0x38


//--------------------- .nv.constant0._ZN17fastertransformer35generalAddBiasResidualLayerNormOpt2I7__half2Lb1ELb0ELi2ELb1ELi8EEEvPT_S3_PKS2_S5_S5_S5_S5_S5_fiiPKfS7_S7_Pfi --------------------------
	.section	.nv.constant0._ZN17fastertransformer35generalAddBiasResidualLayerNormOpt2I7__half2Lb1ELb0ELi2ELb1ELi8EEEvPT_S3_PKS2_S5_S5_S5_S5_S5_fiiPKfS7_S7_Pfi,"a",@progbits
	.sectionflags	@""
	.align	4
.nv.constant0._ZN17fastertransformer35generalAddBiasResidualLayerNormOpt2I7__half2Lb1ELb0ELi2ELb1ELi8EEEvPT_S3_PKS2_S5_S5_S5_S5_S5_fiiPKfS7_S7_Pfi:
	.zero		468


//--------------------- .nv.constant2._ZN17fastertransformer34generalAddBiasResidualLayerNormOptI7__half2Lb1ELb0ELi2ELb1ELi8EEEvPT_S3_PKS2_S5_S5_S5_S5_S5_fiiPKfS7_S7_Pfi --------------------------
	.section	.nv.constant2._ZN17fastertransformer34generalAddBiasResidualLayerNormOptI7__half2Lb1ELb0ELi2ELb1ELi8EEEvPT_S3_PKS2_S5_S5_S5_S5_S5_fiiPKfS7_S7_Pfi,"a",@progbits
	.sectionflags	@""
	.align	4
.nv.constant2._ZN17fastertransformer34generalAddBiasResidualLayerNormOptI7__half2Lb1ELb0ELi2ELb1ELi8EEEvPT_S3_PKS2_S5_S5_S5_S5_S5_fiiPKfS7_S7_Pfi:
        /*0000*/ 	.byte	0x00, 0x00, 0x00, 0xf0, 0xff, 0xff, 0x0f, 0x38


//--------------------- .nv.constant0._ZN17fastertransformer34generalAddBiasResidualLayerNormOptI7__half2Lb1ELb0ELi2ELb1ELi8EEEvPT_S3_PKS2_S5_S5_S5_S5_S5_fiiPKfS7_S7_Pfi --------------------------
	.section	.nv.constant0._ZN17fastertransformer34generalAddBiasResidualLayerNormOptI7__half2Lb1ELb0ELi2ELb1ELi8EEEvPT_S3_PKS2_S5_S5_S5_S5_S5_fiiPKfS7_S7_Pfi,"a",@progbits
	.sectionflags	@""
	.align	4
.nv.constant0._ZN17fastertransformer34generalAddBiasResidualLayerNormOptI7__half2Lb1ELb0ELi2ELb1ELi8EEEvPT_S3_PKS2_S5_S5_S5_S5_S5_fiiPKfS7_S7_Pfi:
	.zero		468


//--------------------- .nv.constant2._ZN17fastertransformer35generalAddBiasResidualLayerNormOpt2I7__half2Lb0ELb1ELi2ELb1ELi8EEEvPT_S3_PKS2_S5_S5_S5_S5_S5_fiiPKfS7_S7_Pfi --------------------------
	.section	.nv.constant2._ZN17fastertransformer35generalAddBiasResidualLayerNormOpt2I7__half2Lb0ELb1ELi2ELb1ELi8EEEvPT_S3_PKS2_S5_S5_S5_S5_S5_fiiPKfS7_S7_Pfi,"a",@progbits
	.sectionflags	@""
	.align	4
.nv.constant2._ZN17fastertransformer35generalAddBiasResidualLayerNormOpt2I7__half2Lb0ELb1ELi2ELb1ELi8EEEvPT_S3_PKS2_S5_S5_S5_S5_S5_fiiPKfS7_S7_Pfi:
        /*0000*/ 	.byte	0x00, 0x00, 0x00, 0xf0, 0xff, 0xff, 0x0f, 0x38


//--------------------- .nv.constant0._ZN17fastertransformer35generalAddBiasResidualLayerNormOpt2I7__half2Lb0ELb1ELi2ELb1ELi8EEEvPT_S3_PKS2_S5_S5_S5_S5_S5_fiiPKfS7_S7_Pfi --------------------------
	.section	.nv.constant0._ZN17fastertransformer35generalAddBiasResidualLayerNormOpt2I7__half2Lb0ELb1ELi2ELb1ELi8EEEvPT_S3_PKS2_S5_S5_S5_S5_S5_fiiPKfS7_S7_Pfi,"a",@progbits
	.sectionflags	@""
	.align	4
.nv.constant0._ZN17fastertransformer35generalAddBiasResidualLayerNormOpt2I7__half2Lb0ELb1ELi2ELb1ELi8EEEvPT_S3_PKS2_S5_S5_S5_S5_S5_fiiPKfS7_S7_Pfi:
	.zero		468


//--------------------- .nv.constant2._ZN17fastertransformer34generalAddBiasResidualLayerNormOptI7__half2Lb0ELb1ELi2ELb1ELi8EEEvPT_S3_PKS2_S5_S5_S5_S5_S5_fiiPKfS7_S7_Pfi --------------------------
	.section	.nv.constant2._ZN17fastertransformer34generalAddBiasResidualLayerNormOptI7__half2Lb0ELb1ELi2ELb1ELi8EEEvPT_S3_PKS2_S5_S5_S5_S5_S5_fiiPKfS7_S7_Pfi,"a",@progbits
	.sectionflags	@""
	.align	4
.nv.constant2._ZN17fastertransformer34generalAddBiasResidualLayerNormOptI7__half2Lb0ELb1ELi2ELb1ELi8EEEvPT_S3_PKS2_S5_S5_S5_S5_S5_fiiPKfS7_S7_Pfi:
        /*0000*/ 	.byte	0x00, 0x00, 0x00, 0xf0, 0xff, 0xff, 0x0f, 0x38


//--------------------- .nv.constant0._ZN17fastertransformer34generalAddBiasResidualLayerNormOptI7__half2Lb0ELb1ELi2ELb1ELi8EEEvPT_S3_PKS2_S5_S5_S5_S5_S5_fiiPKfS7_S7_Pfi --------------------------
	.section	.nv.constant0._ZN17fastertransformer34generalAddBiasResidualLayerNormOptI7__half2Lb0ELb1ELi2ELb1ELi8EEEvPT_S3_PKS2_S5_S5_S5_S5_S5_fiiPKfS7_S7_Pfi,"a",@progbits
	.sectionflags	@""
	.align	4
.nv.constant0._ZN17fastertransformer34generalAddBiasResidualLayerNormOptI7__half2Lb0ELb1ELi2ELb1ELi8EEEvPT_S3_PKS2_S5_S5_S5_S5_S5_fiiPKfS7_S7_Pfi:
	.zero		468


//--------------------- .nv.constant2._ZN17fastertransformer35generalAddBiasResidualLayerNormOpt2I7__half2Lb1ELb1ELi2ELb1ELi8EEEvPT_S3_PKS2_S5_S5_S5_S5_S5_fiiPKfS7_S7_Pfi --------------------------
	.section	.nv.constant2._ZN17fastertransformer35generalAddBiasResidualLayerNormOpt2I7__half2Lb1ELb1ELi2ELb1ELi8EEEvPT_S3_PKS2_S5_S5_S5_S5_S5_fiiPKfS7_S7_Pfi,"a",@progbits
	.sectionflags	@""
	.align	4
.nv.constant2._ZN17fastertransformer35generalAddBiasResidualLayerNormOpt2I7__half2Lb1ELb1ELi2ELb1ELi8EEEvPT_S3_PKS2_S5_S5_S5_S5_S5_fiiPKfS7_S7_Pfi:
        /*0000*/ 	.byte	0x00, 0x00, 0x00, 0xf0, 0xff, 0xff, 0x0f, 0x38


//--------------------- .nv.constant0._ZN17fastertransformer35generalAddBiasResidualLayerNormOpt2I7__half2Lb1ELb1ELi2ELb1ELi8EEEvPT_S3_PKS2_S5_S5_S5_S5_S5_fiiPKfS7_S7_Pfi --------------------------
	.section	.nv.constant0._ZN17fastertransformer35generalAddBiasResidualLayerNormOpt2I7__half2Lb1ELb1ELi2ELb1ELi8EEEvPT_S3_PKS2_S5_S5_S5_S5_S5_fiiPKfS7_S7_Pfi,"a",@progbits
	.sectionflags	@""
	.align	4
.nv.constant0._ZN17fastertransformer35generalAddBiasResidualLayerNormOpt2I7__half2Lb1ELb1ELi2ELb1ELi8EEEvPT_S3_PKS2_S5_S5_S5_S5_S5_fiiPKfS7_S7_Pfi:
	.zero		468


//--------------------- .nv.constant2._ZN17fastertransformer34generalAddBiasResidualLayerNormOptI7__half2Lb1ELb1ELi2ELb1ELi8EEEvPT_S3_PKS2_S5_S5_S5_S5_S5_fiiPKfS7_S7_Pfi --------------------------
	.section	.nv.constant2._ZN17fastertransformer34generalAddBiasResidualLayerNormOptI7__half2Lb1ELb1ELi2ELb1ELi8EEEvPT_S3_PKS2_S5_S5_S5_S5_S5_fiiPKfS7_S7_Pfi,"a",@progbits
	.sectionflags	@""
	.align	4
.nv.constant2._ZN17fastertransformer34generalAddBiasResidualLayerNormOptI7__half2Lb1ELb1ELi2ELb1ELi8EEEvPT_S3_PKS2_S5_S5_S5_S5_S5_fiiPKfS7_S7_Pfi:
        /*0000*/ 	.byte	0x00, 0x00, 0x00, 0xf0, 0xff, 0xff, 0x0f, 0x38


//--------------------- .nv.constant0._ZN17fastertransformer34generalAddBiasResidualLayerNormOptI7__half2Lb1ELb1ELi2ELb1ELi8EEEvPT_S3_PKS2_S5_S5_S5_S5_S5_fiiPKfS7_S7_Pfi --------------------------
	.section	.nv.constant0._ZN17fastertransformer34generalAddBiasResidualLayerNormOptI7__half2Lb1ELb1ELi2ELb1ELi8EEEvPT_S3_PKS2_S5_S5_S5_S5_S5_fiiPKfS7_S7_Pfi,"a",@progbits
	.sectionflags	@""
	.align	4
.nv.constant0._ZN17fastertransformer34generalAddBiasResidualLayerNormOptI7__half2Lb1ELb1ELi2ELb1ELi8EEEvPT_S3_PKS2_S5_S5_S5_S5_S5_fiiPKfS7_S7_Pfi:
	.zero		468


//--------------------- .nv.constant2._ZN17fastertransformer35generalAddBiasResidualLayerNormOpt2I7__half2Lb0ELb0ELi1ELb1ELi8EEEvPT_S3_PKS2_S5_S5_S5_S5_S5_fiiPKfS7_S7_Pfi --------------------------
	.section	.nv.constant2._ZN17fastertransformer35generalAddBiasResidualLayerNormOpt2I7__half2Lb0ELb0ELi1ELb1ELi8EEEvPT_S3_PKS2_S5_S5_S5_S5_S5_fiiPKfS7_S7_Pfi,"a",@progbits
	.sectionflags	@""
	.align	4
.nv.constant2._ZN17fastertransformer35generalAddBiasResidualLayerNormOpt2I7__half2Lb0ELb0ELi1ELb1ELi8EEEvPT_S3_PKS2_S5_S5_S5_S5_S5_fiiPKfS7_S7_Pfi:
        /*0000*/ 	.byte	0x00, 0x00, 0x00, 0xf0, 0xff, 0xff, 0x0f, 0x38


//--------------------- .nv.constant0._ZN17fastertransformer35generalAddBiasResidualLayerNormOpt2I7__half2Lb0ELb0ELi1ELb1ELi8EEEvPT_S3_PKS2_S5_S5_S5_S5_S5_fiiPKfS7_S7_Pfi --------------------------
	.section	.nv.constant0._ZN17fastertransformer35generalAddBiasResidualLayerNormOpt2I7__half2Lb0ELb0ELi1ELb1ELi8EEEvPT_S3_PKS2_S5_S5_S5_S5_S5_fiiPKfS7_S7_Pfi,"a",@progbits
	.sectionflags	@""
	.align	4
.nv.constant0._ZN17fastertransformer35generalAddBiasResidualLayerNormOpt2I7__half2Lb0ELb0ELi1ELb1ELi8EEEvPT_S3_PKS2_S5_S5_S5_S5_S5_fiiPKfS7_S7_Pfi:
	.zero		468


//--------------------- .nv.constant2._ZN17fastertransformer34generalAddBiasResidualLayerNormOptI7__half2Lb0ELb0ELi1ELb1ELi8EEEvPT_S3_PKS2_S5_S5_S5_S5_S5_fiiPKfS7_S7_Pfi --------------------------
	.section	.nv.constant2._ZN17fastertransformer34generalAddBiasResidualLayerNormOptI7__half2Lb0ELb0ELi1ELb1ELi8EEEvPT_S3_PKS2_S5_S5_S5_S5_S5_fiiPKfS7_S7_Pfi,"a",@progbits
	.sectionflags	@""
	.align	4
.nv.constant2._ZN17fastertransformer34generalAddBiasResidualLayerNormOptI7__half2Lb0ELb0ELi1ELb1ELi8EEEvPT_S3_PKS2_S5_S5_S5_S5_S5_fiiPKfS7_S7_Pfi:
        /*0000*/ 	.byte	0x00, 0x00, 0x00, 0xf0, 0xff, 0xff, 0x0f, 0x38


//--------------------- .nv.constant0._ZN17fastertransformer34generalAddBiasResidualLayerNormOptI7__half2Lb0ELb0ELi1ELb1ELi8EEEvPT_S3_PKS2_S5_S5_S5_S5_S5_fiiPKfS7_S7_Pfi --------------------------
	.section	.nv.constant0._ZN17fastertransformer34generalAddBiasResidualLayerNormOptI7__half2Lb0ELb0ELi1ELb1ELi8EEEvPT_S3_PKS2_S5_S5_S5_S5_S5_fiiPKfS7_S7_Pfi,"a",@progbits
	.sectionflags	@""
	.align	4
.nv.constant0._ZN17fastertransformer34generalAddBiasResidualLayerNormOptI7__half2Lb0ELb0ELi1ELb1ELi8EEEvPT_S3_PKS2_S5_S5_S5_S5_S5_fiiPKfS7_S7_Pfi:
	.zero		468


//--------------------- .nv.constant2._ZN17fastertransformer35generalAddBiasResidualLayerNormOpt2I7__half2Lb1ELb0ELi1ELb1ELi8EEEvPT_S3_PKS2_S5_S5_S5_S5_S5_fiiPKfS7_S7_Pfi --------------------------
	.section	.nv.constant2._ZN17fastertransformer35generalAddBiasResidualLayerNormOpt2I7__half2Lb1ELb0ELi1ELb1ELi8EEEvPT_S3_PKS2_S5_S5_S5_S5_S5_fiiPKfS7_S7_Pfi,"a",@progbits
	.sectionflags	@""
	.align	4
.nv.constant2._ZN17fastertransformer35generalAddBiasResidualLayerNormOpt2I7__half2Lb1ELb0ELi1ELb1ELi8EEEvPT_S3_PKS2_S5_S5_S5_S5_S5_fiiPKfS7_S7_Pfi:
        /*0000*/ 	.byte	0x00, 0x00, 0x00, 0xf0, 0xff, 0xff, 0x0f, 0x38


//--------------------- .nv.constant0._ZN17fastertransformer35generalAddBiasResidualLayerNormOpt2I7__half2Lb1ELb0ELi1ELb1ELi8EEEvPT_S3_PKS2_S5_S5_S5_S5_S5_fiiPKfS7_S7_Pfi --------------------------
	.section	.nv.constant0._ZN17fastertransformer35generalAddBiasResidualLayerNormOpt2I7__half2Lb1ELb0ELi1ELb1ELi8EEEvPT_S3_PKS2_S5_S5_S5_S5_S5_fiiPKfS7_S7_Pfi,"a",@progbits
	.sectionflags	@""
	.align	4
.nv.constant0._ZN17fastertransformer35generalAddBiasResidualLayerNormOpt2I7__half2Lb1ELb0ELi1ELb1ELi8EEEvPT_S3_PKS2_S5_S5_S5_S5_S5_fiiPKfS7_S7_Pfi:
	.zero		468


//--------------------- .nv.constant2._ZN17fastertransformer34generalAddBiasResidualLayerNormOptI7__half2Lb1ELb0ELi1ELb1ELi8EEEvPT_S3_PKS2_S5_S5_S5_S5_S5_fiiPKfS7_S7_Pfi --------------------------
	.section	.nv.constant2._ZN17fastertransformer34generalAddBiasResidualLayerNormOptI7__half2Lb1ELb0ELi1ELb1ELi8EEEvPT_S3_PKS2_S5_S5_S5_S5_S5_fiiPKfS7_S7_Pfi,"a",@progbits
	.sectionflags	@""
	.align	4
.nv.constant2._ZN17fastertransformer34generalAddBiasResidualLayerNormOptI7__half2Lb1ELb0ELi1ELb1ELi8EEEvPT_S3_PKS2_S5_S5_S5_S5_S5_fiiPKfS7_S7_Pfi:
        /*0000*/ 	.byte	0x00, 0x00, 0x00, 0xf0, 0xff, 0xff, 0x0f, 0x38


//--------------------- .nv.constant0._ZN17fastertransformer34generalAddBiasResidualLayerNormOptI7__half2Lb1ELb0ELi1ELb1ELi8EEEvPT_S3_PKS2_S5_S5_S5_S5_S5_fiiPKfS7_S7_Pfi --------------------------
	.section	.nv.constant0._ZN17fastertransformer34generalAddBiasResidualLayerNormOptI7__half2Lb1ELb0ELi1ELb1ELi8EEEvPT_S3_PKS2_S5_S5_S5_S5_S5_fiiPKfS7_S7_Pfi,"a",@progbits
	.sectionflags	@""
	.align	4
.nv.constant0._ZN17fastertransformer34generalAddBiasResidualLayerNormOptI7__half2Lb1ELb0ELi1ELb1ELi8EEEvPT_S3_PKS2_S5_S5_S5_S5_S5_fiiPKfS7_S7_Pfi:
	.zero		468


//--------------------- .nv.constant2._ZN17fastertransformer35generalAddBiasResidualLayerNormOpt2I7__half2Lb0ELb1ELi1ELb1ELi8EEEvPT_S3_PKS2_S5_S5_S5_S5_S5_fiiPKfS7_S7_Pfi --------------------------
	.section	.nv.constant2._ZN17fastertransformer35generalAddBiasResidualLayerNormOpt2I7__half2Lb0ELb1ELi1ELb1ELi8EEEvPT_S3_PKS2_S5_S5_S5_S5_S5_fiiPKfS7_S7_Pfi,"a",@progbits
	.sectionflags	@""
	.align	4
.nv.constant2._ZN17fastertransformer35generalAddBiasResidualLayerNormOpt2I7__half2Lb0ELb1ELi1ELb1ELi8EEEvPT_S3_PKS2_S5_S5_S5_S5_S5_fiiPKfS7_S7_Pfi:
        /*0000*/ 	.byte	0x00, 0x00, 0x00, 0xf0, 0xff, 0xff, 0x0f, 0x38


//--------------------- .nv.constant0._ZN17fastertransformer35generalAddBiasResidualLayerNormOpt2I7__half2Lb0ELb1ELi1ELb1ELi8EEEvPT_S3_PKS2_S5_S5_S5_S5_S5_fiiPKfS7_S7_Pfi --------------------------
	.section	.nv.constant0._ZN17fastertransformer35generalAddBiasResidualLayerNormOpt2I7__half2Lb0ELb1ELi1ELb1ELi8EEEvPT_S3_PKS2_S5_S5_S5_S5_S5_fiiPKfS7_S7_Pfi,"a",@progbits
	.sectionflags	@""
	.align	4
.nv.constant0._ZN17fastertransformer35generalAddBiasResidualLayerNormOpt2I7__half2Lb0ELb1ELi1ELb1ELi8EEEvPT_S3_PKS2_S5_S5_S5_S5_S5_fiiPKfS7_S7_Pfi:
	.zero		468


//--------------------- .nv.constant2._ZN17fastertransformer34generalAddBiasResidualLayerNormOptI7__half2Lb0ELb1ELi1ELb1ELi8EEEvPT_S3_PKS2_S5_S5_S5_S5_S5_fiiPKfS7_S7_Pfi --------------------------
	.section	.nv.constant2._ZN17fastertransformer34generalAddBiasResidualLayerNormOptI7__half2Lb0ELb1ELi1ELb1ELi8EEEvPT_S3_PKS2_S5_S5_S5_S5_S5_fiiPKfS7_S7_Pfi,"a",@progbits
	.sectionflags	@""
	.align	4
.nv.constant2._ZN17fastertransformer34generalAddBiasResidualLayerNormOptI7__half2Lb0ELb1ELi1ELb1ELi8EEEvPT_S3_PKS2_S5_S5_S5_S5_S5_fiiPKfS7_S7_Pfi:
        /*0000*/ 	.byte	0x00, 0x00, 0x00, 0xf0, 0xff, 0xff, 0x0f, 0x38


//--------------------- .nv.constant0._ZN17fastertransformer34generalAddBiasResidualLayerNormOptI7__half2Lb0ELb1ELi1ELb1ELi8EEEvPT_S3_PKS2_S5_S5_S5_S5_S5_fiiPKfS7_S7_Pfi --------------------------
	.section	.nv.constant0._ZN17fastertransformer34generalAddBiasResidualLayerNormOptI7__half2Lb0ELb1ELi1ELb1ELi8EEEvPT_S3_PKS2_S5_S5_S5_S5_S5_fiiPKfS7_S7_Pfi,"a",@progbits
	.sectionflags	@""
	.align	4
.nv.constant0._ZN17fastertransformer34generalAddBiasResidualLayerNormOptI7__half2Lb0ELb1ELi1ELb1ELi8EEEvPT_S3_PKS2_S5_S5_S5_S5_S5_fiiPKfS7_S7_Pfi:
	.zero		468


//--------------------- .nv.constant2._ZN17fastertransformer35generalAddBiasResidualLayerNormOpt2I7__half2Lb1ELb1ELi1ELb1ELi8EEEvPT_S3_PKS2_S5_S5_S5_S5_S5_fiiPKfS7_S7_Pfi --------------------------
	.section	.nv.constant2._ZN17fastertransformer35generalAddBiasResidualLayerNormOpt2I7__half2Lb1ELb1ELi1ELb1ELi8EEEvPT_S3_PKS2_S5_S5_S5_S5_S5_fiiPKfS7_S7_Pfi,"a",@progbits
	.sectionflags	@""
	.align	4
.nv.constant2._ZN17fastertransformer35generalAddBiasResidualLayerNormOpt2I7__half2Lb1ELb1ELi1ELb1ELi8EEEvPT_S3_PKS2_S5_S5_S5_S5_S5_fiiPKfS7_S7_Pfi:
        /*0000*/ 	.byte	0x00, 0x00, 0x00, 0xf0, 0xff, 0xff, 0x0f, 0x38


//--------------------- .nv.constant0._ZN17fastertransformer35generalAddBiasResidualLayerNormOpt2I7__half2Lb1ELb1ELi1ELb1ELi8EEEvPT_S3_PKS2_S5_S5_S5_S5_S5_fiiPKfS7_S7_Pfi --------------------------
	.section	.nv.constant0._ZN17fastertransformer35generalAddBiasResidualLayerNormOpt2I7__half2Lb1ELb1ELi1ELb1ELi8EEEvPT_S3_PKS2_S5_S5_S5_S5_S5_fiiPKfS7_S7_Pfi,"a",@progbits
	.sectionflags	@""
	.align	4
.nv.constant0._ZN17fastertransformer35generalAddBiasResidualLayerNormOpt2I7__half2Lb1ELb1ELi1ELb1ELi8EEEvPT_S3_PKS2_S5_S5_S5_S5_S5_fiiPKfS7_S7_Pfi:
	.zero		468


//--------------------- .nv.constant2._ZN17fastertransformer34generalAddBiasResidualLayerNormOptI7__half2Lb1ELb1ELi1ELb1ELi8EEEvPT_S3_PKS2_S5_S5_S5_S5_S5_fiiPKfS7_S7_Pfi --------------------------
	.section	.nv.constant2._ZN17fastertransformer34generalAddBiasResidualLayerNormOptI7__half2Lb1ELb1ELi1ELb1ELi8EEEvPT_S3_PKS2_S5_S5_S5_S5_S5_fiiPKfS7_S7_Pfi,"a",@progbits
	.sectionflags	@""
	.align	4
.nv.constant2._ZN17fastertransformer34generalAddBiasResidualLayerNormOptI7__half2Lb1ELb1ELi1ELb1ELi8EEEvPT_S3_PKS2_S5_S5_S5_S5_S5_fiiPKfS7_S7_Pfi:
        /*0000*/ 	.byte	0x00, 0x00, 0x00, 0xf0, 0xff, 0xff, 0x0f, 0x38


//--------------------- .nv.constant0._ZN17fastertransformer34generalAddBiasResidualLayerNormOptI7__half2Lb1ELb1ELi1ELb1ELi8EEEvPT_S3_PKS2_S5_S5_S5_S5_S5_fiiPKfS7_S7_Pfi --------------------------
	.section	.nv.constant0._ZN17fastertransformer34generalAddBiasResidualLayerNormOptI7__half2Lb1ELb1ELi1ELb1ELi8EEEvPT_S3_PKS2_S5_S5_S5_S5_S5_fiiPKfS7_S7_Pfi,"a",@progbits
	.sectionflags	@""
	.align	4
.nv.constant0._ZN17fastertransformer34generalAddBiasResidualLayerNormOptI7__half2Lb1ELb1ELi1ELb1ELi8EEEvPT_S3_PKS2_S5_S5_S5_S5_S5_fiiPKfS7_S7_Pfi:
	.zero		468


//--------------------- .nv.constant2._ZN17fastertransformer35generalAddBiasResidualLayerNormOpt2I7__half2Lb0ELb0ELi2ELb1ELi4EEEvPT_S3_PKS2_S5_S5_S5_S5_S5_fiiPKfS7_S7_Pfi --------------------------
	.section	.nv.constant2._ZN17fastertransformer35generalAddBiasResidualLayerNormOpt2I7__half2Lb0ELb0ELi2ELb1ELi4EEEvPT_S3_PKS2_S5_S5_S5_S5_S5_fiiPKfS7_S7_Pfi,"a",@progbits
	.sectionflags	@""
	.align	4
.nv.constant2._ZN17fastertransformer35generalAddBiasResidualLayerNormOpt2I7__half2Lb0ELb0ELi2ELb1ELi4EEEvPT_S3_PKS2_S5_S5_S5_S5_S5_fiiPKfS7_S7_Pfi:
        /*0000*/ 	.byte	0x00, 0x00, 0x00, 0xf0, 0xff, 0xff, 0x0f, 0x38


//--------------------- .nv.constant0._ZN17fastertransformer35generalAddBiasResidualLayerNormOpt2I7__half2Lb0ELb0ELi2ELb1ELi4EEEvPT_S3_PKS2_S5_S5_S5_S5_S5_fiiPKfS7_S7_Pfi --------------------------
	.section	.nv.constant0._ZN17fastertransformer35generalAddBiasResidualLayerNormOpt2I7__half2Lb0ELb0ELi2ELb1ELi4EEEvPT_S3_PKS2_S5_S5_S5_S5_S5_fiiPKfS7_S7_Pfi,"a",@progbits
	.sectionflags	@""
	.align	4
.nv.constant0._ZN17fastertransformer35generalAddBiasResidualLayerNormOpt2I7__half2Lb0ELb0ELi2ELb1ELi4EEEvPT_S3_PKS2_S5_S5_S5_S5_S5_fiiPKfS7_S7_Pfi:
	.zero		468


//--------------------- .nv.constant2._ZN17fastertransformer34generalAddBiasResidualLayerNormOptI7__half2Lb0ELb0ELi2ELb1ELi4EEEvPT_S3_PKS2_S5_S5_S5_S5_S5_fiiPKfS7_S7_Pfi --------------------------
	.section	.nv.constant2._ZN17fastertransformer34generalAddBiasResidualLayerNormOptI7__half2Lb0ELb0ELi2ELb1ELi4EEEvPT_S3_PKS2_S5_S5_S5_S5_S5_fiiPKfS7_S7_Pfi,"a",@progbits
	.sectionflags	@""
	.align	4
.nv.constant2._ZN17fastertransformer34generalAddBiasResidualLayerNormOptI7__half2Lb0ELb0ELi2ELb1ELi4EEEvPT_S3_PKS2_S5_S5_S5_S5_S5_fiiPKfS7_S7_Pfi:
        /*0000*/ 	.byte	0x00, 0x00, 0x00, 0xf0, 0xff, 0xff, 0x0f, 0x38


//--------------------- .nv.constant0._ZN17fastertransformer34generalAddBiasResidualLayerNormOptI7__half2Lb0ELb0ELi2ELb1ELi4EEEvPT_S3_PKS2_S5_S5_S5_S5_S5_fiiPKfS7_S7_Pfi --------------------------
	.section	.nv.constant0._ZN17fastertransformer34generalAddBiasResidualLayerNormOptI7__half2Lb0ELb0ELi2ELb1ELi4EEEvPT_S3_PKS2_S5_S5_S5_S5_S5_fiiPKfS7_S7_Pfi,"a",@progbits
	.sectionflags	@""
	.align	4
.nv.constant0._ZN17fastertransformer34generalAddBiasResidualLayerNormOptI7__half2Lb0ELb0ELi2ELb1ELi4EEEvPT_S3_PKS2_S5_S5_S5_S5_S5_fiiPKfS7_S7_Pfi:
	.zero		468


//--------------------- .nv.constant2._ZN17fastertransformer35generalAddBiasResidualLayerNormOpt2I7__half2Lb1ELb0ELi2ELb1ELi4EEEvPT_S3_PKS2_S5_S5_S5_S5_S5_fiiPKfS7_S7_Pfi --------------------------
	.section	.nv.constant2._ZN17fastertransformer35generalAddBiasResidualLayerNormOpt2I7__half2Lb1ELb0ELi2ELb1ELi4EEEvPT_S3_PKS2_S5_S5_S5_S5_S5_fiiPKfS7_S7_Pfi,"a",@progbits
	.sectionflags	@""
	.align	4
.nv.constant2._ZN17fastertransformer35generalAddBiasResidualLayerNormOpt2I7__half2Lb1ELb0ELi2ELb1ELi4EEEvPT_S3_PKS2_S5_S5_S5_S5_S5_fiiPKfS7_S7_Pfi:
        /*0000*/ 	.byte	0x00, 0x00, 0x00, 0xf0, 0xff, 0xff, 0x0f, 0x38


//--------------------- .nv.constant0._ZN17fastertransformer35generalAddBiasResidualLayerNormOpt2I7__half2Lb1ELb0ELi2ELb1ELi4EEEvPT_S3_PKS2_S5_S5_S5_S5_S5_fiiPKfS7_S7_Pfi --------------------------
	.section	.nv.constant0._ZN17fastertransformer35generalAddBiasResidualLayerNormOpt2I7__half2Lb1ELb0ELi2ELb1ELi4EEEvPT_S3_PKS2_S5_S5_S5_S5_S5_fiiPKfS7_S7_Pfi,"a",@progbits
	.sectionflags	@""
	.align	4
.nv.constant0._ZN17fastertransformer35generalAddBiasResidualLayerNormOpt2I7__half2Lb1ELb0ELi2ELb1ELi4EEEvPT_S3_PKS2_S5_S5_S5_S5_S5_fiiPKfS7_S7_Pfi:
	.zero		468


//--------------------- .nv.constant2._ZN17fastertransformer34generalAddBiasResidualLayerNormOptI7__half2Lb1ELb0ELi2ELb1ELi4EEEvPT_S3_PKS2_S5_S5_S5_S5_S5_fiiPKfS7_S7_Pfi --------------------------
	.section	.nv.constant2._ZN17fastertransformer34generalAddBiasResidualLayerNormOptI7__half2Lb1ELb0ELi2ELb1ELi4EEEvPT_S3_PKS2_S5_S5_S5_S5_S5_fiiPKfS7_S7_Pfi,"a",@progbits
	.sectionflags	@""
	.align	4
.nv.constant2._ZN17fastertransformer34generalAddBiasResidualLayerNormOptI7__half2Lb1ELb0ELi2ELb1ELi4EEEvPT_S3_PKS2_S5_S5_S5_S5_S5_fiiPKfS7_S7_Pfi:
        /*0000*/ 	.byte	0x00, 0x00, 0x00, 0xf0, 0xff, 0xff, 0x0f, 0x38


//--------------------- .nv.constant0._ZN17fastertransformer34generalAddBiasResidualLayerNormOptI7__half2Lb1ELb0ELi2ELb1ELi4EEEvPT_S3_PKS2_S5_S5_S5_S5_S5_fiiPKfS7_S7_Pfi --------------------------
	.section	.nv.constant0._ZN17fastertransformer34generalAddBiasResidualLayerNormOptI7__half2Lb1ELb0ELi2ELb1ELi4EEEvPT_S3_PKS2_S5_S5_S5_S5_S5_fiiPKfS7_S7_Pfi,"a",@progbits
	.sectionflags	@""
	.align	4
.nv.constant0._ZN17fastertransformer34generalAddBiasResidualLayerNormOptI7__half2Lb1ELb0ELi2ELb1ELi4EEEvPT_S3_PKS2_S5_S5_S5_S5_S5_fiiPKfS7_S7_Pfi:
	.zero		468


//--------------------- .nv.constant2._ZN17fastertransformer35generalAddBiasResidualLayerNormOpt2I7__half2Lb0ELb1ELi2ELb1ELi4EEEvPT_S3_PKS2_S5_S5_S5_S5_S5_fiiPKfS7_S7_Pfi --------------------------
	.section	.nv.constant2._ZN17fastertransformer35generalAddBiasResidualLayerNormOpt2I7__half2Lb0ELb1ELi2ELb1ELi4EEEvPT_S3_PKS2_S5_S5_S5_S5_S5_fiiPKfS7_S7_Pfi,"a",@progbits
	.sectionflags	@""
	.align	4
.nv.constant2._ZN17fastertransformer35generalAddBiasResidualLayerNormOpt2I7__half2Lb0ELb1ELi2ELb1ELi4EEEvPT_S3_PKS2_S5_S5_S5_S5_S5_fiiPKfS7_S7_Pfi:
        /*0000*/ 	.byte	0x00, 0x00, 0x00, 0xf0, 0xff, 0xff, 0x0f, 0x38


//--------------------- .nv.constant0._ZN17fastertransformer35generalAddBiasResidualLayerNormOpt2I7__half2Lb0ELb1ELi2ELb1ELi4EEEvPT_S3_PKS2_S5_S5_S5_S5_S5_fiiPKfS7_S7_Pfi --------------------------
	.section	.nv.constant0._ZN17fastertransformer35generalAddBiasResidualLayerNormOpt2I7__half2Lb0ELb1ELi2ELb1ELi4EEEvPT_S3_PKS2_S5_S5_S5_S5_S5_fiiPKfS7_S7_Pfi,"a",@progbits
	.sectionflags	@""
	.align	4
.nv.constant0._ZN17fastertransformer35generalAddBiasResidualLayerNormOpt2I7__half2Lb0ELb1ELi2ELb1ELi4EEEvPT_S3_PKS2_S5_S5_S5_S5_S5_fiiPKfS7_S7_Pfi:
	.zero		468


//--------------------- .nv.constant2._ZN17fastertransformer34generalAddBiasResidualLayerNormOptI7__half2Lb0ELb1ELi2ELb1ELi4EEEvPT_S3_PKS2_S5_S5_S5_S5_S5_fiiPKfS7_S7_Pfi --------------------------
	.section	.nv.constant2._ZN17fastertransformer34generalAddBiasResidualLayerNormOptI7__half2Lb0ELb1ELi2ELb1ELi4EEEvPT_S3_PKS2_S5_S5_S5_S5_S5_fiiPKfS7_S7_Pfi,"a",@progbits
	.sectionflags	@""
	.align	4
.nv.constant2._ZN17fastertransformer34generalAddBiasResidualLayerNormOptI7__half2Lb0ELb1ELi2ELb1ELi4EEEvPT_S3_PKS2_S5_S5_S5_S5_S5_fiiPKfS7_S7_Pfi:
        /*0000*/ 	.byte	0x00, 0x00, 0x00, 0xf0, 0xff, 0xff, 0x0f, 0x38


//--------------------- .nv.constant0._ZN17fastertransformer34generalAddBiasResidualLayerNormOptI7__half2Lb0ELb1ELi2ELb1ELi4EEEvPT_S3_PKS2_S5_S5_S5_S5_S5_fiiPKfS7_S7_Pfi --------------------------
	.section	.nv.constant0._ZN17fastertransformer34generalAddBiasResidualLayerNormOptI7__half2Lb0ELb1ELi2ELb1ELi4EEEvPT_S3_PKS2_S5_S5_S5_S5_S5_fiiPKfS7_S7_Pfi,"a",@progbits
	.sectionflags	@""
	.align	4
.nv.constant0._ZN17fastertransformer34generalAddBiasResidualLayerNormOptI7__half2Lb0ELb1ELi2ELb1ELi4EEEvPT_S3_PKS2_S5_S5_S5_S5_S5_fiiPKfS7_S7_Pfi:
	.zero		468


//--------------------- .nv.constant2._ZN17fastertransformer35generalAddBiasResidualLayerNormOpt2I7__half2Lb1ELb1ELi2ELb1ELi4EEEvPT_S3_PKS2_S5_S5_S5_S5_S5_fiiPKfS7_S7_Pfi --------------------------
	.section	.nv.constant2._ZN17fastertransformer35generalAddBiasResidualLayerNormOpt2I7__half2Lb1ELb1ELi2ELb1ELi4EEEvPT_S3_PKS2_S5_S5_S5_S5_S5_fiiPKfS7_S7_Pfi,"a",@progbits
	.sectionflags	@""
	.align	4
.nv.constant2._ZN17fastertransformer35generalAddBiasResidualLayerNormOpt2I7__half2Lb1ELb1ELi2ELb1ELi4EEEvPT_S3_PKS2_S5_S5_S5_S5_S5_fiiPKfS7_S7_Pfi:
        /*0000*/ 	.byte	0x00, 0x00, 0x00, 0xf0, 0xff, 0xff, 0x0f, 0x38


//--------------------- .nv.constant0._ZN17fastertransformer35generalAddBiasResidualLayerNormOpt2I7__half2Lb1ELb1ELi2ELb1ELi4EEEvPT_S3_PKS2_S5_S5_S5_S5_S5_fiiPKfS7_S7_Pfi --------------------------
	.section	.nv.constant0._ZN17fastertransformer35generalAddBiasResidualLayerNormOpt2I7__half2Lb1ELb1ELi2ELb1ELi4EEEvPT_S3_PKS2_S5_S5_S5_S5_S5_fiiPKfS7_S7_Pfi,"a",@progbits
	.sectionflags	@""
	.align	4
.nv.constant0._ZN17fastertransformer35generalAddBiasResidualLayerNormOpt2I7__half2Lb1ELb1ELi2ELb1ELi4EEEvPT_S3_PKS2_S5_S5_S5_S5_S5_fiiPKfS7_S7_Pfi:
	.zero		468


//--------------------- .nv.constant2._ZN17fastertransformer34generalAddBiasResidualLayerNormOptI7__half2Lb1ELb1ELi2ELb1ELi4EEEvPT_S3_PKS2_S5_S5_S5_S5_S5_fiiPKfS7_S7_Pfi --------------------------
	.section	.nv.constant2._ZN17fastertransformer34generalAddBiasResidualLayerNormOptI7__half2Lb1ELb1ELi2ELb1ELi4EEEvPT_S3_PKS2_S5_S5_S5_S5_S5_fiiPKfS7_S7_Pfi,"a",@progbits
	.sectionflags	@""
	.align	4
.nv.constant2._ZN17fastertransformer34generalAddBiasResidualLayerNormOptI7__half2Lb1ELb1ELi2ELb1ELi4EEEvPT_S3_PKS2_S5_S5_S5_S5_S5_fiiPKfS7_S7_Pfi:
        /*0000*/ 	.byte	0x00, 0x00, 0x00, 0xf0, 0xff, 0xff, 0x0f, 0x38


//--------------------- .nv.constant0._ZN17fastertransformer34generalAddBiasResidualLayerNormOptI7__half2Lb1ELb1ELi2ELb1ELi4EEEvPT_S3_PKS2_S5_S5_S5_S5_S5_fiiPKfS7_S7_Pfi --------------------------
	.section	.nv.constant0._ZN17fastertransformer34generalAddBiasResidualLayerNormOptI7__half2Lb1ELb1ELi2ELb1ELi4EEEvPT_S3_PKS2_S5_S5_S5_S5_S5_fiiPKfS7_S7_Pfi,"a",@progbits
	.sectionflags	@""
	.align	4
.nv.constant0._ZN17fastertransformer34generalAddBiasResidualLayerNormOptI7__half2Lb1ELb1ELi2ELb1ELi4EEEvPT_S3_PKS2_S5_S5_S5_S5_S5_fiiPKfS7_S7_Pfi:
	.zero		468


//--------------------- .nv.constant2._ZN17fastertransformer35generalAddBiasResidualLayerNormOpt2I7__half2Lb0ELb0ELi1ELb1ELi4EEEvPT_S3_PKS2_S5_S5_S5_S5_S5_fiiPKfS7_S7_Pfi --------------------------
	.section	.nv.constant2._ZN17fastertransformer35generalAddBiasResidualLayerNormOpt2I7__half2Lb0ELb0ELi1ELb1ELi4EEEvPT_S3_PKS2_S5_S5_S5_S5_S5_fiiPKfS7_S7_Pfi,"a",@progbits
	.sectionflags	@""
	.align	4
.nv.constant2._ZN17fastertransformer35generalAddBiasResidualLayerNormOpt2I7__half2Lb0ELb0ELi1ELb1ELi4EEEvPT_S3_PKS2_S5_S5_S5_S5_S5_fiiPKfS7_S7_Pfi:
        /*0000*/ 	.byte	0x00, 0x00, 0x00, 0xf0, 0xff, 0xff, 0x0f, 0x38


//--------------------- .nv.constant0._ZN17fastertransformer35generalAddBiasResidualLayerNormOpt2I7__half2Lb0ELb0ELi1ELb1ELi4EEEvPT_S3_PKS2_S5_S5_S5_S5_S5_fiiPKfS7_S7_Pfi --------------------------
	.section	.nv.constant0._ZN17fastertransformer35generalAddBiasResidualLayerNormOpt2I7__half2Lb0ELb0ELi1ELb1ELi4EEEvPT_S3_PKS2_S5_S5_S5_S5_S5_fiiPKfS7_S7_Pfi,"a",@progbits
	.sectionflags	@""
	.align	4
.nv.constant0._ZN17fastertransformer35generalAddBiasResidualLayerNormOpt2I7__half2Lb0ELb0ELi1ELb1ELi4EEEvPT_S3_PKS2_S5_S5_S5_S5_S5_fiiPKfS7_S7_Pfi:
	.zero		468


//--------------------- .nv.constant2._ZN17fastertransformer34generalAddBiasResidualLayerNormOptI7__half2Lb0ELb0ELi1ELb1ELi4EEEvPT_S3_PKS2_S5_S5_S5_S5_S5_fiiPKfS7_S7_Pfi --------------------------
	.section	.nv.constant2._ZN17fastertransformer34generalAddBiasResidualLayerNormOptI7__half2Lb0ELb0ELi1ELb1ELi4EEEvPT_S3_PKS2_S5_S5_S5_S5_S5_fiiPKfS7_S7_Pfi,"a",@progbits
	.sectionflags	@""
	.align	4
.nv.constant2._ZN17fastertransformer34generalAddBiasResidualLayerNormOptI7__half2Lb0ELb0ELi1ELb1ELi4EEEvPT_S3_PKS2_S5_S5_S5_S5_S5_fiiPKfS7_S7_Pfi:
        /*0000*/ 	.byte	0x00, 0x00, 0x00, 0xf0, 0xff, 0xff, 0x0f, 0x38


//--------------------- .nv.constant0._ZN17fastertransformer34generalAddBiasResidualLayerNormOptI7__half2Lb0ELb0ELi1ELb1ELi4EEEvPT_S3_PKS2_S5_S5_S5_S5_S5_fiiPKfS7_S7_Pfi --------------------------
	.section	.nv.constant0._ZN17fastertransformer34generalAddBiasResidualLayerNormOptI7__half2Lb0ELb0ELi1ELb1ELi4EEEvPT_S3_PKS2_S5_S5_S5_S5_S5_fiiPKfS7_S7_Pfi,"a",@progbits
	.sectionflags	@""
	.align	4
.nv.constant0._ZN17fastertransformer34generalAddBiasResidualLayerNormOptI7__half2Lb0ELb0ELi1ELb1ELi4EEEvPT_S3_PKS2_S5_S5_S5_S5_S5_fiiPKfS7_S7_Pfi:
	.zero		468


//--------------------- .nv.constant2._ZN17fastertransformer35generalAddBiasResidualLayerNormOpt2I7__half2Lb1ELb0ELi1ELb1ELi4EEEvPT_S3_PKS2_S5_S5_S5_S5_S5_fiiPKfS7_S7_Pfi --------------------------
	.section	.nv.constant2._ZN17fastertransformer35generalAddBiasResidualLayerNormOpt2I7__half2Lb1ELb0ELi1ELb1ELi4EEEvPT_S3_PKS2_S5_S5_S5_S5_S5_fiiPKfS7_S7_Pfi,"a",@progbits
	.sectionflags	@""
	.align	4
.nv.constant2._ZN17fastertransformer35generalAddBiasResidualLayerNormOpt2I7__half2Lb1ELb0ELi1ELb1ELi4EEEvPT_S3_PKS2_S5_S5_S5_S5_S5_fiiPKfS7_S7_Pfi:
        /*0000*/ 	.byte	0x00, 0x00, 0x00, 0xf0, 0xff, 0xff, 0x0f, 0x38


//--------------------- .nv.constant0._ZN17fastertransformer35generalAddBiasResidualLayerNormOpt2I7__half2Lb1ELb0ELi1ELb1ELi4EEEvPT_S3_PKS2_S5_S5_S5_S5_S5_fiiPKfS7_S7_Pfi --------------------------
	.section	.nv.constant0._ZN17fastertransformer35generalAddBiasResidualLayerNormOpt2I7__half2Lb1ELb0ELi1ELb1ELi4EEEvPT_S3_PKS2_S5_S5_S5_S5_S5_fiiPKfS7_S7_Pfi,"a",@progbits
	.sectionflags	@""
	.align	4
.nv.constant0._ZN17fastertransformer35generalAddBiasResidualLayerNormOpt2I7__half2Lb1ELb0ELi1ELb1ELi4EEEvPT_S3_PKS2_S5_S5_S5_S5_S5_fiiPKfS7_S7_Pfi:
	.zero		468


//--------------------- .nv.constant2._ZN17fastertransformer34generalAddBiasResidualLayerNormOptI7__half2Lb1ELb0ELi1ELb1ELi4EEEvPT_S3_PKS2_S5_S5_S5_S5_S5_fiiPKfS7_S7_Pfi --------------------------
	.section	.nv.constant2._ZN17fastertransformer34generalAddBiasResidualLayerNormOptI7__half2Lb1ELb0ELi1ELb1ELi4EEEvPT_S3_PKS2_S5_S5_S5_S5_S5_fiiPKfS7_S7_Pfi,"a",@progbits
	.sectionflags	@""
	.align	4
.nv.constant2._ZN17fastertransformer34generalAddBiasResidualLayerNormOptI7__half2Lb1ELb0ELi1ELb1ELi4EEEvPT_S3_PKS2_S5_S5_S5_S5_S5_fiiPKfS7_S7_Pfi:
        /*0000*/ 	.byte	0x00, 0x00, 0x00, 0xf0, 0xff, 0xff, 0x0f, 0x38


//--------------------- .nv.constant0._ZN17fastertransformer34generalAddBiasResidualLayerNormOptI7__half2Lb1ELb0ELi1ELb1ELi4EEEvPT_S3_PKS2_S5_S5_S5_S5_S5_fiiPKfS7_S7_Pfi --------------------------
	.section	.nv.constant0._ZN17fastertransformer34generalAddBiasResidualLayerNormOptI7__half2Lb1ELb0ELi1ELb1ELi4EEEvPT_S3_PKS2_S5_S5_S5_S5_S5_fiiPKfS7_S7_Pfi,"a",@progbits
	.sectionflags	@""
	.align	4
.nv.constant0._ZN17fastertransformer34generalAddBiasResidualLayerNormOptI7__half2Lb1ELb0ELi1ELb1ELi4EEEvPT_S3_PKS2_S5_S5_S5_S5_S5_fiiPKfS7_S7_Pfi:
	.zero		468


//--------------------- .nv.constant2._ZN17fastertransformer35generalAddBiasResidualLayerNormOpt2I7__half2Lb0ELb1ELi1ELb1ELi4EEEvPT_S3_PKS2_S5_S5_S5_S5_S5_fiiPKfS7_S7_Pfi --------------------------
	.section	.nv.constant2._ZN17fastertransformer35generalAddBiasResidualLayerNormOpt2I7__half2Lb0ELb1ELi1ELb1ELi4EEEvPT_S3_PKS2_S5_S5_S5_S5_S5_fiiPKfS7_S7_Pfi,"a",@progbits
	.sectionflags	@""
	.align	4
.nv.constant2._ZN17fastertransformer35generalAddBiasResidualLayerNormOpt2I7__half2Lb0ELb1ELi1ELb1ELi4EEEvPT_S3_PKS2_S5_S5_S5_S5_S5_fiiPKfS7_S7_Pfi:
        /*0000*/ 	.byte	0x00, 0x00, 0x00, 0xf0, 0xff, 0xff, 0x0f, 0x38


//--------------------- .nv.constant0._ZN17fastertransformer35generalAddBiasResidualLayerNormOpt2I7__half2Lb0ELb1ELi1ELb1ELi4EEEvPT_S3_PKS2_S5_S5_S5_S5_S5_fiiPKfS7_S7_Pfi --------------------------
	.section	.nv.constant0._ZN17fastertransformer35generalAddBiasResidualLayerNormOpt2I7__half2Lb0ELb1ELi1ELb1ELi4EEEvPT_S3_PKS2_S5_S5_S5_S5_S5_fiiPKfS7_S7_Pfi,"a",@progbits
	.sectionflags	@""
	.align	4
.nv.constant0._ZN17fastertransformer35generalAddBiasResidualLayerNormOpt2I7__half2Lb0ELb1ELi1ELb1ELi4EEEvPT_S3_PKS2_S5_S5_S5_S5_S5_fiiPKfS7_S7_Pfi:
	.zero		468


//--------------------- .nv.constant2._ZN17fastertransformer34generalAddBiasResidualLayerNormOptI7__half2Lb0ELb1ELi1ELb1ELi4EEEvPT_S3_PKS2_S5_S5_S5_S5_S5_fiiPKfS7_S7_Pfi --------------------------
	.section	.nv.constant2._ZN17fastertransformer34generalAddBiasResidualLayerNormOptI7__half2Lb0ELb1ELi1ELb1ELi4EEEvPT_S3_PKS2_S5_S5_S5_S5_S5_fiiPKfS7_S7_Pfi,"a",@progbits
	.sectionflags	@""
	.align	4
.nv.constant2._ZN17fastertransformer34generalAddBiasResidualLayerNormOptI7__half2Lb0ELb1ELi1ELb1ELi4EEEvPT_S3_PKS2_S5_S5_S5_S5_S5_fiiPKfS7_S7_Pfi:
        /*0000*/ 	.byte	0x00, 0x00, 0x00, 0xf0, 0xff, 0xff, 0x0f, 0x38


//--------------------- .nv.constant0._ZN17fastertransformer34generalAddBiasResidualLayerNormOptI7__half2Lb0ELb1ELi1ELb1ELi4EEEvPT_S3_PKS2_S5_S5_S5_S5_S5_fiiPKfS7_S7_Pfi --------------------------
	.section	.nv.constant0._ZN17fastertransformer34generalAddBiasResidualLayerNormOptI7__half2Lb0ELb1ELi1ELb1ELi4EEEvPT_S3_PKS2_S5_S5_S5_S5_S5_fiiPKfS7_S7_Pfi,"a",@progbits
	.sectionflags	@""
	.align	4
.nv.constant0._ZN17fastertransformer34generalAddBiasResidualLayerNormOptI7__half2Lb0ELb1ELi1ELb1ELi4EEEvPT_S3_PKS2_S5_S5_S5_S5_S5_fiiPKfS7_S7_Pfi:
	.zero		468


//--------------------- .nv.constant2._ZN17fastertransformer35generalAddBiasResidualLayerNormOpt2I7__half2Lb1ELb1ELi1ELb1ELi4EEEvPT_S3_PKS2_S5_S5_S5_S5_S5_fiiPKfS7_S7_Pfi --------------------------
	.section	.nv.constant2._ZN17fastertransformer35generalAddBiasResidualLayerNormOpt2I7__half2Lb1ELb1ELi1ELb1ELi4EEEvPT_S3_PKS2_S5_S5_S5_S5_S5_fiiPKfS7_S7_Pfi,"a",@progbits
	.sectionflags	@""
	.align	4
.nv.constant2._ZN17fastertransformer35generalAddBiasResidualLayerNormOpt2I7__half2Lb1ELb1ELi1ELb1ELi4EEEvPT_S3_PKS2_S5_S5_S5_S5_S5_fiiPKfS7_S7_Pfi:
        /*0000*/ 	.byte	0x00, 0x00, 0x00, 0xf0, 0xff, 0xff, 0x0f, 0x38


//--------------------- .nv.constant0._ZN17fastertransformer35generalAddBiasResidualLayerNormOpt2I7__half2Lb1ELb1ELi1ELb1ELi4EEEvPT_S3_PKS2_S5_S5_S5_S5_S5_fiiPKfS7_S7_Pfi --------------------------
	.section	.nv.constant0._ZN17fastertransformer35generalAddBiasResidualLayerNormOpt2I7__half2Lb1ELb1ELi1ELb1ELi4EEEvPT_S3_PKS2_S5_S5_S5_S5_S5_fiiPKfS7_S7_Pfi,"a",@progbits
	.sectionflags	@""
	.align	4
.nv.constant0._ZN17fastertransformer35generalAddBiasResidualLayerNormOpt2I7__half2Lb1ELb1ELi1ELb1ELi4EEEvPT_S3_PKS2_S5_S5_S5_S5_S5_fiiPKfS7_S7_Pfi:
	.zero		468


//--------------------- .nv.constant2._ZN17fastertransformer34generalAddBiasResidualLayerNormOptI7__half2Lb1ELb1ELi1ELb1ELi4EEEvPT_S3_PKS2_S5_S5_S5_S5_S5_fiiPKfS7_S7_Pfi --------------------------
	.section	.nv.constant2._ZN17fastertransformer34generalAddBiasResidualLayerNormOptI7__half2Lb1ELb1ELi1ELb1ELi4EEEvPT_S3_PKS2_S5_S5_S5_S5_S5_fiiPKfS7_S7_Pfi,"a",@progbits
	.sectionflags	@""
	.align	4
.nv.constant2._ZN17fastertransformer34generalAddBiasResidualLayerNormOptI7__half2Lb1ELb1ELi1ELb1ELi4EEEvPT_S3_PKS2_S5_S5_S5_S5_S5_fiiPKfS7_S7_Pfi:
        /*0000*/ 	.byte	0x00, 0x00, 0x00, 0xf0, 0xff, 0xff, 0x0f, 0x38


//--------------------- .nv.constant0._ZN17fastertransformer34generalAddBiasResidualLayerNormOptI7__half2Lb1ELb1ELi1ELb1ELi4EEEvPT_S3_PKS2_S5_S5_S5_S5_S5_fiiPKfS7_S7_Pfi --------------------------
	.section	.nv.constant0._ZN17fastertransformer34generalAddBiasResidualLayerNormOptI7__half2Lb1ELb1ELi1ELb1ELi4EEEvPT_S3_PKS2_S5_S5_S5_S5_S5_fiiPKfS7_S7_Pfi,"a",@progbits
	.sectionflags	@""
	.align	4
.nv.constant0._ZN17fastertransformer34generalAddBiasResidualLayerNormOptI7__half2Lb1ELb1ELi1ELb1ELi4EEEvPT_S3_PKS2_S5_S5_S5_S5_S5_fiiPKfS7_S7_Pfi:
	.zero		468


//--------------------- .nv.constant2._ZN17fastertransformer35generalAddBiasResidualLayerNormOpt2I7__half2Lb0ELb0ELi2ELb1ELi2EEEvPT_S3_PKS2_S5_S5_S5_S5_S5_fiiPKfS7_S7_Pfi --------------------------
	.section	.nv.constant2._ZN17fastertransformer35generalAddBiasResidualLayerNormOpt2I7__half2Lb0ELb0ELi2ELb1ELi2EEEvPT_S3_PKS2_S5_S5_S5_S5_S5_fiiPKfS7_S7_Pfi,"a",@progbits
	.sectionflags	@""
	.align	4
.nv.constant2._ZN17fastertransformer35generalAddBiasResidualLayerNormOpt2I7__half2Lb0ELb0ELi2ELb1ELi2EEEvPT_S3_PKS2_S5_S5_S5_S5_S5_fiiPKfS7_S7_Pfi:
        /*0000*/ 	.byte	0x00, 0x00, 0x00, 0xf0, 0xff, 0xff, 0x0f, 0x38


//--------------------- .nv.constant0._ZN17fastertransformer35generalAddBiasResidualLayerNormOpt2I7__half2Lb0ELb0ELi2ELb1ELi2EEEvPT_S3_PKS2_S5_S5_S5_S5_S5_fiiPKfS7_S7_Pfi --------------------------
	.section	.nv.constant0._ZN17fastertransformer35generalAddBiasResidualLayerNormOpt2I7__half2Lb0ELb0ELi2ELb1ELi2EEEvPT_S3_PKS2_S5_S5_S5_S5_S5_fiiPKfS7_S7_Pfi,"a",@progbits
	.sectionflags	@""
	.align	4
.nv.constant0._ZN17fastertransformer35generalAddBiasResidualLayerNormOpt2I7__half2Lb0ELb0ELi2ELb1ELi2EEEvPT_S3_PKS2_S5_S5_S5_S5_S5_fiiPKfS7_S7_Pfi:
	.zero		468


//--------------------- .nv.constant2._ZN17fastertransformer34generalAddBiasResidualLayerNormOptI7__half2Lb0ELb0ELi2ELb1ELi2EEEvPT_S3_PKS2_S5_S5_S5_S5_S5_fiiPKfS7_S7_Pfi --------------------------
	.section	.nv.constant2._ZN17fastertransformer34generalAddBiasResidualLayerNormOptI7__half2Lb0ELb0ELi2ELb1ELi2EEEvPT_S3_PKS2_S5_S5_S5_S5_S5_fiiPKfS7_S7_Pfi,"a",@progbits
	.sectionflags	@""
	.align	4
.nv.constant2._ZN17fastertransformer34generalAddBiasResidualLayerNormOptI7__half2Lb0ELb0ELi2ELb1ELi2EEEvPT_S3_PKS2_S5_S5_S5_S5_S5_fiiPKfS7_S7_Pfi:
        /*0000*/ 	.byte	0x00, 0x00, 0x00, 0xf0, 0xff, 0xff, 0x0f, 0x38


//--------------------- .nv.constant0._ZN17fastertransformer34generalAddBiasResidualLayerNormOptI7__half2Lb0ELb0ELi2ELb1ELi2EEEvPT_S3_PKS2_S5_S5_S5_S5_S5_fiiPKfS7_S7_Pfi --------------------------
	.section	.nv.constant0._ZN17fastertransformer34generalAddBiasResidualLayerNormOptI7__half2Lb0ELb0ELi2ELb1ELi2EEEvPT_S3_PKS2_S5_S5_S5_S5_S5_fiiPKfS7_S7_Pfi,"a",@progbits
	.sectionflags	@""
	.align	4
.nv.constant0._ZN17fastertransformer34generalAddBiasResidualLayerNormOptI7__half2Lb0ELb0ELi2ELb1ELi2EEEvPT_S3_PKS2_S5_S5_S5_S5_S5_fiiPKfS7_S7_Pfi:
	.zero		468


//--------------------- .nv.constant2._ZN17fastertransformer35generalAddBiasResidualLayerNormOpt2I7__half2Lb1ELb0ELi2ELb1ELi2EEEvPT_S3_PKS2_S5_S5_S5_S5_S5_fiiPKfS7_S7_Pfi --------------------------
	.section	.nv.constant2._ZN17fastertransformer35generalAddBiasResidualLayerNormOpt2I7__half2Lb1ELb0ELi2ELb1ELi2EEEvPT_S3_PKS2_S5_S5_S5_S5_S5_fiiPKfS7_S7_Pfi,"a",@progbits
	.sectionflags	@""
	.align	4
.nv.constant2._ZN17fastertransformer35generalAddBiasResidualLayerNormOpt2I7__half2Lb1ELb0ELi2ELb1ELi2EEEvPT_S3_PKS2_S5_S5_S5_S5_S5_fiiPKfS7_S7_Pfi:
        /*0000*/ 	.byte	0x00, 0x00, 0x00, 0xf0, 0xff, 0xff, 0x0f, 0x38


//--------------------- .nv.constant0._ZN17fastertransformer35generalAddBiasResidualLayerNormOpt2I7__half2Lb1ELb0ELi2ELb1ELi2EEEvPT_S3_PKS2_S5_S5_S5_S5_S5_fiiPKfS7_S7_Pfi --------------------------
	.section	.nv.constant0._ZN17fastertransformer35generalAddBiasResidualLayerNormOpt2I7__half2Lb1ELb0ELi2ELb1ELi2EEEvPT_S3_PKS2_S5_S5_S5_S5_S5_fiiPKfS7_S7_Pfi,"a",@progbits
	.sectionflags	@""
	.align	4
.nv.constant0._ZN17fastertransformer35generalAddBiasResidualLayerNormOpt2I7__half2Lb1ELb0ELi2ELb1ELi2EEEvPT_S3_PKS2_S5_S5_S5_S5_S5_fiiPKfS7_S7_Pfi:
	.zero		468


//--------------------- .nv.constant2._ZN17fastertransformer34generalAddBiasResidualLayerNormOptI7__half2Lb1ELb0ELi2ELb1ELi2EEEvPT_S3_PKS2_S5_S5_S5_S5_S5_fiiPKfS7_S7_Pfi --------------------------
	.section	.nv.constant2._ZN17fastertransformer34generalAddBiasResidualLayerNormOptI7__half2Lb1ELb0ELi2ELb1ELi2EEEvPT_S3_PKS2_S5_S5_S5_S5_S5_fiiPKfS7_S7_Pfi,"a",@progbits
	.sectionflags	@""
	.align	4
.nv.constant2._ZN17fastertransformer34generalAddBiasResidualLayerNormOptI7__half2Lb1ELb0ELi2ELb1ELi2EEEvPT_S3_PKS2_S5_S5_S5_S5_S5_fiiPKfS7_S7_Pfi:
        /*0000*/ 	.byte	0x00, 0x00, 0x00, 0xf0, 0xff, 0xff, 0x0f, 0x38


//--------------------- .nv.constant0._ZN17fastertransformer34generalAddBiasResidualLayerNormOptI7__half2Lb1ELb0ELi2ELb1ELi2EEEvPT_S3_PKS2_S5_S5_S5_S5_S5_fiiPKfS7_S7_Pfi --------------------------
	.section	.nv.constant0._ZN17fastertransformer34generalAddBiasResidualLayerNormOptI7__half2Lb1ELb0ELi2ELb1ELi2EEEvPT_S3_PKS2_S5_S5_S5_S5_S5_fiiPKfS7_S7_Pfi,"a",@progbits
	.sectionflags	@""
	.align	4
.nv.constant0._ZN17fastertransformer34generalAddBiasResidualLayerNormOptI7__half2Lb1ELb0ELi2ELb1ELi2EEEvPT_S3_PKS2_S5_S5_S5_S5_S5_fiiPKfS7_S7_Pfi:
	.zero		468


//--------------------- .nv.constant2._ZN17fastertransformer35generalAddBiasResidualLayerNormOpt2I7__half2Lb0ELb1ELi2ELb1ELi2EEEvPT_S3_PKS2_S5_S5_S5_S5_S5_fiiPKfS7_S7_Pfi --------------------------
	.section	.nv.constant2._ZN17fastertransformer35generalAddBiasResidualLayerNormOpt2I7__half2Lb0ELb1ELi2ELb1ELi2EEEvPT_S3_PKS2_S5_S5_S5_S5_S5_fiiPKfS7_S7_Pfi,"a",@progbits
	.sectionflags	@""
	.align	4
.nv.constant2._ZN17fastertransformer35generalAddBiasResidualLayerNormOpt2I7__half2Lb0ELb1ELi2ELb1ELi2EEEvPT_S3_PKS2_S5_S5_S5_S5_S5_fiiPKfS7_S7_Pfi:
        /*0000*/ 	.byte	0x00, 0x00, 0x00, 0xf0, 0xff, 0xff, 0x0f, 0x38


//--------------------- .nv.constant0._ZN17fastertransformer35generalAddBiasResidualLayerNormOpt2I7__half2Lb0ELb1ELi2ELb1ELi2EEEvPT_S3_PKS2_S5_S5_S5_S5_S5_fiiPKfS7_S7_Pfi --------------------------
	.section	.nv.constant0._ZN17fastertransformer35generalAddBiasResidualLayerNormOpt2I7__half2Lb0ELb1ELi2ELb1ELi2EEEvPT_S3_PKS2_S5_S5_S5_S5_S5_fiiPKfS7_S7_Pfi,"a",@progbits
	.sectionflags	@""
	.align	4
.nv.constant0._ZN17fastertransformer35generalAddBiasResidualLayerNormOpt2I7__half2Lb0ELb1ELi2ELb1ELi2EEEvPT_S3_PKS2_S5_S5_S5_S5_S5_fiiPKfS7_S7_Pfi:
	.zero		468


//--------------------- .nv.constant2._ZN17fastertransformer34generalAddBiasResidualLayerNormOptI7__half2Lb0ELb1ELi2ELb1ELi2EEEvPT_S3_PKS2_S5_S5_S5_S5_S5_fiiPKfS7_S7_Pfi --------------------------
	.section	.nv.constant2._ZN17fastertransformer34generalAddBiasResidualLayerNormOptI7__half2Lb0ELb1ELi2ELb1ELi2EEEvPT_S3_PKS2_S5_S5_S5_S5_S5_fiiPKfS7_S7_Pfi,"a",@progbits
	.sectionflags	@""
	.align	4
.nv.constant2._ZN17fastertransformer34generalAddBiasResidualLayerNormOptI7__half2Lb0ELb1ELi2ELb1ELi2EEEvPT_S3_PKS2_S5_S5_S5_S5_S5_fiiPKfS7_S7_Pfi:
        /*0000*/ 	.byte	0x00, 0x00, 0x00, 0xf0, 0xff, 0xff, 0x0f, 0x38


//--------------------- .nv.constant0._ZN17fastertransformer34generalAddBiasResidualLayerNormOptI7__half2Lb0ELb1ELi2ELb1ELi2EEEvPT_S3_PKS2_S5_S5_S5_S5_S5_fiiPKfS7_S7_Pfi --------------------------
	.section	.nv.constant0._ZN17fastertransformer34generalAddBiasResidualLayerNormOptI7__half2Lb0ELb1ELi2ELb1ELi2EEEvPT_S3_PKS2_S5_S5_S5_S5_S5_fiiPKfS7_S7_Pfi,"a",@progbits
	.sectionflags	@""
	.align	4
.nv.constant0._ZN17fastertransformer34generalAddBiasResidualLayerNormOptI7__half2Lb0ELb1ELi2ELb1ELi2EEEvPT_S3_PKS2_S5_S5_S5_S5_S5_fiiPKfS7_S7_Pfi:
	.zero		468


//--------------------- .nv.constant2._ZN17fastertransformer35generalAddBiasResidualLayerNormOpt2I7__half2Lb1ELb1ELi2ELb1ELi2EEEvPT_S3_PKS2_S5_S5_S5_S5_S5_fiiPKfS7_S7_Pfi --------------------------
	.section	.nv.constant2._ZN17fastertransformer35generalAddBiasResidualLayerNormOpt2I7__half2Lb1ELb1ELi2ELb1ELi2EEEvPT_S3_PKS2_S5_S5_S5_S5_S5_fiiPKfS7_S7_Pfi,"a",@progbits
	.sectionflags	@""
	.align	4
.nv.constant2._ZN17fastertransformer35generalAddBiasResidualLayerNormOpt2I7__half2Lb1ELb1ELi2ELb1ELi2EEEvPT_S3_PKS2_S5_S5_S5_S5_S5_fiiPKfS7_S7_Pfi:
        /*0000*/ 	.byte	0x00, 0x00, 0x00, 0xf0, 0xff, 0xff, 0x0f, 0x38


//--------------------- .nv.constant0._ZN17fastertransformer35generalAddBiasResidualLayerNormOpt2I7__half2Lb1ELb1ELi2ELb1ELi2EEEvPT_S3_PKS2_S5_S5_S5_S5_S5_fiiPKfS7_S7_Pfi --------------------------
	.section	.nv.constant0._ZN17fastertransformer35generalAddBiasResidualLayerNormOpt2I7__half2Lb1ELb1ELi2ELb1ELi2EEEvPT_S3_PKS2_S5_S5_S5_S5_S5_fiiPKfS7_S7_Pfi,"a",@progbits
	.sectionflags	@""
	.align	4
.nv.constant0._ZN17fastertransformer35generalAddBiasResidualLayerNormOpt2I7__half2Lb1ELb1ELi2ELb1ELi2EEEvPT_S3_PKS2_S5_S5_S5_S5_S5_fiiPKfS7_S7_Pfi:
	.zero		468


//--------------------- .nv.constant2._ZN17fastertransformer34generalAddBiasResidualLayerNormOptI7__half2Lb1ELb1ELi2ELb1ELi2EEEvPT_S3_PKS2_S5_S5_S5_S5_S5_fiiPKfS7_S7_Pfi --------------------------
	.section	.nv.constant2._ZN17fastertransformer34generalAddBiasResidualLayerNormOptI7__half2Lb1ELb1ELi2ELb1ELi2EEEvPT_S3_PKS2_S5_S5_S5_S5_S5_fiiPKfS7_S7_Pfi,"a",@progbits
	.sectionflags	@""
	.align	4
.nv.constant2._ZN17fastertransformer34generalAddBiasResidualLayerNormOptI7__half2Lb1ELb1ELi2ELb1ELi2EEEvPT_S3_PKS2_S5_S5_S5_S5_S5_fiiPKfS7_S7_Pfi:
        /*0000*/ 	.byte	0x00, 0x00, 0x00, 0xf0, 0xff, 0xff, 0x0f, 0x38


//--------------------- .nv.constant0._ZN17fastertransformer34generalAddBiasResidualLayerNormOptI7__half2Lb1ELb1ELi2ELb1ELi2EEEvPT_S3_PKS2_S5_S5_S5_S5_S5_fiiPKfS7_S7_Pfi --------------------------
	.section	.nv.constant0._ZN17fastertransformer34generalAddBiasResidualLayerNormOptI7__half2Lb1ELb1ELi2ELb1ELi2EEEvPT_S3_PKS2_S5_S5_S5_S5_S5_fiiPKfS7_S7_Pfi,"a",@progbits
	.sectionflags	@""
	.align	4
.nv.constant0._ZN17fastertransformer34generalAddBiasResidualLayerNormOptI7__half2Lb1ELb1ELi2ELb1ELi2EEEvPT_S3_PKS2_S5_S5_S5_S5_S5_fiiPKfS7_S7_Pfi:
	.zero		468


//--------------------- .nv.constant2._ZN17fastertransformer35generalAddBiasResidualLayerNormOpt2I7__half2Lb0ELb0ELi1ELb1ELi2EEEvPT_S3_PKS2_S5_S5_S5_S5_S5_fiiPKfS7_S7_Pfi --------------------------
	.section	.nv.constant2._ZN17fastertransformer35generalAddBiasResidualLayerNormOpt2I7__half2Lb0ELb0ELi1ELb1ELi2EEEvPT_S3_PKS2_S5_S5_S5_S5_S5_fiiPKfS7_S7_Pfi,"a",@progbits
	.sectionflags	@""
	.align	4
.nv.constant2._ZN17fastertransformer35generalAddBiasResidualLayerNormOpt2I7__half2Lb0ELb0ELi1ELb1ELi2EEEvPT_S3_PKS2_S5_S5_S5_S5_S5_fiiPKfS7_S7_Pfi:
        /*0000*/ 	.byte	0x00, 0x00, 0x00, 0xf0, 0xff, 0xff, 0x0f, 0x38


//--------------------- .nv.constant0._ZN17fastertransformer35generalAddBiasResidualLayerNormOpt2I7__half2Lb0ELb0ELi1ELb1ELi2EEEvPT_S3_PKS2_S5_S5_S5_S5_S5_fiiPKfS7_S7_Pfi --------------------------
	.section	.nv.constant0._ZN17fastertransformer35generalAddBiasResidualLayerNormOpt2I7__half2Lb0ELb0ELi1ELb1ELi2EEEvPT_S3_PKS2_S5_S5_S5_S5_S5_fiiPKfS7_S7_Pfi,"a",@progbits
	.sectionflags	@""
	.align	4
.nv.constant0._ZN17fastertransformer35generalAddBiasResidualLayerNormOpt2I7__half2Lb0ELb0ELi1ELb1ELi2EEEvPT_S3_PKS2_S5_S5_S5_S5_S5_fiiPKfS7_S7_Pfi:
	.zero		468


//--------------------- .nv.constant2._ZN17fastertransformer34generalAddBiasResidualLayerNormOptI7__half2Lb0ELb0ELi1ELb1ELi2EEEvPT_S3_PKS2_S5_S5_S5_S5_S5_fiiPKfS7_S7_Pfi --------------------------
	.section	.nv.constant2._ZN17fastertransformer34generalAddBiasResidualLayerNormOptI7__half2Lb0ELb0ELi1ELb1ELi2EEEvPT_S3_PKS2_S5_S5_S5_S5_S5_fiiPKfS7_S7_Pfi,"a",@progbits
	.sectionflags	@""
	.align	4
.nv.constant2._ZN17fastertransformer34generalAddBiasResidualLayerNormOptI7__half2Lb0ELb0ELi1ELb1ELi2EEEvPT_S3_PKS2_S5_S5_S5_S5_S5_fiiPKfS7_S7_Pfi:
        /*0000*/ 	.byte	0x00, 0x00, 0x00, 0xf0, 0xff, 0xff, 0x0f, 0x38


//--------------------- .nv.constant0._ZN17fastertransformer34generalAddBiasResidualLayerNormOptI7__half2Lb0ELb0ELi1ELb1ELi2EEEvPT_S3_PKS2_S5_S5_S5_S5_S5_fiiPKfS7_S7_Pfi --------------------------
	.section	.nv.constant0._ZN17fastertransformer34generalAddBiasResidualLayerNormOptI7__half2Lb0ELb0ELi1ELb1ELi2EEEvPT_S3_PKS2_S5_S5_S5_S5_S5_fiiPKfS7_S7_Pfi,"a",@progbits
	.sectionflags	@""
	.align	4
.nv.constant0._ZN17fastertransformer34generalAddBiasResidualLayerNormOptI7__half2Lb0ELb0ELi1ELb1ELi2EEEvPT_S3_PKS2_S5_S5_S5_S5_S5_fiiPKfS7_S7_Pfi:
	.zero		468


//--------------------- .nv.constant2._ZN17fastertransformer35generalAddBiasResidualLayerNormOpt2I7__half2Lb1ELb0ELi1ELb1ELi2EEEvPT_S3_PKS2_S5_S5_S5_S5_S5_fiiPKfS7_S7_Pfi --------------------------
	.section	.nv.constant2._ZN17fastertransformer35generalAddBiasResidualLayerNormOpt2I7__half2Lb1ELb0ELi1ELb1ELi2EEEvPT_S3_PKS2_S5_S5_S5_S5_S5_fiiPKfS7_S7_Pfi,"a",@progbits
	.sectionflags	@""
	.align	4
.nv.constant2._ZN17fastertransformer35generalAddBiasResidualLayerNormOpt2I7__half2Lb1ELb0ELi1ELb1ELi2EEEvPT_S3_PKS2_S5_S5_S5_S5_S5_fiiPKfS7_S7_Pfi:
        /*0000*/ 	.byte	0x00, 0x00, 0x00, 0xf0, 0xff, 0xff, 0x0f, 0x38


//--------------------- .nv.constant0._ZN17fastertransformer35generalAddBiasResidualLayerNormOpt2I7__half2Lb1ELb0ELi1ELb1ELi2EEEvPT_S3_PKS2_S5_S5_S5_S5_S5_fiiPKfS7_S7_Pfi --------------------------
	.section	.nv.constant0._ZN17fastertransformer35generalAddBiasResidualLayerNormOpt2I7__half2Lb1ELb0ELi1ELb1ELi2EEEvPT_S3_PKS2_S5_S5_S5_S5_S5_fiiPKfS7_S7_Pfi,"a",@progbits
	.sectionflags	@""
	.align	4
.nv.constant0._ZN17fastertransformer35generalAddBiasResidualLayerNormOpt2I7__half2Lb1ELb0ELi1ELb1ELi2EEEvPT_S3_PKS2_S5_S5_S5_S5_S5_fiiPKfS7_S7_Pfi:
	.zero		468


//--------------------- .nv.constant2._ZN17fastertransformer34generalAddBiasResidualLayerNormOptI7__half2Lb1ELb0ELi1ELb1ELi2EEEvPT_S3_PKS2_S5_S5_S5_S5_S5_fiiPKfS7_S7_Pfi --------------------------
	.section	.nv.constant2._ZN17fastertransformer34generalAddBiasResidualLayerNormOptI7__half2Lb1ELb0ELi1ELb1ELi2EEEvPT_S3_PKS2_S5_S5_S5_S5_S5_fiiPKfS7_S7_Pfi,"a",@progbits
	.sectionflags	@""
	.align	4
.nv.constant2._ZN17fastertransformer34generalAddBiasResidualLayerNormOptI7__half2Lb1ELb0ELi1ELb1ELi2EEEvPT_S3_PKS2_S5_S5_S5_S5_S5_fiiPKfS7_S7_Pfi:
        /*0000*/ 	.byte	0x00, 0x00, 0x00, 0xf0, 0xff, 0xff, 0x0f, 0x38


//--------------------- .nv.constant0._ZN17fastertransformer34generalAddBiasResidualLayerNormOptI7__half2Lb1ELb0ELi1ELb1ELi2EEEvPT_S3_PKS2_S5_S5_S5_S5_S5_fiiPKfS7_S7_Pfi --------------------------
	.section	.nv.constant0._ZN17fastertransformer34generalAddBiasResidualLayerNormOptI7__half2Lb1ELb0ELi1ELb1ELi2EEEvPT_S3_PKS2_S5_S5_S5_S5_S5_fiiPKfS7_S7_Pfi,"a",@progbits
	.sectionflags	@""
	.align	4
.nv.constant0._ZN17fastertransformer34generalAddBiasResidualLayerNormOptI7__half2Lb1ELb0ELi1ELb1ELi2EEEvPT_S3_PKS2_S5_S5_S5_S5_S5_fiiPKfS7_S7_Pfi:
	.zero		468


//--------------------- .nv.constant2._ZN17fastertransformer35generalAddBiasResidualLayerNormOpt2I7__half2Lb0ELb1ELi1ELb1ELi2EEEvPT_S3_PKS2_S5_S5_S5_S5_S5_fiiPKfS7_S7_Pfi --------------------------
	.section	.nv.constant2._ZN17fastertransformer35generalAddBiasResidualLayerNormOpt2I7__half2Lb0ELb1ELi1ELb1ELi2EEEvPT_S3_PKS2_S5_S5_S5_S5_S5_fiiPKfS7_S7_Pfi,"a",@progbits
	.sectionflags	@""
	.align	4
.nv.constant2._ZN17fastertransformer35generalAddBiasResidualLayerNormOpt2I7__half2Lb0ELb1ELi1ELb1ELi2EEEvPT_S3_PKS2_S5_S5_S5_S5_S5_fiiPKfS7_S7_Pfi:
        /*0000*/ 	.byte	0x00, 0x00, 0x00, 0xf0, 0xff, 0xff, 0x0f, 0x38


//--------------------- .nv.constant0._ZN17fastertransformer35generalAddBiasResidualLayerNormOpt2I7__half2Lb0ELb1ELi1ELb1ELi2EEEvPT_S3_PKS2_S5_S5_S5_S5_S5_fiiPKfS7_S7_Pfi --------------------------
	.section	.nv.constant0._ZN17fastertransformer35generalAddBiasResidualLayerNormOpt2I7__half2Lb0ELb1ELi1ELb1ELi2EEEvPT_S3_PKS2_S5_S5_S5_S5_S5_fiiPKfS7_S7_Pfi,"a",@progbits
	.sectionflags	@""
	.align	4
.nv.constant0._ZN17fastertransformer35generalAddBiasResidualLayerNormOpt2I7__half2Lb0ELb1ELi1ELb1ELi2EEEvPT_S3_PKS2_S5_S5_S5_S5_S5_fiiPKfS7_S7_Pfi:
	.zero		468


//--------------------- .nv.constant2._ZN17fastertransformer34generalAddBiasResidualLayerNormOptI7__half2Lb0ELb1ELi1ELb1ELi2EEEvPT_S3_PKS2_S5_S5_S5_S5_S5_fiiPKfS7_S7_Pfi --------------------------
	.section	.nv.constant2._ZN17fastertransformer34generalAddBiasResidualLayerNormOptI7__half2Lb0ELb1ELi1ELb1ELi2EEEvPT_S3_PKS2_S5_S5_S5_S5_S5_fiiPKfS7_S7_Pfi,"a",@progbits
	.sectionflags	@""
	.align	4
.nv.constant2._ZN17fastertransformer34generalAddBiasResidualLayerNormOptI7__half2Lb0ELb1ELi1ELb1ELi2EEEvPT_S3_PKS2_S5_S5_S5_S5_S5_fiiPKfS7_S7_Pfi:
        /*0000*/ 	.byte	0x00, 0x00, 0x00, 0xf0, 0xff, 0xff, 0x0f, 0x38


//--------------------- .nv.constant0._ZN17fastertransformer34generalAddBiasResidualLayerNormOptI7__half2Lb0ELb1ELi1ELb1ELi2EEEvPT_S3_PKS2_S5_S5_S5_S5_S5_fiiPKfS7_S7_Pfi --------------------------
	.section	.nv.constant0._ZN17fastertransformer34generalAddBiasResidualLayerNormOptI7__half2Lb0ELb1ELi1ELb1ELi2EEEvPT_S3_PKS2_S5_S5_S5_S5_S5_fiiPKfS7_S7_Pfi,"a",@progbits
	.sectionflags	@""
	.align	4
.nv.constant0._ZN17fastertransformer34generalAddBiasResidualLayerNormOptI7__half2Lb0ELb1ELi1ELb1ELi2EEEvPT_S3_PKS2_S5_S5_S5_S5_S5_fiiPKfS7_S7_Pfi:
	.zero		468


//--------------------- .nv.constant2._ZN17fastertransformer35generalAddBiasResidualLayerNormOpt2I7__half2Lb1ELb1ELi1ELb1ELi2EEEvPT_S3_PKS2_S5_S5_S5_S5_S5_fiiPKfS7_S7_Pfi --------------------------
	.section	.nv.constant2._ZN17fastertransformer35generalAddBiasResidualLayerNormOpt2I7__half2Lb1ELb1ELi1ELb1ELi2EEEvPT_S3_PKS2_S5_S5_S5_S5_S5_fiiPKfS7_S7_Pfi,"a",@progbits
	.sectionflags	@""
	.align	4
.nv.constant2._ZN17fastertransformer35generalAddBiasResidualLayerNormOpt2I7__half2Lb1ELb1ELi1ELb1ELi2EEEvPT_S3_PKS2_S5_S5_S5_S5_S5_fiiPKfS7_S7_Pfi:
        /*0000*/ 	.byte	0x00, 0x00, 0x00, 0xf0, 0xff, 0xff, 0x0f, 0x38


//--------------------- .nv.constant0._ZN17fastertransformer35generalAddBiasResidualLayerNormOpt2I7__half2Lb1ELb1ELi1ELb1ELi2EEEvPT_S3_PKS2_S5_S5_S5_S5_S5_fiiPKfS7_S7_Pfi --------------------------
	.section	.nv.constant0._ZN17fastertransformer35generalAddBiasResidualLayerNormOpt2I7__half2Lb1ELb1ELi1ELb1ELi2EEEvPT_S3_PKS2_S5_S5_S5_S5_S5_fiiPKfS7_S7_Pfi,"a",@progbits
	.sectionflags	@""
	.align	4
.nv.constant0._ZN17fastertransformer35generalAddBiasResidualLayerNormOpt2I7__half2Lb1ELb1ELi1ELb1ELi2EEEvPT_S3_PKS2_S5_S5_S5_S5_S5_fiiPKfS7_S7_Pfi:
	.zero		468


//--------------------- .nv.constant2._ZN17fastertransformer34generalAddBiasResidualLayerNormOptI7__half2Lb1ELb1ELi1ELb1ELi2EEEvPT_S3_PKS2_S5_S5_S5_S5_S5_fiiPKfS7_S7_Pfi --------------------------
	.section	.nv.constant2._ZN17fastertransformer34generalAddBiasResidualLayerNormOptI7__half2Lb1ELb1ELi1ELb1ELi2EEEvPT_S3_PKS2_S5_S5_S5_S5_S5_fiiPKfS7_S7_Pfi,"a",@progbits
	.sectionflags	@""
	.align	4
.nv.constant2._ZN17fastertransformer34generalAddBiasResidualLayerNormOptI7__half2Lb1ELb1ELi1ELb1ELi2EEEvPT_S3_PKS2_S5_S5_S5_S5_S5_fiiPKfS7_S7_Pfi:
        /*0000*/ 	.byte	0x00, 0x00, 0x00, 0xf0, 0xff, 0xff, 0x0f, 0x38


//--------------------- .nv.constant0._ZN17fastertransformer34generalAddBiasResidualLayerNormOptI7__half2Lb1ELb1ELi1ELb1ELi2EEEvPT_S3_PKS2_S5_S5_S5_S5_S5_fiiPKfS7_S7_Pfi --------------------------
	.section	.nv.constant0._ZN17fastertransformer34generalAddBiasResidualLayerNormOptI7__half2Lb1ELb1ELi1ELb1ELi2EEEvPT_S3_PKS2_S5_S5_S5_S5_S5_fiiPKfS7_S7_Pfi,"a",@progbits
	.sectionflags	@""
	.align	4
.nv.constant0._ZN17fastertransformer34generalAddBiasResidualLayerNormOptI7__half2Lb1ELb1ELi1ELb1ELi2EEEvPT_S3_PKS2_S5_S5_S5_S5_S5_fiiPKfS7_S7_Pfi:
	.zero		468


//--------------------- .nv.constant2._ZN17fastertransformer35generalAddBiasResidualLayerNormOpt2I7__half2Lb0ELb0ELi2ELb1ELi1EEEvPT_S3_PKS2_S5_S5_S5_S5_S5_fiiPKfS7_S7_Pfi --------------------------
	.section	.nv.constant2._ZN17fastertransformer35generalAddBiasResidualLayerNormOpt2I7__half2Lb0ELb0ELi2ELb1ELi1EEEvPT_S3_PKS2_S5_S5_S5_S5_S5_fiiPKfS7_S7_Pfi,"a",@progbits
	.sectionflags	@""
	.align	4
.nv.constant2._ZN17fastertransformer35generalAddBiasResidualLayerNormOpt2I7__half2Lb0ELb0ELi2ELb1ELi1EEEvPT_S3_PKS2_S5_S5_S5_S5_S5_fiiPKfS7_S7_Pfi:
        /*0000*/ 	.byte	0x00, 0x00, 0x00, 0xf0, 0xff, 0xff, 0x0f, 0x38


//--------------------- .nv.constant0._ZN17fastertransformer35generalAddBiasResidualLayerNormOpt2I7__half2Lb0ELb0ELi2ELb1ELi1EEEvPT_S3_PKS2_S5_S5_S5_S5_S5_fiiPKfS7_S7_Pfi --------------------------
	.section	.nv.constant0._ZN17fastertransformer35generalAddBiasResidualLayerNormOpt2I7__half2Lb0ELb0ELi2ELb1ELi1EEEvPT_S3_PKS2_S5_S5_S5_S5_S5_fiiPKfS7_S7_Pfi,"a",@progbits
	.sectionflags	@""
	.align	4
.nv.constant0._ZN17fastertransformer35generalAddBiasResidualLayerNormOpt2I7__half2Lb0ELb0ELi2ELb1ELi1EEEvPT_S3_PKS2_S5_S5_S5_S5_S5_fiiPKfS7_S7_Pfi:
	.zero		468


//--------------------- .nv.constant2._ZN17fastertransformer34generalAddBiasResidualLayerNormOptI7__half2Lb0ELb0ELi2ELb1ELi1EEEvPT_S3_PKS2_S5_S5_S5_S5_S5_fiiPKfS7_S7_Pfi --------------------------
	.section	.nv.constant2._ZN17fastertransformer34generalAddBiasResidualLayerNormOptI7__half2Lb0ELb0ELi2ELb1ELi1EEEvPT_S3_PKS2_S5_S5_S5_S5_S5_fiiPKfS7_S7_Pfi,"a",@progbits
	.sectionflags	@""
	.align	4
.nv.constant2._ZN17fastertransformer34generalAddBiasResidualLayerNormOptI7__half2Lb0ELb0ELi2ELb1ELi1EEEvPT_S3_PKS2_S5_S5_S5_S5_S5_fiiPKfS7_S7_Pfi:
        /*0000*/ 	.byte	0x00, 0x00, 0x00, 0xf0, 0xff, 0xff, 0x0f, 0x38


//--------------------- .nv.constant0._ZN17fastertransformer34generalAddBiasResidualLayerNormOptI7__half2Lb0ELb0ELi2ELb1ELi1EEEvPT_S3_PKS2_S5_S5_S5_S5_S5_fiiPKfS7_S7_Pfi --------------------------
	.section	.nv.constant0._ZN17fastertransformer34generalAddBiasResidualLayerNormOptI7__half2Lb0ELb0ELi2ELb1ELi1EEEvPT_S3_PKS2_S5_S5_S5_S5_S5_fiiPKfS7_S7_Pfi,"a",@progbits
	.sectionflags	@""
	.align	4
.nv.constant0._ZN17fastertransformer34generalAddBiasResidualLayerNormOptI7__half2Lb0ELb0ELi2ELb1ELi1EEEvPT_S3_PKS2_S5_S5_S5_S5_S5_fiiPKfS7_S7_Pfi:
	.zero		468


//--------------------- .nv.constant2._ZN17fastertransformer35generalAddBiasResidualLayerNormOpt2I7__half2Lb1ELb0ELi2ELb1ELi1EEEvPT_S3_PKS2_S5_S5_S5_S5_S5_fiiPKfS7_S7_Pfi --------------------------
	.section	.nv.constant2._ZN17fastertransformer35generalAddBiasResidualLayerNormOpt2I7__half2Lb1ELb0ELi2ELb1ELi1EEEvPT_S3_PKS2_S5_S5_S5_S5_S5_fiiPKfS7_S7_Pfi,"a",@progbits
	.sectionflags	@""
	.align	4
.nv.constant2._ZN17fastertransformer35generalAddBiasResidualLayerNormOpt2I7__half2Lb1ELb0ELi2ELb1ELi1EEEvPT_S3_PKS2_S5_S5_S5_S5_S5_fiiPKfS7_S7_Pfi:
        /*0000*/ 	.byte	0x00, 0x00, 0x00, 0xf0, 0xff, 0xff, 0x0f, 0x38


//--------------------- .nv.constant0._ZN17fastertransformer35generalAddBiasResidualLayerNormOpt2I7__half2Lb1ELb0ELi2ELb1ELi1EEEvPT_S3_PKS2_S5_S5_S5_S5_S5_fiiPKfS7_S7_Pfi --------------------------
	.section	.nv.constant0._ZN17fastertransformer35generalAddBiasResidualLayerNormOpt2I7__half2Lb1ELb0ELi2ELb1ELi1EEEvPT_S3_PKS2_S5_S5_S5_S5_S5_fiiPKfS7_S7_Pfi,"a",@progbits
	.sectionflags	@""
	.align	4
.nv.constant0._ZN17fastertransformer35generalAddBiasResidualLayerNormOpt2I7__half2Lb1ELb0ELi2ELb1ELi1EEEvPT_S3_PKS2_S5_S5_S5_S5_S5_fiiPKfS7_S7_Pfi:
	.zero		468


//--------------------- .nv.constant2._ZN17fastertransformer34generalAddBiasResidualLayerNormOptI7__half2Lb1ELb0ELi2ELb1ELi1EEEvPT_S3_PKS2_S5_S5_S5_S5_S5_fiiPKfS7_S7_Pfi --------------------------
	.section	.nv.constant2._ZN17fastertransformer34generalAddBiasResidualLayerNormOptI7__half2Lb1ELb0ELi2ELb1ELi1EEEvPT_S3_PKS2_S5_S5_S5_S5_S5_fiiPKfS7_S7_Pfi,"a",@progbits
	.sectionflags	@""
	.align	4
.nv.constant2._ZN17fastertransformer34generalAddBiasResidualLayerNormOptI7__half2Lb1ELb0ELi2ELb1ELi1EEEvPT_S3_PKS2_S5_S5_S5_S5_S5_fiiPKfS7_S7_Pfi:
        /*0000*/ 	.byte	0x00, 0x00, 0x00, 0xf0, 0xff, 0xff, 0x0f, 0x38


//--------------------- .nv.constant0._ZN17fastertransformer34generalAddBiasResidualLayerNormOptI7__half2Lb1ELb0ELi2ELb1ELi1EEEvPT_S3_PKS2_S5_S5_S5_S5_S5_fiiPKfS7_S7_Pfi --------------------------
	.section	.nv.constant0._ZN17fastertransformer34generalAddBiasResidualLayerNormOptI7__half2Lb1ELb0ELi2ELb1ELi1EEEvPT_S3_PKS2_S5_S5_S5_S5_S5_fiiPKfS7_S7_Pfi,"a",@progbits
	.sectionflags	@""
	.align	4
.nv.constant0._ZN17fastertransformer34generalAddBiasResidualLayerNormOptI7__half2Lb1ELb0ELi2ELb1ELi1EEEvPT_S3_PKS2_S5_S5_S5_S5_S5_fiiPKfS7_S7_Pfi:
	.zero		468


//--------------------- .nv.constant2._ZN17fastertransformer35generalAddBiasResidualLayerNormOpt2I7__half2Lb0ELb1ELi2ELb1ELi1EEEvPT_S3_PKS2_S5_S5_S5_S5_S5_fiiPKfS7_S7_Pfi --------------------------
	.section	.nv.constant2._ZN17fastertransformer35generalAddBiasResidualLayerNormOpt2I7__half2Lb0ELb1ELi2ELb1ELi1EEEvPT_S3_PKS2_S5_S5_S5_S5_S5_fiiPKfS7_S7_Pfi,"a",@progbits
	.sectionflags	@""
	.align	4
.nv.constant2._ZN17fastertransformer35generalAddBiasResidualLayerNormOpt2I7__half2Lb0ELb1ELi2ELb1ELi1EEEvPT_S3_PKS2_S5_S5_S5_S5_S5_fiiPKfS7_S7_Pfi:
        /*0000*/ 	.byte	0x00, 0x00, 0x00, 0xf0, 0xff, 0xff, 0x0f, 0x38


//--------------------- .nv.constant0._ZN17fastertransformer35generalAddBiasResidualLayerNormOpt2I7__half2Lb0ELb1ELi2ELb1ELi1EEEvPT_S3_PKS2_S5_S5_S5_S5_S5_fiiPKfS7_S7_Pfi --------------------------
	.section	.nv.constant0._ZN17fastertransformer35generalAddBiasResidualLayerNormOpt2I7__half2Lb0ELb1ELi2ELb1ELi1EEEvPT_S3_PKS2_S5_S5_S5_S5_S5_fiiPKfS7_S7_Pfi,"a",@progbits
	.sectionflags	@""
	.align	4
.nv.constant0._ZN17fastertransformer35generalAddBiasResidualLayerNormOpt2I7__half2Lb0ELb1ELi2ELb1ELi1EEEvPT_S3_PKS2_S5_S5_S5_S5_S5_fiiPKfS7_S7_Pfi:
	.zero		468


//--------------------- .nv.constant2._ZN17fastertransformer34generalAddBiasResidualLayerNormOptI7__half2Lb0ELb1ELi2ELb1ELi1EEEvPT_S3_PKS2_S5_S5_S5_S5_S5_fiiPKfS7_S7_Pfi --------------------------
	.section	.nv.constant2._ZN17fastertransformer34generalAddBiasResidualLayerNormOptI7__half2Lb0ELb1ELi2ELb1ELi1EEEvPT_S3_PKS2_S5_S5_S5_S5_S5_fiiPKfS7_S7_Pfi,"a",@progbits
	.sectionflags	@""
	.align	4
.nv.constant2._ZN17fastertransformer34generalAddBiasResidualLayerNormOptI7__half2Lb0ELb1ELi2ELb1ELi1EEEvPT_S3_PKS2_S5_S5_S5_S5_S5_fiiPKfS7_S7_Pfi:
        /*0000*/ 	.byte	0x00, 0x00, 0x00, 0xf0, 0xff, 0xff, 0x0f, 0x38


//--------------------- .nv.constant0._ZN17fastertransformer34generalAddBiasResidualLayerNormOptI7__half2Lb0ELb1ELi2ELb1ELi1EEEvPT_S3_PKS2_S5_S5_S5_S5_S5_fiiPKfS7_S7_Pfi --------------------------
	.section	.nv.constant0._ZN17fastertransformer34generalAddBiasResidualLayerNormOptI7__half2Lb0ELb1ELi2ELb1ELi1EEEvPT_S3_PKS2_S5_S5_S5_S5_S5_fiiPKfS7_S7_Pfi,"a",@progbits
	.sectionflags	@""
	.align	4
.nv.constant0._ZN17fastertransformer34generalAddBiasResidualLayerNormOptI7__half2Lb0ELb1ELi2ELb1ELi1EEEvPT_S3_PKS2_S5_S5_S5_S5_S5_fiiPKfS7_S7_Pfi:
	.zero		468


//--------------------- .nv.constant2._ZN17fastertransformer35generalAddBiasResidualLayerNormOpt2I7__half2Lb1ELb1ELi2ELb1ELi1EEEvPT_S3_PKS2_S5_S5_S5_S5_S5_fiiPKfS7_S7_Pfi --------------------------
	.section	.nv.constant2._ZN17fastertransformer35generalAddBiasResidualLayerNormOpt2I7__half2Lb1ELb1ELi2ELb1ELi1EEEvPT_S3_PKS2_S5_S5_S5_S5_S5_fiiPKfS7_S7_Pfi,"a",@progbits
	.sectionflags	@""
	.align	4
.nv.constant2._ZN17fastertransformer35generalAddBiasResidualLayerNormOpt2I7__half2Lb1ELb1ELi2ELb1ELi1EEEvPT_S3_PKS2_S5_S5_S5_S5_S5_fiiPKfS7_S7_Pfi:
        /*0000*/ 	.byte	0x00, 0x00, 0x00, 0xf0, 0xff, 0xff, 0x0f, 0x38


//--------------------- .nv.constant0._ZN17fastertransformer35generalAddBiasResidualLayerNormOpt2I7__half2Lb1ELb1ELi2ELb1ELi1EEEvPT_S3_PKS2_S5_S5_S5_S5_S5_fiiPKfS7_S7_Pfi --------------------------
	.section	.nv.constant0._ZN17fastertransformer35generalAddBiasResidualLayerNormOpt2I7__half2Lb1ELb1ELi2ELb1ELi1EEEvPT_S3_PKS2_S5_S5_S5_S5_S5_fiiPKfS7_S7_Pfi,"a",@progbits
	.sectionflags	@""
	.align	4
.nv.constant0._ZN17fastertransformer35generalAddBiasResidualLayerNormOpt2I7__half2Lb1ELb1ELi2ELb1ELi1EEEvPT_S3_PKS2_S5_S5_S5_S5_S5_fiiPKfS7_S7_Pfi:
	.zero		468


//--------------------- .nv.constant2._ZN17fastertransformer34generalAddBiasResidualLayerNormOptI7__half2Lb1ELb1ELi2ELb1ELi1EEEvPT_S3_PKS2_S5_S5_S5_S5_S5_fiiPKfS7_S7_Pfi --------------------------
	.section	.nv.constant2._ZN17fastertransformer34generalAddBiasResidualLayerNormOptI7__half2Lb1ELb1ELi2ELb1ELi1EEEvPT_S3_PKS2_S5_S5_S5_S5_S5_fiiPKfS7_S7_Pfi,"a",@progbits
	.sectionflags	@""
	.align	4
.nv.constant2._ZN17fastertransformer34generalAddBiasResidualLayerNormOptI7__half2Lb1ELb1ELi2ELb1ELi1EEEvPT_S3_PKS2_S5_S5_S5_S5_S5_fiiPKfS7_S7_Pfi:
        /*0000*/ 	.byte	0x00, 0x00, 0x00, 0xf0, 0xff, 0xff, 0x0f, 0x38


//--------------------- .nv.constant0._ZN17fastertransformer34generalAddBiasResidualLayerNormOptI7__half2Lb1ELb1ELi2ELb1ELi1EEEvPT_S3_PKS2_S5_S5_S5_S5_S5_fiiPKfS7_S7_Pfi --------------------------
	.section	.nv.constant0._ZN17fastertransformer34generalAddBiasResidualLayerNormOptI7__half2Lb1ELb1ELi2ELb1ELi1EEEvPT_S3_PKS2_S5_S5_S5_S5_S5_fiiPKfS7_S7_Pfi,"a",@progbits
	.sectionflags	@""
	.align	4
.nv.constant0._ZN17fastertransformer34generalAddBiasResidualLayerNormOptI7__half2Lb1ELb1ELi2ELb1ELi1EEEvPT_S3_PKS2_S5_S5_S5_S5_S5_fiiPKfS7_S7_Pfi:
	.zero		468


//--------------------- .nv.constant2._ZN17fastertransformer35generalAddBiasResidualLayerNormOpt2I7__half2Lb0ELb0ELi1ELb1ELi1EEEvPT_S3_PKS2_S5_S5_S5_S5_S5_fiiPKfS7_S7_Pfi --------------------------
	.section	.nv.constant2._ZN17fastertransformer35generalAddBiasResidualLayerNormOpt2I7__half2Lb0ELb0ELi1ELb1ELi1EEEvPT_S3_PKS2_S5_S5_S5_S5_S5_fiiPKfS7_S7_Pfi,"a",@progbits
	.sectionflags	@""
	.align	4
.nv.constant2._ZN17fastertransformer35generalAddBiasResidualLayerNormOpt2I7__half2Lb0ELb0ELi1ELb1ELi1EEEvPT_S3_PKS2_S5_S5_S5_S5_S5_fiiPKfS7_S7_Pfi:
        /*0000*/ 	.byte	0x00, 0x00, 0x00, 0xf0, 0xff, 0xff, 0x0f, 0x38


//--------------------- .nv.constant0._ZN17fastertransformer35generalAddBiasResidualLayerNormOpt2I7__half2Lb0ELb0ELi1ELb1ELi1EEEvPT_S3_PKS2_S5_S5_S5_S5_S5_fiiPKfS7_S7_Pfi --------------------------
	.section	.nv.constant0._ZN17fastertransformer35generalAddBiasResidualLayerNormOpt2I7__half2Lb0ELb0ELi1ELb1ELi1EEEvPT_S3_PKS2_S5_S5_S5_S5_S5_fiiPKfS7_S7_Pfi,"a",@progbits
	.sectionflags	@""
	.align	4
.nv.constant0._ZN17fastertransformer35generalAddBiasResidualLayerNormOpt2I7__half2Lb0ELb0ELi1ELb1ELi1EEEvPT_S3_PKS2_S5_S5_S5_S5_S5_fiiPKfS7_S7_Pfi:
	.zero		468


//--------------------- .nv.constant2._ZN17fastertransformer34generalAddBiasResidualLayerNormOptI7__half2Lb0ELb0ELi1ELb1ELi1EEEvPT_S3_PKS2_S5_S5_S5_S5_S5_fiiPKfS7_S7_Pfi --------------------------
	.section	.nv.constant2._ZN17fastertransformer34generalAddBiasResidualLayerNormOptI7__half2Lb0ELb0ELi1ELb1ELi1EEEvPT_S3_PKS2_S5_S5_S5_S5_S5_fiiPKfS7_S7_Pfi,"a",@progbits
	.sectionflags	@""
	.align	4
.nv.constant2._ZN17fastertransformer34generalAddBiasResidualLayerNormOptI7__half2Lb0ELb0ELi1ELb1ELi1EEEvPT_S3_PKS2_S5_S5_S5_S5_S5_fiiPKfS7_S7_Pfi:
        /*0000*/ 	.byte	0x00, 0x00, 0x00, 0xf0, 0xff, 0xff, 0x0f, 0x38


//--------------------- .nv.constant0._ZN17fastertransformer34generalAddBiasResidualLayerNormOptI7__half2Lb0ELb0ELi1ELb1ELi1EEEvPT_S3_PKS2_S5_S5_S5_S5_S5_fiiPKfS7_S7_Pfi --------------------------
	.section	.nv.constant0._ZN17fastertransformer34generalAddBiasResidualLayerNormOptI7__half2Lb0ELb0ELi1ELb1ELi1EEEvPT_S3_PKS2_S5_S5_S5_S5_S5_fiiPKfS7_S7_Pfi,"a",@progbits
	.sectionflags	@""
	.align	4
.nv.constant0._ZN17fastertransformer34generalAddBiasResidualLayerNormOptI7__half2Lb0ELb0ELi1ELb1ELi1EEEvPT_S3_PKS2_S5_S5_S5_S5_S5_fiiPKfS7_S7_Pfi:
	.zero		468


//--------------------- .nv.constant2._ZN17fastertransformer35generalAddBiasResidualLayerNormOpt2I7__half2Lb1ELb0ELi1ELb1ELi1EEEvPT_S3_PKS2_S5_S5_S5_S5_S5_fiiPKfS7_S7_Pfi --------------------------
	.section	.nv.constant2._ZN17fastertransformer35generalAddBiasResidualLayerNormOpt2I7__half2Lb1ELb0ELi1ELb1ELi1EEEvPT_S3_PKS2_S5_S5_S5_S5_S5_fiiPKfS7_S7_Pfi,"a",@progbits
	.sectionflags	@""
	.align	4
.nv.constant2._ZN17fastertransformer35generalAddBiasResidualLayerNormOpt2I7__half2Lb1ELb0ELi1ELb1ELi1EEEvPT_S3_PKS2_S5_S5_S5_S5_S5_fiiPKfS7_S7_Pfi:
        /*0000*/ 	.byte	0x00, 0x00, 0x00, 0xf0, 0xff, 0xff, 0x0f, 0x38


//--------------------- .nv.constant0._ZN17fastertransformer35generalAddBiasResidualLayerNormOpt2I7__half2Lb1ELb0ELi1ELb1ELi1EEEvPT_S3_PKS2_S5_S5_S5_S5_S5_fiiPKfS7_S7_Pfi --------------------------
	.section	.nv.constant0._ZN17fastertransformer35generalAddBiasResidualLayerNormOpt2I7__half2Lb1ELb0ELi1ELb1ELi1EEEvPT_S3_PKS2_S5_S5_S5_S5_S5_fiiPKfS7_S7_Pfi,"a",@progbits
	.sectionflags	@""
	.align	4
.nv.constant0._ZN17fastertransformer35generalAddBiasResidualLayerNormOpt2I7__half2Lb1ELb0ELi1ELb1ELi1EEEvPT_S3_PKS2_S5_S5_S5_S5_S5_fiiPKfS7_S7_Pfi:
	.zero		468


//--------------------- .nv.constant2._ZN17fastertransformer34generalAddBiasResidualLayerNormOptI7__half2Lb1ELb0ELi1ELb1ELi1EEEvPT_S3_PKS2_S5_S5_S5_S5_S5_fiiPKfS7_S7_Pfi --------------------------
	.section	.nv.constant2._ZN17fastertransformer34generalAddBiasResidualLayerNormOptI7__half2Lb1ELb0ELi1ELb1ELi1EEEvPT_S3_PKS2_S5_S5_S5_S5_S5_fiiPKfS7_S7_Pfi,"a",@progbits
	.sectionflags	@""
	.align	4
.nv.constant2._ZN17fastertransformer34generalAddBiasResidualLayerNormOptI7__half2Lb1ELb0ELi1ELb1ELi1EEEvPT_S3_PKS2_S5_S5_S5_S5_S5_fiiPKfS7_S7_Pfi:
        /*0000*/ 	.byte	0x00, 0x00, 0x00, 0xf0, 0xff, 0xff, 0x0f, 0x38


//--------------------- .nv.constant0._ZN17fastertransformer34generalAddBiasResidualLayerNormOptI7__half2Lb1ELb0ELi1ELb1ELi1EEEvPT_S3_PKS2_S5_S5_S5_S5_S5_fiiPKfS7_S7_Pfi --------------------------
	.section	.nv.constant0._ZN17fastertransformer34generalAddBiasResidualLayerNormOptI7__half2Lb1ELb0ELi1ELb1ELi1EEEvPT_S3_PKS2_S5_S5_S5_S5_S5_fiiPKfS7_S7_Pfi,"a",@progbits
	.sectionflags	@""
	.align	4
.nv.constant0._ZN17fastertransformer34generalAddBiasResidualLayerNormOptI7__half2Lb1ELb0ELi1ELb1ELi1EEEvPT_S3_PKS2_S5_S5_S5_S5_S5_fiiPKfS7_S7_Pfi:
	.zero		468


//--------------------- .nv.constant2._ZN17fastertransformer35generalAddBiasResidualLayerNormOpt2I7__half2Lb0ELb1ELi1ELb1ELi1EEEvPT_S3_PKS2_S5_S5_S5_S5_S5_fiiPKfS7_S7_Pfi --------------------------
	.section	.nv.constant2._ZN17fastertransformer35generalAddBiasResidualLayerNormOpt2I7__half2Lb0ELb1ELi1ELb1ELi1EEEvPT_S3_PKS2_S5_S5_S5_S5_S5_fiiPKfS7_S7_Pfi,"a",@progbits
	.sectionflags	@""
	.align	4
.nv.constant2._ZN17fastertransformer35generalAddBiasResidualLayerNormOpt2I7__half2Lb0ELb1ELi1ELb1ELi1EEEvPT_S3_PKS2_S5_S5_S5_S5_S5_fiiPKfS7_S7_Pfi:
        /*0000*/ 	.byte	0x00, 0x00, 0x00, 0xf0, 0xff, 0xff, 0x0f, 0x38


//--------------------- .nv.constant0._ZN17fastertransformer35generalAddBiasResidualLayerNormOpt2I7__half2Lb0ELb1ELi1ELb1ELi1EEEvPT_S3_PKS2_S5_S5_S5_S5_S5_fiiPKfS7_S7_Pfi --------------------------
	.section	.nv.constant0._ZN17fastertransformer35generalAddBiasResidualLayerNormOpt2I7__half2Lb0ELb1ELi1ELb1ELi1EEEvPT_S3_PKS2_S5_S5_S5_S5_S5_fiiPKfS7_S7_Pfi,"a",@progbits
	.sectionflags	@""
	.align	4
.nv.constant0._ZN17fastertransformer35generalAddBiasResidualLayerNormOpt2I7__half2Lb0ELb1ELi1ELb1ELi1EEEvPT_S3_PKS2_S5_S5_S5_S5_S5_fiiPKfS7_S7_Pfi:
	.zero		468


//--------------------- .nv.constant2._ZN17fastertransformer34generalAddBiasResidualLayerNormOptI7__half2Lb0ELb1ELi1ELb1ELi1EEEvPT_S3_PKS2_S5_S5_S5_S5_S5_fiiPKfS7_S7_Pfi --------------------------
	.section	.nv.constant2._ZN17fastertransformer34generalAddBiasResidualLayerNormOptI7__half2Lb0ELb1ELi1ELb1ELi1EEEvPT_S3_PKS2_S5_S5_S5_S5_S5_fiiPKfS7_S7_Pfi,"a",@progbits
	.sectionflags	@""
	.align	4
.nv.constant2._ZN17fastertransformer34generalAddBiasResidualLayerNormOptI7__half2Lb0ELb1ELi1ELb1ELi1EEEvPT_S3_PKS2_S5_S5_S5_S5_S5_fiiPKfS7_S7_Pfi:
        /*0000*/ 	.byte	0x00, 0x00, 0x00, 0xf0, 0xff, 0xff, 0x0f, 0x38


//--------------------- .nv.constant0._ZN17fastertransformer34generalAddBiasResidualLayerNormOptI7__half2Lb0ELb1ELi1ELb1ELi1EEEvPT_S3_PKS2_S5_S5_S5_S5_S5_fiiPKfS7_S7_Pfi --------------------------
	.section	.nv.constant0._ZN17fastertransformer34generalAddBiasResidualLayerNormOptI7__half2Lb0ELb1ELi1ELb1ELi1EEEvPT_S3_PKS2_S5_S5_S5_S5_S5_fiiPKfS7_S7_Pfi,"a",@progbits
	.sectionflags	@""
	.align	4
.nv.constant0._ZN17fastertransformer34generalAddBiasResidualLayerNormOptI7__half2Lb0ELb1ELi1ELb1ELi1EEEvPT_S3_PKS2_S5_S5_S5_S5_S5_fiiPKfS7_S7_Pfi:
	.zero		468


//--------------------- .nv.constant2._ZN17fastertransformer35generalAddBiasResidualLayerNormOpt2I7__half2Lb1ELb1ELi1ELb1ELi1EEEvPT_S3_PKS2_S5_S5_S5_S5_S5_fiiPKfS7_S7_Pfi --------------------------
	.section	.nv.constant2._ZN17fastertransformer35generalAddBiasResidualLayerNormOpt2I7__half2Lb1ELb1ELi1ELb1ELi1EEEvPT_S3_PKS2_S5_S5_S5_S5_S5_fiiPKfS7_S7_Pfi,"a",@progbits
	.sectionflags	@""
	.align	4
.nv.constant2._ZN17fastertransformer35generalAddBiasResidualLayerNormOpt2I7__half2Lb1ELb1ELi1ELb1ELi1EEEvPT_S3_PKS2_S5_S5_S5_S5_S5_fiiPKfS7_S7_Pfi:
        /*0000*/ 	.byte	0x00, 0x00, 0x00, 0xf0, 0xff, 0xff, 0x0f, 0x38


//--------------------- .nv.constant0._ZN17fastertransformer35generalAddBiasResidualLayerNormOpt2I7__half2Lb1ELb1ELi1ELb1ELi1EEEvPT_S3_PKS2_S5_S5_S5_S5_S5_fiiPKfS7_S7_Pfi --------------------------
	.section	.nv.constant0._ZN17fastertransformer35generalAddBiasResidualLayerNormOpt2I7__half2Lb1ELb1ELi1ELb1ELi1EEEvPT_S3_PKS2_S5_S5_S5_S5_S5_fiiPKfS7_S7_Pfi,"a",@progbits
	.sectionflags	@""
	.align	4
.nv.constant0._ZN17fastertransformer35generalAddBiasResidualLayerNormOpt2I7__half2Lb1ELb1ELi1ELb1ELi1EEEvPT_S3_PKS2_S5_S5_S5_S5_S5_fiiPKfS7_S7_Pfi:
	.zero		468


//--------------------- .nv.constant2._ZN17fastertransformer34generalAddBiasResidualLayerNormOptI7__half2Lb1ELb1ELi1ELb1ELi1EEEvPT_S3_PKS2_S5_S5_S5_S5_S5_fiiPKfS7_S7_Pfi --------------------------
	.section	.nv.constant2._ZN17fastertransformer34generalAddBiasResidualLayerNormOptI7__half2Lb1ELb1ELi1ELb1ELi1EEEvPT_S3_PKS2_S5_S5_S5_S5_S5_fiiPKfS7_S7_Pfi,"a",@progbits
	.sectionflags	@""
	.align	4
.nv.constant2._ZN17fastertransformer34generalAddBiasResidualLayerNormOptI7__half2Lb1ELb1ELi1ELb1ELi1EEEvPT_S3_PKS2_S5_S5_S5_S5_S5_fiiPKfS7_S7_Pfi:
        /*0000*/ 	.byte	0x00, 0x00, 0x00, 0xf0, 0xff, 0xff, 0x0f, 0x38


//--------------------- .nv.constant0._ZN17fastertransformer34generalAddBiasResidualLayerNormOptI7__half2Lb1ELb1ELi1ELb1ELi1EEEvPT_S3_PKS2_S5_S5_S5_S5_S5_fiiPKfS7_S7_Pfi --------------------------
	.section	.nv.constant0._ZN17fastertransformer34generalAddBiasResidualLayerNormOptI7__half2Lb1ELb1ELi1ELb1ELi1EEEvPT_S3_PKS2_S5_S5_S5_S5_S5_fiiPKfS7_S7_Pfi,"a",@progbits
	.sectionflags	@""
	.align	4
.nv.constant0._ZN17fastertransformer34generalAddBiasResidualLayerNormOptI7__half2Lb1ELb1ELi1ELb1ELi1EEEvPT_S3_PKS2_S5_S5_S5_S5_S5_fiiPKfS7_S7_Pfi:
	.zero		468


//--------------------- .nv.constant0._ZN17fastertransformer35generalAddBiasResidualPostLayerNormI6__halfEEvPT_PKS2_S5_S5_S5_fii --------------------------
	.section	.nv.constant0._ZN17fastertransformer35generalAddBiasResidualPostLayerNormI6__halfEEvPT_PKS2_S5_S5_S5_fii,"a",@progbits
	.sectionflags	@""
	.align	4
.nv.constant0._ZN17fastertransformer35generalAddBiasResidualPostLayerNormI6__halfEEvPT_PKS2_S5_S5_S5_fii:
	.zero		404


//--------------------- .nv.constant0._ZN17fastertransformer28addBiasResidualPostLayerNormI6__halfLi2EEEvPT_PKS2_S5_S5_S5_fii --------------------------
	.section	.nv.constant0._ZN17fastertransformer28addBiasResidualPostLayerNormI6__halfLi2EEEvPT_PKS2_S5_S5_S5_fii,"a",@progbits
	.sectionflags	@""
	.align	4
.nv.constant0._ZN17fastertransformer28addBiasResidualPostLayerNormI6__halfLi2EEEvPT_PKS2_S5_S5_S5_fii:
	.zero		404


//--------------------- .nv.constant0._ZN17fastertransformer28addBiasResidualPostLayerNormI6__halfLi1EEEvPT_PKS2_S5_S5_S5_fii --------------------------
	.section	.nv.constant0._ZN17fastertransformer28addBiasResidualPostLayerNormI6__halfLi1EEEvPT_PKS2_S5_S5_S5_fii,"a",@progbits
	.sectionflags	@""
	.align	4
.nv.constant0._ZN17fastertransformer28addBiasResidualPostLayerNormI6__halfLi1EEEvPT_PKS2_S5_S5_S5_fii:
	.zero		404


//--------------------- .nv.constant0._ZN17fastertransformer30addBiasResidualPostLayerNormV2I6__halfEEvPT_PKS2_S5_S5_S5_fi --------------------------
	.section	.nv.constant0._ZN17fastertransformer30addBiasResidualPostLayerNormV2I6__halfEEvPT_PKS2_S5_S5_S5_fi,"a",@progbits
	.sectionflags	@""
	.align	4
.nv.constant0._ZN17fastertransformer30addBiasResidualPostLayerNormV2I6__halfEEvPT_PKS2_S5_S5_S5_fi:
	.zero		400


//--------------------- .nv.constant0._ZN17fastertransformer28layernorm_shift_partition_v2IfEEvPT_PKS1_S4_S4_fiiiiii --------------------------
	.section	.nv.constant0._ZN17fastertransformer28layernorm_shift_partition_v2IfEEvPT_PKS1_S4_S4_fiiiiii,"a",@progbits
	.sectionflags	@""
	.align	4
.nv.constant0._ZN17fastertransformer28layernorm_shift_partition_v2IfEEvPT_PKS1_S4_S4_fiiiiii:
	.zero		412


//--------------------- .nv.constant0._ZN17fastertransformer25layernorm_shift_partitionIfEEvPT_PKS1_S4_S4_fiiiiii --------------------------
	.section	.nv.constant0._ZN17fastertransformer25layernorm_shift_partitionIfEEvPT_PKS1_S4_S4_fiiiiii,"a",@progbits
	.sectionflags	@""
	.align	4
.nv.constant0._ZN17fastertransformer25layernorm_shift_partitionIfEEvPT_PKS1_S4_S4_fiiiiii:
	.zero		412


//--------------------- .nv.constant0._ZN17fastertransformer28addBiasResidualPostLayerNormIfLi2EEEvPT_PKS1_S4_S4_S4_fii --------------------------
	.section	.nv.constant0._ZN17fastertransformer28addBiasResidualPostLayerNormIfLi2EEEvPT_PKS1_S4_S4_S4_fii,"a",@progbits
	.sectionflags	@""
	.align	4
.nv.constant0._ZN17fastertransformer28addBiasResidualPostLayerNormIfLi2EEEvPT_PKS1_S4_S4_S4_fii:
	.zero		404


//--------------------- .nv.constant0._ZN17fastertransformer28addBiasResidualPostLayerNormIfLi1EEEvPT_PKS1_S4_S4_S4_fii --------------------------
	.section	.nv.constant0._ZN17fastertransformer28addBiasResidualPostLayerNormIfLi1EEEvPT_PKS1_S4_S4_S4_fii,"a",@progbits
	.sectionflags	@""
	.align	4
.nv.constant0._ZN17fastertransformer28addBiasResidualPostLayerNormIfLi1EEEvPT_PKS1_S4_S4_S4_fii:
	.zero		404


//--------------------- .nv.constant0._ZN17fastertransformer30addBiasResidualPostLayerNormV2IfEEvPT_PKS1_S4_S4_S4_fi --------------------------
	.section	.nv.constant0._ZN17fastertransformer30addBiasResidualPostLayerNormV2IfEEvPT_PKS1_S4_S4_S4_fi,"a",@progbits
	.sectionflags	@""
	.align	4
.nv.constant0._ZN17fastertransformer30addBiasResidualPostLayerNormV2IfEEvPT_PKS1_S4_S4_S4_fi:
	.zero		400


//--------------------- .nv.constant0._ZN17fastertransformer35generalAddBiasResidualPostLayerNormIfEEvPT_PKS1_S4_S4_S4_fii --------------------------
	.section	.nv.constant0._ZN17fastertransformer35generalAddBiasResidualPostLayerNormIfEEvPT_PKS1_S4_S4_S4_fii,"a",@progbits
	.sectionflags	@""
	.align	4
.nv.constant0._ZN17fastertransformer35generalAddBiasResidualPostLayerNormIfEEvPT_PKS1_S4_S4_S4_fii:
	.zero		404


//--------------------- .text._ZN17fastertransformer26add_bias_layernorm_add_resIfLi32EEEvPT_PKS1_S4_S4_S4_fi --------------------------
	.section	.text._ZN17fastertransformer26add_bias_layernorm_add_resIfLi32EEEvPT_PKS1_S4_S4_S4_fi,"ax",@progbits
	.sectioninfo	@"SHI_REGISTERS=96"
	.align	128
        .global         _ZN17fastertransformer26add_bias_layernorm_add_resIfLi32EEEvPT_PKS1_S4_S4_S4_fi
        .type           _ZN17fastertransformer26add_bias_layernorm_add_resIfLi32EEEvPT_PKS1_S4_S4_S4_fi,@function
        .size           _ZN17fastertransformer26add_bias_layernorm_add_resIfLi32EEEvPT_PKS1_S4_S4_S4_fi,(.L_x_2504 - _ZN17fastertransformer26add_bias_layernorm_add_resIfLi32EEEvPT_PKS1_S4_S4_S4_fi)
        .other          _ZN17fastertransformer26add_bias_layernorm_add_resIfLi32EEEvPT_PKS1_S4_S4_S4_fi,@"STO_CUDA_ENTRY STV_DEFAULT"
_ZN17fastertransformer26add_bias_layernorm_add_resIfLi32EEEvPT_PKS1_S4_S4_S4_fi:
.text._ZN17fastertransformer26add_bias_layernorm_add_resIfLi32EEEvPT_PKS1_S4_S4_S4_fi:
[----:B------:R-:W-:Y:S02]  /*0000*/  IMAD.MOV.U32 R1, RZ, RZ, c[0x0][0x28] ;  /* 0x00000a00ff017624 */ /* 0x000fe400078e00ff */
[----:B------:R-:W0:Y:S01]  /*0010*/  S2R R74, SR_TID.X ;  /* 0x00000000004a7919 */ /* 0x000e220000002100 */
[----:B------:R-:W1:Y:S01]  /*0020*/  S2UR UR4, SR_CTAID.X ;  /* 0x00000000000479c3 */ /* 0x000e620000002500 */
[----:B------:R-:W-:Y:S01]  /*0030*/  ULDC UR5, c[0x0][0x18c] ;  /* 0x0000630000057ab9 */ /* 0x000fe20000000800 */
[----:B------:R-:W-:Y:S01]  /*0040*/  LOP3.LUT R81, R81, 0xfffffffe, RZ, 0xc0, !PT ;  /* 0xfffffffe51517812 */ /* 0x000fe200078ec0ff */
[----:B------:R-:W-:Y:S01]  /*0050*/  ULDC.64 UR6, c[0x0][0x118] ;  /* 0x0000460000067ab9 */ /* 0x000fe20000000a00 */
[C---:B0-----:R-:W-:Y:S01]  /*0060*/  ISETP.GE.AND P5, PT, R74.reuse, c[0x0][0x18c], PT ;  /* 0x000063004a007a0c */ /* 0x041fe20003fa6270 */
[----:B-1----:R-:W-:Y:S01]  /*0070*/  UIMAD UR4, UR4, UR5, URZ ;  /* 0x00000005040472a4 */ /* 0x002fe2000f8e023f */
[----:B------:R-:W-:-:S03]  /*0080*/  IADD3 R76, R74, c[0x0][0x0], RZ ;  /* 0x000000004a4c7a10 */ /* 0x000fc60007ffe0ff */
[----:B------:R-:W-:Y:S01]  /*0090*/  USHF.R.S32.HI UR5, URZ, 0x1f, UR4 ;  /* 0x0000001f3f057899 */ /* 0x000fe20008011404 */
[C---:B------:R-:W-:Y:S02]  /*00a0*/  ISETP.GE.AND P4, PT, R76.reuse, c[0x0][0x18c], PT ;  /* 0x000063004c007a0c */ /* 0x040fe40003f86270 */
[----:B------:R-:W-:-:S04]  /*00b0*/  IADD3 R72, R76, c[0x0][0x0], RZ ;  /* 0x000000004c487a10 */ /* 0x000fc80007ffe0ff */
[C---:B------:R-:W-:Y:S02]  /*00c0*/  ISETP.GE.AND P3, PT, R72.reuse, c[0x0][0x18c], PT ;  /* 0x0000630048007a0c */ /* 0x040fe40003f66270 */
[----:B------:R-:W-:Y:S02]  /*00d0*/  IADD3 R71, R72, c[0x0][0x0], RZ ;  /* 0x0000000048477a10 */ /* 0x000fe40007ffe0ff */
[C---:B------:R-:W-:Y:S02]  /*00e0*/  @!P5 IADD3 R4, P0, R74.reuse, UR4, RZ ;  /* 0x000000044a04dc10 */ /* 0x040fe4000ff1e0ff */
[----:B------:R-:W-:Y:S02]  /*00f0*/  ISETP.GE.AND P2, PT, R71, c[0x0][0x18c], PT ;  /* 0x0000630047007a0c */ /* 0x000fe40003f46270 */
[----:B------:R-:W-:Y:S02]  /*0100*/  @!P5 LEA.HI.X.SX32 R7, R74, UR5, 0x1, P0 ;  /* 0x000000054a07dc11 */ /* 0x000fe400080f0eff */
[----:B------:R-:W-:-:S02]  /*0110*/  @!P5 LEA R86, P0, R4, c[0x0][0x160], 0x2 ;  /* 0x000058000456da11 */ /* 0x000fc400078010ff */
[----:B------:R-:W-:Y:S02]  /*0120*/  @!P4 IADD3 R3, P1, R76, UR4, RZ ;  /* 0x000000044c03cc10 */ /* 0x000fe4000ff3e0ff */
[----:B------:R-:W-:Y:S02]  /*0130*/  IADD3 R68, R71, c[0x0][0x0], RZ ;  /* 0x0000000047447a10 */ /* 0x000fe40007ffe0ff */
[----:B------:R-:W-:Y:S02]  /*0140*/  @!P5 LEA.HI.X R87, R4, c[0x0][0x164], R7, 0x2, P0 ;  /* 0x000059000457da11 */ /* 0x000fe400000f1407 */
[----:B------:R-:W-:Y:S02]  /*0150*/  @!P4 LEA.HI.X.SX32 R8, R76, UR5, 0x1, P1 ;  /* 0x000000054c08cc11 */ /* 0x000fe400088f0eff */
[----:B------:R-:W-:Y:S02]  /*0160*/  @!P4 LEA R44, P0, R3, c[0x0][0x160], 0x2 ;  /* 0x00005800032cca11 */ /* 0x000fe400078010ff */
[----:B------:R-:W-:-:S02]  /*0170*/  @P4 LOP3.LUT R81, R81, 0x1, RZ, 0xfc, !PT ;  /* 0x0000000151514812 */ /* 0x000fc400078efcff */
[----:B------:R-:W-:Y:S02]  /*0180*/  @!P3 IADD3 R4, P1, R72, UR4, RZ ;  /* 0x000000044804bc10 */ /* 0x000fe4000ff3e0ff */
[----:B------:R-:W-:Y:S02]  /*0190*/  ISETP.GE.AND P6, PT, R68, c[0x0][0x18c], PT ;  /* 0x0000630044007a0c */ /* 0x000fe40003fc6270 */
[----:B------:R-:W-:Y:S02]  /*01a0*/  @!P4 LEA.HI.X R45, R3, c[0x0][0x164], R8, 0x2, P0 ;  /* 0x00005900032dca11 */ /* 0x000fe400000f1408 */
[----:B------:R-:W-:Y:S02]  /*01b0*/  LOP3.LUT R81, R81, 0xfffffffd, RZ, 0xc0, !PT ;  /* 0xfffffffd51517812 */ /* 0x000fe400078ec0ff */
[----:B------:R-:W-:Y:S02]  /*01c0*/  @!P3 LEA.HI.X.SX32 R7, R72, UR5, 0x1, P1 ;  /* 0x000000054807bc11 */ /* 0x000fe400088f0eff */
[----:B------:R-:W-:-:S02]  /*01d0*/  @!P3 LEA R34, P0, R4, c[0x0][0x160], 0x2 ;  /* 0x000058000422ba11 */ /* 0x000fc400078010ff */
[----:B------:R-:W-:Y:S02]  /*01e0*/  @!P2 IADD3 R3, P1, R71, UR4, RZ ;  /* 0x000000044703ac10 */ /* 0x000fe4000ff3e0ff */
[----:B------:R-:W-:Y:S02]  /*01f0*/  @P3 LOP3.LUT R81, R81, 0x2, RZ, 0xfc, !PT ;  /* 0x0000000251513812 */ /* 0x000fe400078efcff */
[----:B------:R-:W-:Y:S02]  /*0200*/  @!P3 LEA.HI.X R35, R4, c[0x0][0x164], R7, 0x2, P0 ;  /* 0x000059000423ba11 */ /* 0x000fe400000f1407 */
[----:B------:R-:W-:Y:S02]  /*0210*/  @!P2 LEA.HI.X.SX32 R4, R71, UR5, 0x1, P1 ;  /* 0x000000054704ac11 */ /* 0x000fe400088f0eff */
[----:B------:R-:W-:Y:S02]  /*0220*/  @!P2 LEA R52, P0, R3, c[0x0][0x160], 0x2 ;  /* 0x000058000334aa11 */ /* 0x000fe400078010ff */
[----:B------:R-:W-:-:S02]  /*0230*/  LOP3.LUT R81, R81, 0xfffffffb, RZ, 0xc0, !PT ;  /* 0xfffffffb51517812 */ /* 0x000fc400078ec0ff */
[----:B------:R-:W-:Y:S02]  /*0240*/  @!P2 LEA.HI.X R53, R3, c[0x0][0x164], R4, 0x2, P0 ;  /* 0x000059000335aa11 */ /* 0x000fe400000f1404 */
[C---:B------:R-:W-:Y:S02]  /*0250*/  @!P6 IADD3 R3, P0, R68.reuse, UR4, RZ ;  /* 0x000000044403ec10 */ /* 0x040fe4000ff1e0ff */
[----:B------:R-:W-:Y:S02]  /*0260*/  @P2 LOP3.LUT R81, R81, 0x4, RZ, 0xfc, !PT ;  /* 0x0000000451512812 */ /* 0x000fe400078efcff */
[----:B------:R-:W-:Y:S02]  /*0270*/  @!P6 LEA.HI.X.SX32 R4, R68, UR5, 0x1, P0 ;  /* 0x000000054404ec11 */ /* 0x000fe400080f0eff */
[----:B------:R-:W-:Y:S02]  /*0280*/  @!P6 LEA R46, P0, R3, c[0x0][0x160], 0x2 ;  /* 0x00005800032eea11 */ /* 0x000fe400078010ff */
[----:B------:R-:W-:-:S02]  /*0290*/  LOP3.LUT R81, R81, 0xfffffff7, RZ, 0xc0, !PT ;  /* 0xfffffff751517812 */ /* 0x000fc400078ec0ff */
[----:B------:R-:W-:Y:S02]  /*02a0*/  @!P6 LEA.HI.X R47, R3, c[0x0][0x164], R4, 0x2, P0 ;  /* 0x00005900032fea11 */ /* 0x000fe400000f1404 */
[----:B------:R-:W-:Y:S02]  /*02b0*/  @P6 LOP3.LUT R81, R81, 0x8, RZ, 0xfc, !PT ;  /* 0x0000000851516812 */ /* 0x000fe400078efcff */
[----:B------:R-:W-:Y:S02]  /*02c0*/  P2R R3, PR, RZ, 0x40 ;  /* 0x00000040ff037803 */ /* 0x000fe40000000000 */
[----:B------:R-:W-:Y:S02]  /*02d0*/  ISETP.GE.AND P6, PT, R74, c[0x0][0x18c], PT ;  /* 0x000063004a007a0c */ /* 0x000fe40003fc6270 */
[----:B------:R-:W-:Y:S02]  /*02e0*/  IADD3 R66, R68, c[0x0][0x0], RZ ;  /* 0x0000000044427a10 */ /* 0x000fe40007ffe0ff */
[----:B------:R-:W-:-:S02]  /*02f0*/  LOP3.LUT R81, R81, 0xffffffef, RZ, 0xc0, !PT ;  /* 0xffffffef51517812 */ /* 0x000fc400078ec0ff */
[C---:B------:R-:W-:Y:S02]  /*0300*/  ISETP.GE.AND P5, PT, R66.reuse, c[0x0][0x18c], PT ;  /* 0x0000630042007a0c */ /* 0x040fe40003fa6270 */
[----:B------:R-:W-:-:S04]  /*0310*/  IADD3 R64, R66, c[0x0][0x0], RZ ;  /* 0x0000000042407a10 */ /* 0x000fc80007ffe0ff */
[C---:B------:R-:W-:Y:S01]  /*0320*/  ISETP.GE.AND P1, PT, R64.reuse, c[0x0][0x18c], PT ;  /* 0x0000630040007a0c */ /* 0x040fe20003f26270 */
[----:B------:R-:W-:Y:S01]  /*0330*/  @!P6 IMAD.MOV.U32 R93, RZ, RZ, 0x4 ;  /* 0x00000004ff5de424 */ /* 0x000fe200078e00ff */
[----:B------:R-:W2:Y:S01]  /*0340*/  @!P6 LDG.E R87, [R86.64] ;  /* 0x000000065657e981 */ /* 0x000ea2000c1e1900 */
[----:B------:R-:W-:Y:S02]  /*0350*/  IADD3 R60, R64, c[0x0][0x0], RZ ;  /* 0x00000000403c7a10 */ /* 0x000fe40007ffe0ff */
[----:B------:R-:W-:Y:S02]  /*0360*/  @!P6 IMAD.WIDE R92, R74, R93, c[0x0][0x170] ;  /* 0x00005c004a5ce625 */ /* 0x000fe400078e025d */
[----:B------:R-:W-:Y:S02]  /*0370*/  @!P5 IADD3 R4, P0, R66, UR4, RZ ;  /* 0x000000044204dc10 */ /* 0x000fe4000ff1e0ff */
[----:B------:R-:W-:Y:S02]  /*0380*/  ISETP.GE.AND P3, PT, R60, c[0x0][0x18c], PT ;  /* 0x000063003c007a0c */ /* 0x000fe40003f66270 */
[----:B------:R-:W2:Y:S01]  /*0390*/  @!P6 LDG.E R92, [R92.64] ;  /* 0x000000065c5ce981 */ /* 0x000ea2000c1e1900 */
[----:B------:R-:W-:-:S02]  /*03a0*/  @!P5 LEA.HI.X.SX32 R7, R66, UR5, 0x1, P0 ;  /* 0x000000054207dc11 */ /* 0x000fc400080f0eff */
[C---:B------:R-:W-:Y:S02]  /*03b0*/  @!P5 LEA R32, P0, R4.reuse, c[0x0][0x160], 0x2 ;  /* 0x000058000420da11 */ /* 0x040fe400078010ff */
[----:B------:R-:W-:Y:S02]  /*03c0*/  @P5 LOP3.LUT R81, R81, 0x10, RZ, 0xfc, !PT ;  /* 0x0000001051515812 */ /* 0x000fe400078efcff */
[----:B------:R-:W-:Y:S02]  /*03d0*/  @!P5 LEA.HI.X R33, R4, c[0x0][0x164], R7, 0x2, P0 ;  /* 0x000059000421da11 */ /* 0x000fe400000f1407 */
[C---:B------:R-:W-:Y:S02]  /*03e0*/  @!P1 IADD3 R4, P0, R64.reuse, UR4, RZ ;  /* 0x0000000440049c10 */ /* 0x040fe4000ff1e0ff */
[----:B------:R-:W-:Y:S02]  /*03f0*/  LOP3.LUT R81, R81, 0xffffffdf, RZ, 0xc0, !PT ;  /* 0xffffffdf51517812 */ /* 0x000fe400078ec0ff */
[----:B------:R-:W-:-:S02]  /*0400*/  @!P1 LEA.HI.X.SX32 R11, R64, UR5, 0x1, P0 ;  /* 0x00000005400b9c11 */ /* 0x000fc400080f0eff */
[----:B------:R-:W-:Y:S02]  /*0410*/  @!P1 LEA R90, P0, R4, c[0x0][0x160], 0x2 ;  /* 0x00005800045a9a11 */ /* 0x000fe400078010ff */
[----:B------:R-:W-:Y:S02]  /*0420*/  IADD3 R58, R60, c[0x0][0x0], RZ ;  /* 0x000000003c3a7a10 */ /* 0x000fe40007ffe0ff */
[----:B------:R-:W-:Y:S02]  /*0430*/  @P1 LOP3.LUT R81, R81, 0x20, RZ, 0xfc, !PT ;  /* 0x0000002051511812 */ /* 0x000fe400078efcff */
[----:B------:R-:W-:Y:S02]  /*0440*/  @!P1 LEA.HI.X R91, R4, c[0x0][0x164], R11, 0x2, P0 ;  /* 0x00005900045b9a11 */ /* 0x000fe400000f140b */
[----:B------:R-:W-:Y:S02]  /*0450*/  ISETP.GE.AND P1, PT, R58, c[0x0][0x18c], PT ;  /* 0x000063003a007a0c */ /* 0x000fe40003f26270 */
[----:B------:R-:W-:-:S02]  /*0460*/  @!P3 IADD3 R4, P0, R60, UR4, RZ ;  /* 0x000000043c04bc10 */ /* 0x000fc4000ff1e0ff */
[----:B------:R-:W-:Y:S02]  /*0470*/  IADD3 R56, R58, c[0x0][0x0], RZ ;  /* 0x000000003a387a10 */ /* 0x000fe40007ffe0ff */
[----:B------:R-:W-:Y:S02]  /*0480*/  @!P3 LEA.HI.X.SX32 R11, R60, UR5, 0x1, P0 ;  /* 0x000000053c0bbc11 */ /* 0x000fe400080f0eff */
[C---:B------:R-:W-:Y:S02]  /*0490*/  @!P3 LEA R84, P0, R4.reuse, c[0x0][0x160], 0x2 ;  /* 0x000058000454ba11 */ /* 0x040fe400078010ff */
[----:B------:R-:W-:Y:S02]  /*04a0*/  LOP3.LUT R81, R81, 0xffffffbf, RZ, 0xc0, !PT ;  /* 0xffffffbf51517812 */ /* 0x000fe400078ec0ff */
[----:B------:R-:W-:Y:S02]  /*04b0*/  @!P3 LEA.HI.X R85, R4, c[0x0][0x164], R11, 0x2, P0 ;  /* 0x000059000455ba11 */ /* 0x000fe400000f140b */
[----:B------:R-:W-:-:S02]  /*04c0*/  @!P1 IADD3 R4, P0, R58, UR4, RZ ;  /* 0x000000043a049c10 */ /* 0x000fc4000ff1e0ff */
[----:B------:R-:W-:Y:S02]  /*04d0*/  ISETP.GE.AND P4, PT, R56, c[0x0][0x18c], PT ;  /* 0x0000630038007a0c */ /* 0x000fe40003f86270 */
[----:B------:R-:W-:Y:S01]  /*04e0*/  @P3 LOP3.LUT R81, R81, 0x40, RZ, 0xfc, !PT ;  /* 0x0000004051513812 */ /* 0x000fe200078efcff */
[----:B------:R-:W3:Y:S01]  /*04f0*/  @!P3 LDG.E R85, [R84.64] ;  /* 0x000000065455b981 */ /* 0x000ee2000c1e1900 */
[----:B------:R-:W-:Y:S02]  /*0500*/  @!P1 LEA.HI.X.SX32 R11, R58, UR5, 0x1, P0 ;  /* 0x000000053a0b9c11 */ /* 0x000fe400080f0eff */
[----:B------:R-:W-:Y:S02]  /*0510*/  LOP3.LUT R81, R81, 0xffffff7f, RZ, 0xc0, !PT ;  /* 0xffffff7f51517812 */ /* 0x000fe400078ec0ff */
[----:B------:R-:W-:Y:S02]  /*0520*/  @!P1 LEA R50, P0, R4, c[0x0][0x160], 0x2 ;  /* 0x0000580004329a11 */ /* 0x000fe400078010ff */
[----:B------:R-:W-:-:S02]  /*0530*/  IADD3 R40, R56, c[0x0][0x0], RZ ;  /* 0x0000000038287a10 */ /* 0x000fc40007ffe0ff */
[----:B------:R-:W-:Y:S02]  /*0540*/  @P1 LOP3.LUT R81, R81, 0x80, RZ, 0xfc, !PT ;  /* 0x0000008051511812 */ /* 0x000fe400078efcff */
[----:B------:R-:W-:Y:S02]  /*0550*/  @!P1 LEA.HI.X R51, R4, c[0x0][0x164], R11, 0x2, P0 ;  /* 0x0000590004339a11 */ /* 0x000fe400000f140b */
[----:B------:R-:W-:Y:S02]  /*0560*/  ISETP.GE.AND P1, PT, R40, c[0x0][0x18c], PT ;  /* 0x0000630028007a0c */ /* 0x000fe40003f26270 */
[----:B------:R-:W-:Y:S02]  /*0570*/  @!P4 IADD3 R4, P0, R56, UR4, RZ ;  /* 0x000000043804cc10 */ /* 0x000fe4000ff1e0ff */
[----:B------:R-:W-:Y:S02]  /*0580*/  IADD3 R39, R40, c[0x0][0x0], RZ ;  /* 0x0000000028277a10 */ /* 0x000fe40007ffe0ff */
[----:B------:R-:W-:-:S02]  /*0590*/  @!P4 LEA.HI.X.SX32 R11, R56, UR5, 0x1, P0 ;  /* 0x00000005380bcc11 */ /* 0x000fc400080f0eff */
[C---:B------:R-:W-:Y:S02]  /*05a0*/  @!P4 LEA R82, P0, R4.reuse, c[0x0][0x160], 0x2 ;  /* 0x000058000452ca11 */ /* 0x040fe400078010ff */
[----:B------:R-:W-:Y:S02]  /*05b0*/  LOP3.LUT R81, R81, 0xfffffeff, RZ, 0xc0, !PT ;  /* 0xfffffeff51517812 */ /* 0x000fe400078ec0ff */
[----:B------:R-:W-:Y:S02]  /*05c0*/  @!P4 LEA.HI.X R83, R4, c[0x0][0x164], R11, 0x2, P0 ;  /* 0x000059000453ca11 */ /* 0x000fe400000f140b */
[C---:B------:R-:W-:Y:S02]  /*05d0*/  @!P1 IADD3 R4, P0, R40.reuse, UR4, RZ ;  /* 0x0000000428049c10 */ /* 0x040fe4000ff1e0ff */
[----:B------:R-:W-:Y:S02]  /*05e0*/  @P4 LOP3.LUT R81, R81, 0x100, RZ, 0xfc, !PT ;  /* 0x0000010051514812 */ /* 0x000fe400078efcff */
[----:B------:R-:W-:Y:S01]  /*05f0*/  @!P1 LEA.HI.X.SX32 R11, R40, UR5, 0x1, P0 ;  /* 0x00000005280b9c11 */ /* 0x000fe200080f0eff */
[----:B------:R-:W4:Y:S01]  /*0600*/  @!P4 LDG.E R83, [R82.64] ;  /* 0x000000065253c981 */ /* 0x000f22000c1e1900 */
[----:B------:R-:W-:-:S02]  /*0610*/  @!P1 LEA R48, P0, R4, c[0x0][0x160], 0x2 ;  /* 0x0000580004309a11 */ /* 0x000fc400078010ff */
[----:B------:R-:W-:Y:S02]  /*0620*/  LOP3.LUT R81, R81, 0xfffffdff, RZ, 0xc0, !PT ;  /* 0xfffffdff51517812 */ /* 0x000fe400078ec0ff */
[----:B------:R-:W-:Y:S02]  /*0630*/  @!P1 LEA.HI.X R49, R4, c[0x0][0x164], R11, 0x2, P0 ;  /* 0x0000590004319a11 */ /* 0x000fe400000f140b */
[----:B------:R-:W-:Y:S02]  /*0640*/  ISETP.GE.AND P0, PT, R39, c[0x0][0x18c], PT ;  /* 0x0000630027007a0c */ /* 0x000fe40003f06270 */
[----:B------:R-:W-:Y:S02]  /*0650*/  @P1 LOP3.LUT R81, R81, 0x200, RZ, 0xfc, !PT ;  /* 0x0000020051511812 */ /* 0x000fe400078efcff */
[----:B------:R-:W-:Y:S02]  /*0660*/  IADD3 R38, R39, c[0x0][0x0], RZ ;  /* 0x0000000027267a10 */ /* 0x000fe40007ffe0ff */
[----:B------:R-:W-:-:S07]  /*0670*/  P2R R7, PR, RZ, 0x20 ;  /* 0x00000020ff077803 */ /* 0x000fce0000000000 */
[----:B------:R-:W-:-:S04]  /*0680*/  @!P0 IADD3 R4, P1, R39, UR4, RZ ;  /* 0x0000000427048c10 */ /* 0x000fc8000ff3e0ff */
[----:B------:R-:W-:Y:S02]  /*0690*/  @!P0 LEA.HI.X.SX32 R11, R39, UR5, 0x1, P1 ;  /* 0x00000005270b8c11 */ /* 0x000fe400088f0eff */
[----:B------:R-:W-:-:S04]  /*06a0*/  @!P0 LEA R78, P1, R4, c[0x0][0x160], 0x2 ;  /* 0x00005800044e8a11 */ /* 0x000fc800078210ff */
[----:B------:R-:W-:Y:S02]  /*06b0*/  @!P0 LEA.HI.X R79, R4, c[0x0][0x164], R11, 0x2, P1 ;  /* 0x00005900044f8a11 */ /* 0x000fe400008f140b */
[C---:B------:R-:W-:Y:S02]  /*06c0*/  ISETP.GE.AND P1, PT, R38.reuse, c[0x0][0x18c], PT ;  /* 0x0000630026007a0c */ /* 0x040fe40003f26270 */
[----:B------:R-:W-:Y:S02]  /*06d0*/  IADD3 R37, R38, c[0x0][0x0], RZ ;  /* 0x0000000026257a10 */ /* 0x000fe40007ffe0ff */
[----:B------:R-:W-:Y:S01]  /*06e0*/  ISETP.GE.AND P6, PT, R76, c[0x0][0x18c], PT ;  /* 0x000063004c007a0c */ /* 0x000fe20003fc6270 */
[----:B------:R0:W5:Y:S01]  /*06f0*/  @!P0 LDG.E R79, [R78.64] ;  /* 0x000000064e4f8981 */ /* 0x000162000c1e1900 */
[----:B------:R-:W-:-:S07]  /*0700*/  ISETP.GE.AND P5, PT, R37, c[0x0][0x18c], PT ;  /* 0x0000630025007a0c */ /* 0x000fce0003fa6270 */
[----:B------:R-:W-:-:S04]  /*0710*/  @!P1 IADD3 R4, P2, R38, UR4, RZ ;  /* 0x0000000426049c10 */ /* 0x000fc8000ff5e0ff */
[----:B------:R-:W-:Y:S01]  /*0720*/  @!P1 LEA.HI.X.SX32 R11, R38, UR5, 0x1, P2 ;  /* 0x00000005260b9c11 */ /* 0x000fe200090f0eff */
[----:B------:R1:W3:Y:S01]  /*0730*/  @!P6 LDG.E R45, [R44.64] ;  /* 0x000000062c2de981 */ /* 0x0002e2000c1e1900 */
[----:B------:R-:W-:-:S04]  /*0740*/  @!P1 LEA R88, P2, R4, c[0x0][0x160], 0x2 ;  /* 0x0000580004589a11 */ /* 0x000fc800078410ff */
[----:B------:R-:W-:Y:S02]  /*0750*/  @!P1 LEA.HI.X R89, R4, c[0x0][0x164], R11, 0x2, P2 ;  /* 0x0000590004599a11 */ /* 0x000fe400010f140b */
[----:B------:R-:W-:-:S04]  /*0760*/  @!P5 IADD3 R4, P2, R37, UR4, RZ ;  /* 0x000000042504dc10 */ /* 0x000fc8000ff5e0ff */
[----:B------:R-:W-:Y:S01]  /*0770*/  @!P5 LEA.HI.X.SX32 R11, R37, UR5, 0x1, P2 ;  /* 0x00000005250bdc11 */ /* 0x000fe200090f0eff */
[----:B------:R0:W3:Y:S01]  /*0780*/  @!P1 LDG.E R89, [R88.64] ;  /* 0x0000000658599981 */ /* 0x0000e2000c1e1900 */
[----:B------:R-:W-:Y:S02]  /*0790*/  ISETP.GE.AND P2, PT, R74, c[0x0][0x18c], PT ;  /* 0x000063004a007a0c */ /* 0x000fe40003f46270 */
[----:B------:R-:W-:-:S04]  /*07a0*/  LOP3.LUT R81, R81, 0xffffefff, RZ, 0xc0, !PT ;  /* 0xffffefff51517812 */ /* 0x000fc800078ec0ff */
[----:B------:R-:W-:-:S07]  /*07b0*/  @P5 LOP3.LUT R81, R81, 0x1000, RZ, 0xfc, !PT ;  /* 0x0000100051515812 */ /* 0x000fce00078efcff */
[----:B--2---:R-:W-:Y:S01]  /*07c0*/  @!P2 FADD.FTZ R77, R92, R87 ;  /* 0x000000575c4da221 */ /* 0x004fe20000010000 */
[----:B------:R-:W-:Y:S01]  /*07d0*/  @!P5 LEA R62, P2, R4, c[0x0][0x160], 0x2 ;  /* 0x00005800043eda11 */ /* 0x000fe200078410ff */
[----:B------:R-:W-:-:S03]  /*07e0*/  @!P6 IMAD.MOV.U32 R87, RZ, RZ, 0x4 ;  /* 0x00000004ff57e424 */ /* 0x000fc600078e00ff */
[----:B------:R-:W-:Y:S01]  /*07f0*/  @!P5 LEA.HI.X R63, R4, c[0x0][0x164], R11, 0x2, P2 ;  /* 0x00005900043fda11 */ /* 0x000fe200010f140b */
[----:B------:R-:W-:Y:S01]  /*0800*/  @!P6 IMAD.WIDE R86, R76, R87, c[0x0][0x170] ;  /* 0x00005c004c56e625 */ /* 0x000fe200078e0257 */
[----:B------:R-:W-:-:S05]  /*0810*/  ISETP.GE.AND P5, PT, R72, c[0x0][0x18c], PT ;  /* 0x0000630048007a0c */ /* 0x000fca0003fa6270 */
[----:B------:R-:W3:Y:S08]  /*0820*/  @!P6 LDG.E R86, [R86.64] ;  /* 0x000000065656e981 */ /* 0x000ef0000c1e1900 */
[----:B------:R-:W-:Y:S01]  /*0830*/  @!P5 IMAD.MOV.U32 R93, RZ, RZ, 0x4 ;  /* 0x00000004ff5dd424 */ /* 0x000fe200078e00ff */
[----:B------:R2:W2:Y:S03]  /*0840*/  @!P5 LDG.E R35, [R34.64] ;  /* 0x000000062223d981 */ /* 0x0004a6000c1e1900 */
[----:B------:R-:W-:-:S06]  /*0850*/  @!P5 IMAD.WIDE R92, R72, R93, c[0x0][0x170] ;  /* 0x00005c00485cd625 */ /* 0x000fcc00078e025d */
[----:B------:R-:W4:Y:S01]  /*0860*/  @!P5 LDG.E R92, [R92.64] ;  /* 0x000000065c5cd981 */ /* 0x000f22000c1e1900 */
[----:B------:R-:W-:-:S04]  /*0870*/  IADD3 R36, R37, c[0x0][0x0], RZ ;  /* 0x0000000025247a10 */ /* 0x000fc80007ffe0ff */
[----:B------:R-:W-:-:S13]  /*0880*/  ISETP.GE.AND P5, PT, R36, c[0x0][0x18c], PT ;  /* 0x0000630024007a0c */ /* 0x000fda0003fa6270 */
[----:B------:R-:W-:-:S04]  /*0890*/  @!P5 IADD3 R4, P2, R36, UR4, RZ ;  /* 0x000000042404dc10 */ /* 0x000fc8000ff5e0ff */
[----:B------:R-:W-:Y:S02]  /*08a0*/  @!P5 LEA.HI.X.SX32 R11, R36, UR5, 0x1, P2 ;  /* 0x00000005240bdc11 */ /* 0x000fe400090f0eff */
[----:B-1----:R-:W-:Y:S01]  /*08b0*/  @!P5 LEA R44, P2, R4, c[0x0][0x160], 0x2 ;  /* 0x00005800042cda11 */ /* 0x002fe200078410ff */
[----:B---3--:R-:W-:Y:S01]  /*08c0*/  @!P6 FADD.FTZ R75, R86, R45 ;  /* 0x0000002d564be221 */ /* 0x008fe20000010000 */
[----:B------:R-:W-:Y:S02]  /*08d0*/  ISETP.GE.AND P6, PT, R71, c[0x0][0x18c], PT ;  /* 0x0000630047007a0c */ /* 0x000fe40003fc6270 */
[----:B------:R-:W-:Y:S02]  /*08e0*/  @!P5 LEA.HI.X R45, R4, c[0x0][0x164], R11, 0x2, P2 ;  /* 0x00005900042dda11 */ /* 0x000fe400010f140b */
[----:B------:R-:W-:-:S09]  /*08f0*/  ISETP.GE.AND P2, PT, R72, c[0x0][0x18c], PT ;  /* 0x0000630048007a0c */ /* 0x000fd20003f46270 */
[----:B--2---:R-:W-:Y:S01]  /*0900*/  @!P6 IMAD.MOV.U32 R34, RZ, RZ, 0x4 ;  /* 0x00000004ff22e424 */ /* 0x004fe200078e00ff */
[----:B------:R-:W2:Y:S03]  /*0910*/  @!P6 LDG.E R53, [R52.64] ;  /* 0x000000063435e981 */ /* 0x000ea6000c1e1900 */
[----:B----4-:R-:W-:Y:S02]  /*0920*/  @!P2 FADD.FTZ R73, R92, R35 ;  /* 0x000000235c49a221 */ /* 0x010fe40000010000 */
[----:B------:R-:W-:-:S06]  /*0930*/  @!P6 IMAD.WIDE R34, R71, R34, c[0x0][0x170] ;  /* 0x00005c004722e625 */ /* 0x000fcc00078e0222 */
[----:B------:R1:W2:Y:S02]  /*0940*/  @!P6 LDG.E R34, [R34.64] ;  /* 0x000000062222e981 */ /* 0x0002a4000c1e1900 */
[----:B-1----:R-:W-:-:S04]  /*0950*/  IADD3 R35, R36, c[0x0][0x0], RZ ;  /* 0x0000000024237a10 */ /* 0x002fc80007ffe0ff */
[----:B------:R-:W-:Y:S02]  /*0960*/  ISETP.GE.AND P6, PT, R35, c[0x0][0x18c], PT ;  /* 0x0000630023007a0c */ /* 0x000fe40003fc6270 */
[----:B------:R-:W-:-:S04]  /*0970*/  LOP3.LUT R81, R81, 0xffffdfff, RZ, 0xc0, !PT ;  /* 0xffffdfff51517812 */ /* 0x000fc800078ec0ff */
[----:B------:R-:W-:Y:S02]  /*0980*/  @P5 LOP3.LUT R81, R81, 0x2000, RZ, 0xfc, !PT ;  /* 0x0000200051515812 */ /* 0x000fe400078efcff */
[----:B------:R-:W-:-:S05]  /*0990*/  ISETP.NE.AND P5, PT, R7, RZ, PT ;  /* 0x000000ff0700720c */ /* 0x000fca0003fa5270 */
[----:B------:R-:W-:-:S04]  /*09a0*/  @!P6 IADD3 R4, P2, R35, UR4, RZ ;  /* 0x000000042304ec10 */ /* 0x000fc8000ff5e0ff */
[----:B------:R-:W-:Y:S02]  /*09b0*/  @!P6 LEA.HI.X.SX32 R7, R35, UR5, 0x1, P2 ;  /* 0x000000052307ec11 */ /* 0x000fe400090f0eff */
[----:B------:R-:W-:Y:S02]  /*09c0*/  ISETP.GE.AND P2, PT, R71, c[0x0][0x18c], PT ;  /* 0x0000630047007a0c */ /* 0x000fe40003f46270 */
[----:B------:R-:W-:-:S04]  /*09d0*/  LOP3.LUT R81, R81, 0xffffbfff, RZ, 0xc0, !PT ;  /* 0xffffbfff51517812 */ /* 0x000fc800078ec0ff */
[----:B------:R-:W-:-:S07]  /*09e0*/  @P6 LOP3.LUT R81, R81, 0x4000, RZ, 0xfc, !PT ;  /* 0x0000400051516812 */ /* 0x000fce00078efcff */
[----:B--2---:R-:W-:Y:S01]  /*09f0*/  @!P2 FADD.FTZ R69, R34, R53 ;  /* 0x000000352245a221 */ /* 0x004fe20000010000 */
[----:B------:R-:W-:-:S04]  /*0a00*/  @!P6 LEA R86, P2, R4, c[0x0][0x160], 0x2 ;  /* 0x000058000456ea11 */ /* 0x000fc800078410ff */
[----:B------:R-:W-:Y:S02]  /*0a10*/  @!P6 LEA.HI.X R87, R4, c[0x0][0x164], R7, 0x2, P2 ;  /* 0x000059000457ea11 */ /* 0x000fe400010f1407 */
[----:B------:R-:W-:Y:S01]  /*0a20*/  ISETP.NE.AND P6, PT, R3, RZ, PT ;  /* 0x000000ff0300720c */ /* 0x000fe20003fc5270 */
[----:B------:R1:W2:-:S12]  /*0a30*/  @!P5 LDG.E R7, [R32.64] ;  /* 0x000000062007d981 */ /* 0x000298000c1e1900 */
[----:B------:R-:W-:Y:S01]  /*0a40*/  @!P6 IMAD.MOV.U32 R93, RZ, RZ, 0x4 ;  /* 0x00000004ff5de424 */ /* 0x000fe200078e00ff */
[----:B------:R-:W3:Y:S03]  /*0a50*/  @!P6 LDG.E R47, [R46.64] ;  /* 0x000000062e2fe981 */ /* 0x000ee6000c1e1900 */
[----:B------:R-:W-:-:S06]  /*0a60*/  @!P6 IMAD.WIDE R92, R68, R93, c[0x0][0x170] ;  /* 0x00005c00445ce625 */ /* 0x000fcc00078e025d */
[----:B------:R-:W3:Y:S01]  /*0a70*/  @!P6 LDG.E R92, [R92.64] ;  /* 0x000000065c5ce981 */ /* 0x000ee2000c1e1900 */
[----:B------:R-:W-:Y:S01]  /*0a80*/  IADD3 R34, R35, c[0x0][0x0], RZ ;  /* 0x0000000023227a10 */ /* 0x000fe20007ffe0ff */
[----:B------:R-:W-:-:S04]  /*0a90*/  @!P5 IMAD.MOV.U32 R3, RZ, RZ, 0x4 ;  /* 0x00000004ff03d424 */ /* 0x000fc800078e00ff */
[----:B-1----:R-:W-:Y:S01]  /*0aa0*/  @!P5 IMAD.WIDE R32, R66, R3, c[0x0][0x170] ;  /* 0x00005c004220d625 */ /* 0x002fe200078e0203 */
[----:B------:R-:W-:-:S04]  /*0ab0*/  LOP3.LUT R81, R81, 0xffff7fff, RZ, 0xc0, !PT ;  /* 0xffff7fff51517812 */ /* 0x000fc800078ec0ff */
[----:B------:R1:W2:Y:S01]  /*0ac0*/  @!P5 LDG.E R4, [R32.64] ;  /* 0x000000062004d981 */ /* 0x0002a2000c1e1900 */
[----:B---3--:R-:W-:Y:S01]  /*0ad0*/  @!P6 FADD.FTZ R67, R92, R47 ;  /* 0x0000002f5c43e221 */ /* 0x008fe20000010000 */
[----:B------:R-:W-:-:S13]  /*0ae0*/  ISETP.GE.AND P6, PT, R34, c[0x0][0x18c], PT ;  /* 0x0000630022007a0c */ /* 0x000fda0003fc6270 */
[----:B------:R-:W-:-:S04]  /*0af0*/  @!P6 IADD3 R3, P2, R34, UR4, RZ ;  /* 0x000000042203ec10 */ /* 0x000fc8000ff5e0ff */
[----:B------:R-:W-:Y:S02]  /*0b00*/  @!P6 LEA.HI.X.SX32 R8, R34, UR5, 0x1, P2 ;  /* 0x000000052208ec11 */ /* 0x000fe400090f0eff */
[----:B------:R-:W-:Y:S02]  /*0b10*/  @!P6 LEA R52, P2, R3, c[0x0][0x160], 0x2 ;  /* 0x000058000334ea11 */ /* 0x000fe400078410ff */
[----:B------:R-:W-:Y:S02]  /*0b20*/  @P6 LOP3.LUT R81, R81, 0x8000, RZ, 0xfc, !PT ;  /* 0x0000800051516812 */ /* 0x000fe400078efcff */
[----:B------:R-:W-:Y:S02]  /*0b30*/  @!P6 LEA.HI.X R53, R3, c[0x0][0x164], R8, 0x2, P2 ;  /* 0x000059000335ea11 */ /* 0x000fe400010f1408 */
[----:B------:R-:W-:Y:S02]  /*0b40*/  P2R R3, PR, RZ, 0x40 ;  /* 0x00000040ff037803 */ /* 0x000fe40000000000 */
[----:B------:R-:W-:-:S13]  /*0b50*/  ISETP.GE.AND P6, PT, R64, c[0x0][0x18c], PT ;  /* 0x0000630040007a0c */ /* 0x000fda0003fc6270 */
[----:B------:R-:W-:Y:S01]  /*0b60*/  @!P6 IMAD.MOV.U32 R93, RZ, RZ, 0x4 ;  /* 0x00000004ff5de424 */ /* 0x000fe200078e00ff */
[----:B------:R-:W3:Y:S03]  /*0b70*/  @!P6 LDG.E R91, [R90.64] ;  /* 0x000000065a5be981 */ /* 0x000ee6000c1e1900 */
[----:B------:R-:W-:-:S06]  /*0b80*/  @!P6 IMAD.WIDE R92, R64, R93, c[0x0][0x170] ;  /* 0x00005c00405ce625 */ /* 0x000fcc00078e025d */
[----:B------:R-:W3:Y:S02]  /*0b90*/  @!P6 LDG.E R92, [R92.64] ;  /* 0x000000065c5ce981 */ /* 0x000ee4000c1e1900 */
[----:B---3--:R-:W-:Y:S02]  /*0ba0*/  @!P6 FADD.FTZ R61, R92, R91 ;  /* 0x0000005b5c3de221 */ /* 0x008fe40000010000 */
[----:B------:R-:W-:-:S04]  /*0bb0*/  @!P3 IMAD.MOV.U32 R91, RZ, RZ, 0x4 ;  /* 0x00000004ff5bb424 */ /* 0x000fc800078e00ff */
[----:B------:R-:W-:-:S06]  /*0bc0*/  @!P3 IMAD.WIDE R90, R60, R91, c[0x0][0x170] ;  /* 0x00005c003c5ab625 */ /* 0x000fcc00078e025b */
[----:B------:R3:W4:Y:S01]  /*0bd0*/  @!P3 LDG.E R90, [R90.64] ;  /* 0x000000065a5ab981 */ /* 0x000722000c1e1900 */
[----:B------:R-:W-:-:S13]  /*0be0*/  ISETP.GE.AND P6, PT, R58, c[0x0][0x18c], PT ;  /* 0x000063003a007a0c */ /* 0x000fda0003fc6270 */
[----:B------:R-:W-:Y:S01]  /*0bf0*/  @!P6 IMAD.MOV.U32 R93, RZ, RZ, 0x4 ;  /* 0x00000004ff5de424 */ /* 0x000fe200078e00ff */
[----:B------:R-:W5:Y:S03]  /*0c00*/  @!P6 LDG.E R51, [R50.64] ;  /* 0x000000063233e981 */ /* 0x000f66000c1e1900 */
[----:B------:R-:W-:-:S06]  /*0c10*/  @!P6 IMAD.WIDE R92, R58, R93, c[0x0][0x170] ;  /* 0x00005c003a5ce625 */ /* 0x000fcc00078e025d */
[----:B------:R-:W5:Y:S01]  /*0c20*/  @!P6 LDG.E R92, [R92.64] ;  /* 0x000000065c5ce981 */ /* 0x000f62000c1e1900 */
[----:B---3--:R-:W-:Y:S01]  /*0c30*/  @!P4 IMAD.MOV.U32 R91, RZ, RZ, 0x4 ;  /* 0x00000004ff5bc424 */ /* 0x008fe200078e00ff */
[----:B-1----:R-:W-:Y:S01]  /*0c40*/  IADD3 R33, R34, c[0x0][0x0], RZ ;  /* 0x0000000022217a10 */ /* 0x002fe20007ffe0ff */
[----:B--2---:R-:W-:-:S03]  /*0c50*/  @!P5 FADD.FTZ R65, R4, R7 ;  /* 0x000000070441d221 */ /* 0x004fc60000010000 */
[C---:B------:R-:W-:Y:S02]  /*0c60*/  ISETP.GE.AND P5, PT, R33.reuse, c[0x0][0x18c], PT ;  /* 0x0000630021007a0c */ /* 0x040fe40003fa6270 */
[----:B------:R-:W-:-:S11]  /*0c70*/  IADD3 R32, R33, c[0x0][0x0], RZ ;  /* 0x0000000021207a10 */ /* 0x000fd60007ffe0ff */
[----:B------:R-:W-:-:S04]  /*0c80*/  @!P5 IADD3 R4, P2, R33, UR4, RZ ;  /* 0x000000042104dc10 */ /* 0x000fc8000ff5e0ff */
[----:B------:R-:W-:Y:S02]  /*0c90*/  @!P5 LEA.HI.X.SX32 R7, R33, UR5, 0x1, P2 ;  /* 0x000000052107dc11 */ /* 0x000fe400090f0eff */
[----:B------:R-:W-:Y:S01]  /*0ca0*/  @!P5 LEA R46, P2, R4, c[0x0][0x160], 0x2 ;  /* 0x00005800042eda11 */ /* 0x000fe200078410ff */
[----:B----4-:R-:W-:Y:S02]  /*0cb0*/  @!P3 FADD.FTZ R59, R90, R85 ;  /* 0x000000555a3bb221 */ /* 0x010fe40000010000 */
[----:B------:R-:W-:-:S06]  /*0cc0*/  @!P4 IMAD.WIDE R90, R56, R91, c[0x0][0x170] ;  /* 0x00005c00385ac625 */ /* 0x000fcc00078e025b */
[----:B------:R-:W2:Y:S01]  /*0cd0*/  @!P4 LDG.E R90, [R90.64] ;  /* 0x000000065a5ac981 */ /* 0x000ea2000c1e1900 */
[----:B------:R-:W-:Y:S02]  /*0ce0*/  @!P5 LEA.HI.X R47, R4, c[0x0][0x164], R7, 0x2, P2 ;  /* 0x00005900042fda11 */ /* 0x000fe400010f1407 */
[C---:B------:R-:W-:Y:S02]  /*0cf0*/  ISETP.GE.AND P2, PT, R32.reuse, c[0x0][0x18c], PT ;  /* 0x0000630020007a0c */ /* 0x040fe40003f46270 */
[C---:B------:R-:W-:Y:S02]  /*0d00*/  IADD3 R31, R32.reuse, c[0x0][0x0], RZ ;  /* 0x00000000201f7a10 */ /* 0x040fe40007ffe0ff */
[----:B------:R-:W-:Y:S01]  /*0d10*/  LOP3.LUT R81, R81, 0xfffeffff, RZ, 0xc0, !PT ;  /* 0xfffeffff51517812 */ /* 0x000fe200078ec0ff */
[----:B------:R-:W3:Y:S08]  /*0d20*/  @!P5 LDG.E R47, [R46.64] ;  /* 0x000000062e2fd981 */ /* 0x000ef0000c1e1900 */
[----:B------:R-:W-:-:S04]  /*0d30*/  @!P2 IADD3 R4, P3, R32, UR4, RZ ;  /* 0x000000042004ac10 */ /* 0x000fc8000ff7e0ff */
[----:B------:R-:W-:Y:S02]  /*0d40*/  @!P2 LEA.HI.X.SX32 R7, R32, UR5, 0x1, P3 ;  /* 0x000000052007ac11 */ /* 0x000fe400098f0eff */
[----:B------:R-:W-:-:S04]  /*0d50*/  @!P2 LEA R84, P3, R4, c[0x0][0x160], 0x2 ;  /* 0x000058000454aa11 */ /* 0x000fc800078610ff */
[----:B------:R-:W-:Y:S02]  /*0d60*/  @!P2 LEA.HI.X R85, R4, c[0x0][0x164], R7, 0x2, P3 ;  /* 0x000059000455aa11 */ /* 0x000fe400018f1407 */
[C---:B------:R-:W-:Y:S01]  /*0d70*/  ISETP.GE.AND P3, PT, R31.reuse, c[0x0][0x18c], PT ;  /* 0x000063001f007a0c */ /* 0x040fe20003f66270 */
[----:B-----5:R-:W-:Y:S01]  /*0d80*/  @!P6 FADD.FTZ R57, R92, R51 ;  /* 0x000000335c39e221 */ /* 0x020fe20000010000 */
[----:B------:R-:W-:Y:S02]  /*0d90*/  ISETP.GE.AND P6, PT, R40, c[0x0][0x18c], PT ;  /* 0x0000630028007a0c */ /* 0x000fe40003fc6270 */
[C---:B------:R-:W-:Y:S01]  /*0da0*/  IADD3 R28, R31.reuse, c[0x0][0x0], RZ ;  /* 0x000000001f1c7a10 */ /* 0x040fe20007ffe0ff */
[----:B------:R1:W4:Y:S08]  /*0db0*/  @!P2 LDG.E R85, [R84.64] ;  /* 0x000000065455a981 */ /* 0x000330000c1e1900 */
[----:B------:R-:W-:-:S02]  /*0dc0*/  @!P3 IADD3 R4, P4, R31, UR4, RZ ;  /* 0x000000041f04bc10 */ /* 0x000fc4000ff9e0ff */
[----:B------:R-:W5:Y:S02]  /*0dd0*/  @!P6 LDG.E R49, [R48.64] ;  /* 0x000000063031e981 */ /* 0x000f64000c1e1900 */
[----:B------:R-:W-:Y:S02]  /*0de0*/  @!P3 LEA.HI.X.SX32 R7, R31, UR5, 0x1, P4 ;  /* 0x000000051f07bc11 */ /* 0x000fe4000a0f0eff */
[----:B------:R-:W-:-:S13]  /*0df0*/  ISETP.GE.AND P4, PT, R56, c[0x0][0x18c], PT ;  /* 0x0000630038007a0c */ /* 0x000fda0003f86270 */
[----:B--2---:R-:W-:Y:S02]  /*0e00*/  @!P4 FADD.FTZ R30, R90, R83 ;  /* 0x000000535a1ec221 */ /* 0x004fe40000010000 */
[----:B------:R-:W-:-:S04]  /*0e10*/  @!P6 IMAD.MOV.U32 R83, RZ, RZ, 0x4 ;  /* 0x00000004ff53e424 */ /* 0x000fc800078e00ff */
[----:B------:R-:W-:-:S06]  /*0e20*/  @!P6 IMAD.WIDE R82, R40, R83, c[0x0][0x170] ;  /* 0x00005c002852e625 */ /* 0x000fcc00078e0253 */
[----:B------:R-:W5:Y:S01]  /*0e30*/  @!P6 LDG.E R82, [R82.64] ;  /* 0x000000065252e981 */ /* 0x000f62000c1e1900 */
[----:B------:R-:W-:-:S04]  /*0e40*/  @!P0 IMAD.MOV.U32 R90, RZ, RZ, 0x4 ;  /* 0x00000004ff5a8424 */ /* 0x000fc800078e00ff */
[----:B------:R-:W-:-:S06]  /*0e50*/  @!P0 IMAD.WIDE R90, R39, R90, c[0x0][0x170] ;  /* 0x00005c00275a8625 */ /* 0x000fcc00078e025a */
[----:B------:R-:W2:Y:S01]  /*0e60*/  @!P0 LDG.E R90, [R90.64] ;  /* 0x000000065a5a8981 */ /* 0x000ea2000c1e1900 */
[----:B------:R-:W-:-:S04]  /*0e70*/  @!P3 LEA R50, P4, R4, c[0x0][0x160], 0x2 ;  /* 0x000058000432ba11 */ /* 0x000fc800078810ff */
[----:B------:R-:W-:Y:S02]  /*0e80*/  @!P3 LEA.HI.X R51, R4, c[0x0][0x164], R7, 0x2, P4 ;  /* 0x000059000433ba11 */ /* 0x000fe400020f1407 */
[----:B------:R-:W-:Y:S01]  /*0e90*/  @P5 LOP3.LUT R81, R81, 0x10000, RZ, 0xfc, !PT ;  /* 0x0001000051515812 */ /* 0x000fe200078efcff */
[----:B-----5:R-:W-:Y:S01]  /*0ea0*/  @!P6 FADD.FTZ R29, R82, R49 ;  /* 0x00000031521de221 */ /* 0x020fe20000010000 */
[C---:B------:R-:W-:Y:S02]  /*0eb0*/  ISETP.GE.AND P6, PT, R28.reuse, c[0x0][0x18c], PT ;  /* 0x000063001c007a0c */ /* 0x040fe40003fc6270 */
[----:B0-----:R-:W-:Y:S02]  /*0ec0*/  P2R R78, PR, RZ, 0x2 ;  /* 0x00000002ff4e7803 */ /* 0x001fe40000000000 */
[C---:B------:R-:W-:Y:S01]  /*0ed0*/  IADD3 R26, R28.reuse, c[0x0][0x0], RZ ;  /* 0x000000001c1a7a10 */ /* 0x040fe20007ffe0ff */
[----:B-1----:R-:W-:Y:S01]  /*0ee0*/  @!P3 IMAD.MOV.U32 R84, RZ, RZ, 0x4 ;  /* 0x00000004ff54b424 */ /* 0x002fe200078e00ff */
[----:B------:R-:W5:Y:S07]  /*0ef0*/  @!P3 LDG.E R51, [R50.64] ;  /* 0x000000063233b981 */ /* 0x000f6e000c1e1900 */
[----:B------:R-:W-:-:S04]  /*0f00*/  @!P6 IADD3 R4, P4, R28, UR4, RZ ;  /* 0x000000041c04ec10 */ /* 0x000fc8000ff9e0ff */
[----:B------:R-:W-:Y:S02]  /*0f10*/  @!P6 LEA.HI.X.SX32 R7, R28, UR5, 0x1, P4 ;  /* 0x000000051c07ec11 */ /* 0x000fe4000a0f0eff */
[----:B------:R-:W-:-:S04]  /*0f20*/  @!P6 LEA R48, P4, R4, c[0x0][0x160], 0x2 ;  /* 0x000058000430ea11 */ /* 0x000fc800078810ff */
[----:B------:R-:W-:Y:S01]  /*0f30*/  @!P6 LEA.HI.X R49, R4, c[0x0][0x164], R7, 0x2, P4 ;  /* 0x000059000431ea11 */ /* 0x000fe200020f1407 */
[----:B------:R-:W-:Y:S02]  /*0f40*/  @!P1 IMAD.MOV.U32 R7, RZ, RZ, 0x4 ;  /* 0x00000004ff079424 */ /* 0x000fe400078e00ff */
[----:B--2---:R-:W-:Y:S02]  /*0f50*/  @!P0 FADD.FTZ R27, R90, R79 ;  /* 0x0000004f5a1b8221 */ /* 0x004fe40000010000 */
[----:B------:R-:W-:-:S06]  /*0f60*/  @!P1 IMAD.WIDE R90, R38, R7, c[0x0][0x170] ;  /* 0x00005c00265a9625 */ /* 0x000fcc00078e0207 */
[----:B------:R-:W2:Y:S01]  /*0f70*/  @!P1 LDG.E R90, [R90.64] ;  /* 0x000000065a5a9981 */ /* 0x000ea2000c1e1900 */
[----:B------:R-:W-:-:S04]  /*0f80*/  LOP3.LUT R81, R81, 0xfff7ffff, RZ, 0xc0, !PT ;  /* 0xfff7ffff51517812 */ /* 0x000fc800078ec0ff */
[----:B------:R-:W-:Y:S02]  /*0f90*/  @P6 LOP3.LUT R81, R81, 0x80000, RZ, 0xfc, !PT ;  /* 0x0008000051516812 */ /* 0x000fe400078efcff */
[----:B------:R-:W-:-:S13]  /*0fa0*/  ISETP.GE.AND P6, PT, R37, c[0x0][0x18c], PT ;  /* 0x0000630025007a0c */ /* 0x000fda0003fc6270 */
[----:B------:R-:W-:Y:S01]  /*0fb0*/  @!P6 IMAD.MOV.U32 R88, RZ, RZ, 0x4 ;  /* 0x00000004ff58e424 */ /* 0x000fe200078e00ff */
[----:B------:R-:W3:Y:S01]  /*0fc0*/  @!P6 LDG.E R63, [R62.64] ;  /* 0x000000063e3fe981 */ /* 0x000ee2000c1e1900 */
[----:B--2---:R-:W-:Y:S02]  /*0fd0*/  @!P1 FADD.FTZ R25, R90, R89 ;  /* 0x000000595a199221 */ /* 0x004fe40000010000 */
[----:B------:R-:W-:-:S06]  /*0fe0*/  @!P6 IMAD.WIDE R88, R37, R88, c[0x0][0x170] ;  /* 0x00005c002558e625 */ /* 0x000fcc00078e0258 */
[----:B------:R-:W3:Y:S01]  /*0ff0*/  @!P6 LDG.E R88, [R88.64] ;  /* 0x000000065858e981 */ /* 0x000ee2000c1e1900 */
[----:B------:R-:W-:-:S13]  /*1000*/  ISETP.GE.AND P1, PT, R36, c[0x0][0x18c], PT ;  /* 0x0000630024007a0c */ /* 0x000fda0003f26270 */
[----:B------:R-:W-:Y:S01]  /*1010*/  @!P1 IMAD.MOV.U32 R91, RZ, RZ, 0x4 ;  /* 0x00000004ff5b9424 */ /* 0x000fe200078e00ff */
[----:B------:R-:W2:Y:S03]  /*1020*/  @!P1 LDG.E R45, [R44.64] ;  /* 0x000000062c2d9981 */ /* 0x000ea6000c1e1900 */
[----:B------:R-:W-:-:S06]  /*1030*/  @!P1 IMAD.WIDE R90, R36, R91, c[0x0][0x170] ;  /* 0x00005c00245a9625 */ /* 0x000fcc00078e025b */
[----:B------:R-:W2:Y:S01]  /*1040*/  @!P1 LDG.E R90, [R90.64] ;  /* 0x000000065a5a9981 */ /* 0x000ea2000c1e1900 */
[----:B------:R-:W-:-:S13]  /*1050*/  ISETP.GE.AND P1, PT, R35, c[0x0][0x18c], PT ;  /* 0x0000630023007a0c */ /* 0x000fda0003f26270 */
[----:B------:R-:W2:Y:S01]  /*1060*/  @!P1 LDG.E R87, [R86.64] ;  /* 0x0000000656579981 */ /* 0x000ea2000c1e1900 */
[----:B------:R-:W-:Y:S02]  /*1070*/  P2R R79, PR, RZ, 0x1 ;  /* 0x00000001ff4f7803 */ /* 0x000fe40000000000 */
[C---:B------:R-:W-:Y:S02]  /*1080*/  ISETP.GE.AND P0, PT, R26.reuse, c[0x0][0x18c], PT ;  /* 0x000063001a007a0c */ /* 0x040fe40003f06270 */
[----:B------:R-:W-:Y:S01]  /*1090*/  IADD3 R23, R26, c[0x0][0x0], RZ ;  /* 0x000000001a177a10 */ /* 0x000fe20007ffe0ff */
[----:B---3--:R-:W-:Y:S02]  /*10a0*/  @!P6 FADD.FTZ R24, R88, R63 ;  /* 0x0000003f5818e221 */ /* 0x008fe40000010000 */
[----:B------:R-:W-:-:S04]  /*10b0*/  @!P1 IMAD.MOV.U32 R88, RZ, RZ, 0x4 ;  /* 0x00000004ff589424 */ /* 0x000fc800078e00ff */
[----:B------:R-:W-:-:S06]  /*10c0*/  @!P1 IMAD.WIDE R88, R35, R88, c[0x0][0x170] ;  /* 0x00005c0023589625 */ /* 0x000fcc00078e0258 */
[----:B------:R-:W3:Y:S01]  /*10d0*/  @!P1 LDG.E R88, [R88.64] ;  /* 0x0000000658589981 */ /* 0x000ee2000c1e1900 */
[----:B------:R-:W-:Y:S02]  /*10e0*/  ISETP.GE.AND P6, PT, R23, c[0x0][0x18c], PT ;  /* 0x0000630017007a0c */ /* 0x000fe40003fc6270 */
[----:B------:R-:W-:-:S04]  /*10f0*/  @!P0 IADD3 R4, P4, R26, UR4, RZ ;  /* 0x000000041a048c10 */ /* 0x000fc8000ff9e0ff */
[----:B------:R-:W-:Y:S02]  /*1100*/  @!P0 LEA.HI.X.SX32 R7, R26, UR5, 0x1, P4 ;  /* 0x000000051a078c11 */ /* 0x000fe4000a0f0eff */
[----:B------:R-:W-:-:S04]  /*1110*/  @!P0 LEA R82, P4, R4, c[0x0][0x160], 0x2 ;  /* 0x0000580004528a11 */ /* 0x000fc800078810ff */
[----:B------:R-:W-:Y:S02]  /*1120*/  @!P0 LEA.HI.X R83, R4, c[0x0][0x164], R7, 0x2, P4 ;  /* 0x0000590004538a11 */ /* 0x000fe400020f1407 */
[----:B------:R-:W-:-:S04]  /*1130*/  @!P6 IADD3 R4, P4, R23, UR4, RZ ;  /* 0x000000041704ec10 */ /* 0x000fc8000ff9e0ff */
[C---:B------:R-:W-:Y:S01]  /*1140*/  @!P6 LEA.HI.X.SX32 R7, R23.reuse, UR5, 0x1, P4 ;  /* 0x000000051707ec11 */ /* 0x040fe2000a0f0eff */
[----:B------:R0:W4:Y:S01]  /*1150*/  @!P0 LDG.E R83, [R82.64] ;  /* 0x0000000652538981 */ /* 0x000122000c1e1900 */
[C---:B------:R-:W-:Y:S02]  /*1160*/  @!P6 LEA R62, P4, R4.reuse, c[0x0][0x160], 0x2 ;  /* 0x00005800043eea11 */ /* 0x040fe400078810ff */
[----:B------:R-:W-:Y:S02]  /*1170*/  IADD3 R21, R23, c[0x0][0x0], RZ ;  /* 0x0000000017157a10 */ /* 0x000fe40007ffe0ff */
[----:B------:R-:W-:Y:S02]  /*1180*/  @!P6 LEA.HI.X R63, R4, c[0x0][0x164], R7, 0x2, P4 ;  /* 0x00005900043fea11 */ /* 0x000fe400020f1407 */
[----:B------:R-:W-:Y:S02]  /*1190*/  LOP3.LUT R81, R81, 0xffefffff, RZ, 0xc0, !PT ;  /* 0xffefffff51517812 */ /* 0x000fe400078ec0ff */
[----:B------:R-:W-:-:S02]  /*11a0*/  ISETP.GE.AND P4, PT, R36, c[0x0][0x18c], PT ;  /* 0x0000630024007a0c */ /* 0x000fc40003f86270 */
[----:B------:R-:W-:Y:S02]  /*11b0*/  ISETP.GE.AND P1, PT, R21, c[0x0][0x18c], PT ;  /* 0x0000630015007a0c */ /* 0x000fe40003f26270 */
[----:B------:R-:W-:-:S04]  /*11c0*/  @P0 LOP3.LUT R81, R81, 0x100000, RZ, 0xfc, !PT ;  /* 0x0010000051510812 */ /* 0x000fc800078efcff */
[----:B------:R-:W-:-:S04]  /*11d0*/  LOP3.LUT R81, R81, 0xffdfffff, RZ, 0xc0, !PT ;  /* 0xffdfffff51517812 */ /* 0x000fc800078ec0ff */
[----:B------:R-:W-:Y:S01]  /*11e0*/  @P6 LOP3.LUT R81, R81, 0x200000, RZ, 0xfc, !PT ;  /* 0x0020000051516812 */ /* 0x000fe200078efcff */
[----:B--2---:R-:W-:Y:S01]  /*11f0*/  @!P4 FADD.FTZ R22, R90, R45 ;  /* 0x0000002d5a16c221 */ /* 0x004fe20000010000 */
[----:B------:R-:W-:Y:S02]  /*1200*/  ISETP.NE.AND P6, PT, R3, RZ, PT ;  /* 0x000000ff0300720c */ /* 0x000fe40003fc5270 */
[----:B------:R-:W-:-:S04]  /*1210*/  @!P1 IADD3 R3, P4, R21, UR4, RZ ;  /* 0x0000000415039c10 */ /* 0x000fc8000ff9e0ff */
[----:B------:R-:W-:Y:S02]  /*1220*/  @!P1 LEA.HI.X.SX32 R4, R21, UR5, 0x1, P4 ;  /* 0x0000000515049c11 */ /* 0x000fe4000a0f0eff */
[----:B------:R-:W-:-:S05]  /*1230*/  ISETP.GE.AND P4, PT, R35, c[0x0][0x18c], PT ;  /* 0x0000630023007a0c */ /* 0x000fca0003f86270 */
[----:B------:R-:W2:Y:S08]  /*1240*/  @!P6 LDG.E R53, [R52.64] ;  /* 0x000000063435e981 */ /* 0x000eb0000c1e1900 */
[----:B---3--:R-:W-:Y:S02]  /*1250*/  @!P4 FADD.FTZ R20, R88, R87 ;  /* 0x000000575814c221 */ /* 0x008fe40000010000 */
[----:B------:R-:W-:-:S04]  /*1260*/  @!P6 IMAD.MOV.U32 R87, RZ, RZ, 0x4 ;  /* 0x00000004ff57e424 */ /* 0x000fc800078e00ff */
[----:B------:R-:W-:-:S06]  /*1270*/  @!P6 IMAD.WIDE R86, R34, R87, c[0x0][0x170] ;  /* 0x00005c002256e625 */ /* 0x000fcc00078e0257 */
[----:B------:R1:W2:Y:S02]  /*1280*/  @!P6 LDG.E R86, [R86.64] ;  /* 0x000000065656e981 */ /* 0x0002a4000c1e1900 */
[----:B-1----:R-:W-:Y:S02]  /*1290*/  @!P2 IMAD.MOV.U32 R87, RZ, RZ, 0x4 ;  /* 0x00000004ff57a424 */ /* 0x002fe400078e00ff */
[----:B--2---:R-:W-:Y:S02]  /*12a0*/  @!P6 FADD.FTZ R19, R86, R53 ;  /* 0x000000355613e221 */ /* 0x004fe40000010000 */
[----:B------:R-:W-:-:S06]  /*12b0*/  @!P2 IMAD.WIDE R86, R32, R87, c[0x0][0x170] ;  /* 0x00005c002056a625 */ /* 0x000fcc00078e0257 */
[----:B------:R-:W4:Y:S01]  /*12c0*/  @!P2 LDG.E R86, [R86.64] ;  /* 0x000000065656a981 */ /* 0x000f22000c1e1900 */
[----:B------:R-:W-:-:S04]  /*12d0*/  @!P5 IMAD.MOV.U32 R88, RZ, RZ, 0x4 ;  /* 0x00000004ff58d424 */ /* 0x000fc800078e00ff */
[----:B------:R-:W-:-:S06]  /*12e0*/  @!P5 IMAD.WIDE R88, R33, R88, c[0x0][0x170] ;  /* 0x00005c002158d625 */ /* 0x000fcc00078e0258 */
[----:B------:R-:W2:Y:S01]  /*12f0*/  @!P5 LDG.E R88, [R88.64] ;  /* 0x000000065858d981 */ /* 0x000ea2000c1e1900 */
[----:B------:R-:W-:Y:S01]  /*1300*/  P2R R80, PR, RZ, 0x4 ;  /* 0x00000004ff507803 */ /* 0x000fe20000000000 */
[----:B----4-:R-:W-:Y:S02]  /*1310*/  @!P2 FADD.FTZ R15, R86, R85 ;  /* 0x00000055560fa221 */ /* 0x010fe40000010000 */
[----:B------:R-:W-:-:S06]  /*1320*/  @!P3 IMAD.WIDE R84, R31, R84, c[0x0][0x170] ;  /* 0x00005c001f54b625 */ /* 0x000fcc00078e0254 */
[----:B------:R1:W5:Y:S01]  /*1330*/  @!P3 LDG.E R84, [R84.64] ;  /* 0x000000065454b981 */ /* 0x000362000c1e1900 */
[----:B------:R-:W-:-:S13]  /*1340*/  ISETP.GE.AND P2, PT, R28, c[0x0][0x18c], PT ;  /* 0x000063001c007a0c */ /* 0x000fda0003f46270 */
[----:B------:R-:W-:Y:S01]  /*1350*/  @!P2 IMAD.MOV.U32 R87, RZ, RZ, 0x4 ;  /* 0x00000004ff57a424 */ /* 0x000fe200078e00ff */
[----:B------:R-:W3:Y:S03]  /*1360*/  @!P2 LDG.E R49, [R48.64] ;  /* 0x000000063031a981 */ /* 0x000ee6000c1e1900 */
[----:B------:R-:W-:-:S06]  /*1370*/  @!P2 IMAD.WIDE R86, R28, R87, c[0x0][0x170] ;  /* 0x00005c001c56a625 */ /* 0x000fcc00078e0257 */
[----:B------:R-:W3:Y:S01]  /*1380*/  @!P2 LDG.E R86, [R86.64] ;  /* 0x000000065656a981 */ /* 0x000ee2000c1e1900 */
[----:B-1----:R-:W-:Y:S01]  /*1390*/  @!P0 IMAD.MOV.U32 R85, RZ, RZ, 0x4 ;  /* 0x00000004ff558424 */ /* 0x002fe200078e00ff */
[----:B------:R-:W-:Y:S02]  /*13a0*/  LOP3.LUT R81, R81, 0xffbfffff, RZ, 0xc0, !PT ;  /* 0xffbfffff51517812 */ /* 0x000fe400078ec0ff */
[----:B------:R-:W-:Y:S02]  /*13b0*/  @!P1 LEA R44, P4, R3, c[0x0][0x160], 0x2 ;  /* 0x00005800032c9a11 */ /* 0x000fe400078810ff */
[----:B------:R-:W-:Y:S02]  /*13c0*/  IADD3 R18, R21, c[0x0][0x0], RZ ;  /* 0x0000000015127a10 */ /* 0x000fe40007ffe0ff */
[----:B------:R-:W-:Y:S02]  /*13d0*/  @P1 LOP3.LUT R81, R81, 0x400000, RZ, 0xfc, !PT ;  /* 0x0040000051511812 */ /* 0x000fe400078efcff */
[----:B------:R-:W-:-:S02]  /*13e0*/  @!P1 LEA.HI.X R45, R3, c[0x0][0x164], R4, 0x2, P4 ;  /* 0x00005900032d9a11 */ /* 0x000fc400020f1404 */
[C---:B------:R-:W-:Y:S02]  /*13f0*/  ISETP.GE.AND P1, PT, R18.reuse, c[0x0][0x18c], PT ;  /* 0x0000630012007a0c */ /* 0x040fe40003f26270 */
[----:B------:R-:W-:-:S11]  /*1400*/  IADD3 R16, R18, c[0x0][0x0], RZ ;  /* 0x0000000012107a10 */ /* 0x000fd60007ffe0ff */
[----:B------:R-:W-:-:S04]  /*1410*/  @!P1 IADD3 R3, P4, R18, UR4, RZ ;  /* 0x0000000412039c10 */ /* 0x000fc8000ff9e0ff */
[----:B------:R-:W-:Y:S02]  /*1420*/  @!P1 LEA.HI.X.SX32 R4, R18, UR5, 0x1, P4 ;  /* 0x0000000512049c11 */ /* 0x000fe4000a0f0eff */
[----:B------:R-:W-:Y:S01]  /*1430*/  @!P1 LEA R52, P4, R3, c[0x0][0x160], 0x2 ;  /* 0x0000580003349a11 */ /* 0x000fe200078810ff */
[----:B-----5:R-:W-:Y:S02]  /*1440*/  @!P3 FADD.FTZ R14, R84, R51 ;  /* 0x00000033540eb221 */ /* 0x020fe40000010000 */
[----:B------:R-:W-:-:S06]  /*1450*/  @!P0 IMAD.WIDE R84, R26, R85, c[0x0][0x170] ;  /* 0x00005c001a548625 */ /* 0x000fcc00078e0255 */
[----:B------:R-:W4:Y:S01]  /*1460*/  @!P0 LDG.E R84, [R84.64] ;  /* 0x0000000654548981 */ /* 0x000f22000c1e1900 */
[----:B------:R-:W-:Y:S02]  /*1470*/  @!P1 LEA.HI.X R53, R3, c[0x0][0x164], R4, 0x2, P4 ;  /* 0x0000590003359a11 */ /* 0x000fe400020f1404 */
[----:B------:R-:W-:Y:S01]  /*1480*/  ISETP.GE.AND P4, PT, R16, c[0x0][0x18c], PT ;  /* 0x0000630010007a0c */ /* 0x000fe20003f86270 */
[----:B--2---:R-:W-:Y:S01]  /*1490*/  @!P5 FADD.FTZ R17, R88, R47 ;  /* 0x0000002f5811d221 */ /* 0x004fe20000010000 */
[C---:B------:R-:W-:Y:S02]  /*14a0*/  IADD3 R13, R16.reuse, c[0x0][0x0], RZ ;  /* 0x00000000100d7a10 */ /* 0x040fe40007ffe0ff */
[----:B------:R-:W2:Y:S09]  /*14b0*/  @!P1 LDG.E R53, [R52.64] ;  /* 0x0000000634359981 */ /* 0x000eb2000c1e1900 */
[----:B------:R-:W-:-:S04]  /*14c0*/  @!P4 IADD3 R3, P5, R16, UR4, RZ ;  /* 0x000000041003cc10 */ /* 0x000fc8000ffbe0ff */
[----:B------:R-:W-:Y:S02]  /*14d0*/  @!P4 LEA.HI.X.SX32 R4, R16, UR5, 0x1, P5 ;  /* 0x000000051004cc11 */ /* 0x000fe4000a8f0eff */
[----:B------:R-:W-:-:S04]  /*14e0*/  @!P4 LEA R46, P5, R3, c[0x0][0x160], 0x2 ;  /* 0x00005800032eca11 */ /* 0x000fc800078a10ff */
[----:B------:R-:W-:Y:S02]  /*14f0*/  @!P4 LEA.HI.X R47, R3, c[0x0][0x164], R4, 0x2, P5 ;  /* 0x00005900032fca11 */ /* 0x000fe400028f1404 */
[C---:B------:R-:W-:Y:S02]  /*1500*/  ISETP.GE.AND P5, PT, R13.reuse, c[0x0][0x18c], PT ;  /* 0x000063000d007a0c */ /* 0x040fe40003fa6270 */
[----:B------:R-:W-:Y:S01]  /*1510*/  IADD3 R11, R13, c[0x0][0x0], RZ ;  /* 0x000000000d0b7a10 */ /* 0x000fe20007ffe0ff */
[----:B---3--:R-:W-:Y:S01]  /*1520*/  @!P2 FADD.FTZ R12, R86, R49 ;  /* 0x00000031560ca221 */ /* 0x008fe20000010000 */
[----:B------:R1:W3:Y:S02]  /*1530*/  @!P4 LDG.E R47, [R46.64] ;  /* 0x000000062e2fc981 */ /* 0x0002e4000c1e1900 */
[----:B------:R-:W-:-:S07]  /*1540*/  ISETP.GE.AND P0, PT, R11, c[0x0][0x18c], PT ;  /* 0x000063000b007a0c */ /* 0x000fce0003f06270 */
[----:B------:R-:W-:-:S04]  /*1550*/  @!P5 IADD3 R3, P6, R13, UR4, RZ ;  /* 0x000000040d03dc10 */ /* 0x000fc8000ffde0ff */
[----:B------:R-:W-:Y:S02]  /*1560*/  @!P5 LEA.HI.X.SX32 R4, R13, UR5, 0x1, P6 ;  /* 0x000000050d04dc11 */ /* 0x000fe4000b0f0eff */
[----:B------:R-:W-:-:S04]  /*1570*/  @!P5 LEA R50, P6, R3, c[0x0][0x160], 0x2 ;  /* 0x000058000332da11 */ /* 0x000fc800078c10ff */
[----:B------:R-:W-:Y:S02]  /*1580*/  @!P5 LEA.HI.X R51, R3, c[0x0][0x164], R4, 0x2, P6 ;  /* 0x000059000333da11 */ /* 0x000fe400030f1404 */
[----:B------:R-:W-:Y:S02]  /*1590*/  @!P0 IADD3 R3, P6, R11, UR4, RZ ;  /* 0x000000040b038c10 */ /* 0x000fe4000ffde0ff */
[----:B------:R-:W-:Y:S02]  /*15a0*/  ISETP.GE.AND P2, PT, R23, c[0x0][0x18c], PT ;  /* 0x0000630017007a0c */ /* 0x000fe40003f46270 */
[----:B------:R-:W-:Y:S01]  /*15b0*/  @!P0 LEA.HI.X.SX32 R4, R11, UR5, 0x1, P6 ;  /* 0x000000050b048c11 */ /* 0x000fe2000b0f0eff */
[----:B------:R5:W2:Y:S01]  /*15c0*/  @!P5 LDG.E R51, [R50.64] ;  /* 0x000000063233d981 */ /* 0x000aa2000c1e1900 */
[----:B------:R-:W-:-:S09]  /*15d0*/  ISETP.GE.AND P6, PT, R26, c[0x0][0x18c], PT ;  /* 0x000063001a007a0c */ /* 0x000fd20003fc6270 */
[----:B0-----:R-:W-:Y:S01]  /*15e0*/  @!P2 IMAD.MOV.U32 R82, RZ, RZ, 0x4 ;  /* 0x00000004ff52a424 */ /* 0x001fe200078e00ff */
[----:B------:R-:W2:Y:S03]  /*15f0*/  @!P2 LDG.E R63, [R62.64] ;  /* 0x000000063e3fa981 */ /* 0x000ea6000c1e1900 */
[----:B----4-:R-:W-:Y:S02]  /*1600*/  @!P6 FADD.FTZ R10, R84, R83 ;  /* 0x00000053540ae221 */ /* 0x010fe40000010000 */
[----:B------:R-:W-:-:S06]  /*1610*/  @!P2 IMAD.WIDE R82, R23, R82, c[0x0][0x170] ;  /* 0x00005c001752a625 */ /* 0x000fcc00078e0252 */
[----:B------:R0:W2:Y:S01]  /*1620*/  @!P2 LDG.E R82, [R82.64] ;  /* 0x000000065252a981 */ /* 0x0000a2000c1e1900 */
[----:B------:R-:W-:-:S04]  /*1630*/  @!P0 LEA R48, P6, R3, c[0x0][0x160], 0x2 ;  /* 0x0000580003308a11 */ /* 0x000fc800078c10ff */
[----:B------:R-:W-:Y:S02]  /*1640*/  @!P0 LEA.HI.X R49, R3, c[0x0][0x164], R4, 0x2, P6 ;  /* 0x0000590003318a11 */ /* 0x000fe400030f1404 */
[----:B------:R-:W-:Y:S01]  /*1650*/  ISETP.GE.AND P6, PT, R21, c[0x0][0x18c], PT ;  /* 0x0000630015007a0c */ /* 0x000fe20003fc6270 */
[----:B0-----:R-:W-:Y:S01]  /*1660*/  @!P4 IMAD.MOV.U32 R83, RZ, RZ, 0x4 ;  /* 0x00000004ff53c424 */ /* 0x001fe200078e00ff */
[----:B------:R-:W-:Y:S02]  /*1670*/  IADD3 R8, R11, c[0x0][0x0], RZ ;  /* 0x000000000b087a10 */ /* 0x000fe40007ffe0ff */
[----:B------:R-:W4:Y:S09]  /*1680*/  @!P0 LDG.E R49, [R48.64] ;  /* 0x0000000630318981 */ /* 0x000f32000c1e1900 */
[----:B------:R-:W-:Y:S01]  /*1690*/  @!P6 IMAD.MOV.U32 R84, RZ, RZ, 0x4 ;  /* 0x00000004ff54e424 */ /* 0x000fe200078e00ff */
[----:B------:R-:W3:Y:S03]  /*16a0*/  @!P6 LDG.E R45, [R44.64] ;  /* 0x000000062c2de981 */ /* 0x000ee6000c1e1900 */
[----:B------:R-:W-:-:S06]  /*16b0*/  @!P6 IMAD.WIDE R84, R21, R84, c[0x0][0x170] ;  /* 0x00005c001554e625 */ /* 0x000fcc00078e0254 */
[----:B------:R-:W3:Y:S01]  /*16c0*/  @!P6 LDG.E R84, [R84.64] ;  /* 0x000000065454e981 */ /* 0x000ee2000c1e1900 */
[----:B--2---:R-:W-:Y:S02]  /*16d0*/  @!P2 FADD.FTZ R9, R82, R63 ;  /* 0x0000003f5209a221 */ /* 0x004fe40000010000 */
[----:B------:R-:W-:-:S04]  /*16e0*/  @!P1 IMAD.MOV.U32 R63, RZ, RZ, 0x4 ;  /* 0x00000004ff3f9424 */ /* 0x000fc800078e00ff */
[----:B------:R-:W-:-:S06]  /*16f0*/  @!P1 IMAD.WIDE R62, R18, R63, c[0x0][0x170] ;  /* 0x00005c00123e9625 */ /* 0x000fcc00078e023f */
[----:B------:R-:W2:Y:S01]  /*1700*/  @!P1 LDG.E R62, [R62.64] ;  /* 0x000000063e3e9981 */ /* 0x000ea2000c1e1900 */
[----:B------:R-:W-:-:S06]  /*1710*/  @!P4 IMAD.WIDE R82, R16, R83, c[0x0][0x170] ;  /* 0x00005c001052c625 */ /* 0x000fcc00078e0253 */
[----:B------:R-:W4:Y:S01]  /*1720*/  @!P4 LDG.E R82, [R82.64] ;  /* 0x000000065252c981 */ /* 0x000f22000c1e1900 */
[----:B------:R-:W-:Y:S02]  /*1730*/  ISETP.GE.AND P2, PT, R8, c[0x0][0x18c], PT ;  /* 0x0000630008007a0c */ /* 0x000fe40003f46270 */
[----:B------:R-:W-:-:S11]  /*1740*/  SHF.R.S32.HI R7, RZ, 0x1f, R8 ;  /* 0x0000001fff077819 */ /* 0x000fd60000011408 */
[----:B------:R-:W-:-:S04]  /*1750*/  @!P2 IADD3 R3, P6, R8, UR4, RZ ;  /* 0x000000040803ac10 */ /* 0x000fc8000ffde0ff */
[----:B------:R-:W-:Y:S02]  /*1760*/  @!P2 IADD3.X R4, R7, UR5, RZ, P6, !PT ;  /* 0x000000050704ac10 */ /* 0x000fe4000b7fe4ff */
[----:B------:R-:W-:Y:S02]  /*1770*/  ISETP.GE.AND P6, PT, R21, c[0x0][0x18c], PT ;  /* 0x0000630015007a0c */ /* 0x000fe40003fc6270 */
[----:B------:R-:W-:-:S11]  /*1780*/  LOP3.LUT R81, R81, 0xff7fffff, RZ, 0xc0, !PT ;  /* 0xff7fffff51517812 */ /* 0x000fd600078ec0ff */
[----:B---3--:R-:W-:Y:S01]  /*1790*/  @!P6 FADD.FTZ R6, R84, R45 ;  /* 0x0000002d5406e221 */ /* 0x008fe20000010000 */
[----:B------:R-:W-:-:S04]  /*17a0*/  @!P2 LEA R44, P6, R3, c[0x0][0x160], 0x2 ;  /* 0x00005800032caa11 */ /* 0x000fc800078c10ff */
[----:B------:R-:W-:Y:S02]  /*17b0*/  @!P2 LEA.HI.X R45, R3, c[0x0][0x164], R4, 0x2, P6 ;  /* 0x00005900032daa11 */ /* 0x000fe400030f1404 */
[----:B------:R-:W-:Y:S02]  /*17c0*/  IADD3 R4, R8, c[0x0][0x0], RZ ;  /* 0x0000000008047a10 */ /* 0x000fe40007ffe0ff */
[----:B------:R-:W-:Y:S02]  /*17d0*/  @P1 LOP3.LUT R81, R81, 0x800000, RZ, 0xfc, !PT ;  /* 0x0080000051511812 */ /* 0x000fe400078efcff */
[----:B------:R-:W-:Y:S01]  /*17e0*/  SHF.R.S32.HI R3, RZ, 0x1f, R4 ;  /* 0x0000001fff037819 */ /* 0x000fe20000011404 */
[----:B------:R-:W3:Y:S01]  /*17f0*/  @!P2 LDG.E R45, [R44.64] ;  /* 0x000000062c2da981 */ /* 0x000ee2000c1e1900 */
[----:B--2---:R-:W-:Y:S01]  /*1800*/  @!P1 FADD.FTZ R5, R62, R53 ;  /* 0x000000353e059221 */ /* 0x004fe20000010000 */
[----:B------:R-:W-:-:S13]  /*1810*/  ISETP.GE.AND P1, PT, R4, c[0x0][0x18c], PT ;  /* 0x0000630004007a0c */ /* 0x000fda0003f26270 */
[----:B------:R-:W-:-:S04]  /*1820*/  @!P1 IADD3 R52, P6, R4, UR4, RZ ;  /* 0x0000000404349c10 */ /* 0x000fc8000ffde0ff */
[----:B------:R-:W-:Y:S02]  /*1830*/  @!P1 IADD3.X R53, R3, UR5, RZ, P6, !PT ;  /* 0x0000000503359c10 */ /* 0x000fe4000b7fe4ff */
[----:B-1----:R-:W-:Y:S01]  /*1840*/  @!P1 LEA R46, P6, R52, c[0x0][0x160], 0x2 ;  /* 0x00005800342e9a11 */ /* 0x002fe200078c10ff */
[----:B----4-:R-:W-:-:S03]  /*1850*/  @!P4 FADD.FTZ R2, R82, R47 ;  /* 0x0000002f5202c221 */ /* 0x010fc60000010000 */
[----:B------:R-:W-:Y:S01]  /*1860*/  @!P1 LEA.HI.X R47, R52, c[0x0][0x164], R53, 0x2, P6 ;  /* 0x00005900342f9a11 */ /* 0x000fe200030f1435 */
[----:B------:R-:W-:-:S04]  /*1870*/  @!P5 IMAD.MOV.U32 R52, RZ, RZ, 0x4 ;  /* 0x00000004ff34d424 */ /* 0x000fc800078e00ff */
[----:B------:R-:W-:Y:S01]  /*1880*/  @!P5 IMAD.WIDE R52, R13, R52, c[0x0][0x170] ;  /* 0x00005c000d34d625 */ /* 0x000fe200078e0234 */
[----:B------:R-:W-:Y:S01]  /*1890*/  LOP3.LUT R81, R81, 0xfeffffff, RZ, 0xc0, !PT ;  /* 0xfeffffff51517812 */ /* 0x000fe200078ec0ff */
[----:B------:R-:W2:Y:S04]  /*18a0*/  @!P1 LDG.E R47, [R46.64] ;  /* 0x000000062e2f9981 */ /* 0x000ea8000c1e1900 */
[----:B------:R0:W4:Y:S01]  /*18b0*/  @!P5 LDG.E R52, [R52.64] ;  /* 0x000000063434d981 */ /* 0x000122000c1e1900 */
[----:B------:R-:W-:-:S04]  /*18c0*/  @!P0 IMAD.MOV.U32 R82, RZ, RZ, 0x4 ;  /* 0x00000004ff528424 */ /* 0x000fc800078e00ff */
[----:B------:R-:W-:-:S06]  /*18d0*/  @!P0 IMAD.WIDE R82, R11, R82, c[0x0][0x170] ;  /* 0x00005c000b528625 */ /* 0x000fcc00078e0252 */
[----:B------:R-:W2:Y:S01]  /*18e0*/  @!P0 LDG.E R82, [R82.64] ;  /* 0x0000000652528981 */ /* 0x000ea2000c1e1900 */
[----:B------:R-:W-:Y:S02]  /*18f0*/  IADD3 R62, R4, c[0x0][0x0], RZ ;  /* 0x00000000043e7a10 */ /* 0x000fe40007ffe0ff */
[----:B------:R-:W-:Y:S02]  /*1900*/  @P0 LOP3.LUT R81, R81, 0x1000000, RZ, 0xfc, !PT ;  /* 0x0100000051510812 */ /* 0x000fe400078efcff */
[----:B------:R-:W-:Y:S02]  /*1910*/  ISETP.GE.AND P0, PT, R62, c[0x0][0x18c], PT ;  /* 0x000063003e007a0c */ /* 0x000fe40003f06270 */
[----:B------:R-:W-:-:S11]  /*1920*/  SHF.R.S32.HI R63, RZ, 0x1f, R62 ;  /* 0x0000001fff3f7819 */ /* 0x000fd6000001143e */
[----:B-----5:R-:W-:Y:S01]  /*1930*/  @!P0 IADD3 R50, P6, R62, UR4, RZ ;  /* 0x000000043e328c10 */ /* 0x020fe2000ffde0ff */
[----:B0-----:R-:W-:Y:S02]  /*1940*/  @!P1 IMAD.MOV.U32 R53, RZ, RZ, 0x4 ;  /* 0x00000004ff359424 */ /* 0x001fe400078e00ff */
[----:B----4-:R-:W-:Y:S01]  /*1950*/  @!P5 FADD.FTZ R0, R52, R51 ;  /* 0x000000333400d221 */ /* 0x010fe20000010000 */
[----:B------:R-:W-:Y:S02]  /*1960*/  @!P0 IADD3.X R51, R63, UR5, RZ, P6, !PT ;  /* 0x000000053f338c10 */ /* 0x000fe4000b7fe4ff */
[----:B------:R-:W-:-:S13]  /*1970*/  ISETP.GE.AND P6, PT, R11, c[0x0][0x18c], PT ;  /* 0x000063000b007a0c */ /* 0x000fda0003fc6270 */
[----:B--2---:R-:W-:Y:S01]  /*1980*/  @!P6 FADD.FTZ R41, R82, R49 ;  /* 0x000000315229e221 */ /* 0x004fe20000010000 */
[----:B------:R-:W-:-:S04]  /*1990*/  @!P0 LEA R48, P6, R50, c[0x0][0x160], 0x2 ;  /* 0x0000580032308a11 */ /* 0x000fc800078c10ff */
[----:B------:R-:W-:Y:S01]  /*19a0*/  @!P0 LEA.HI.X R49, R50, c[0x0][0x164], R51, 0x2, P6 ;  /* 0x0000590032318a11 */ /* 0x000fe200030f1433 */
[----:B------:R-:W-:-:S04]  /*19b0*/  @!P2 IMAD.MOV.U32 R51, RZ, RZ, 0x4 ;  /* 0x00000004ff33a424 */ /* 0x000fc800078e00ff */
[----:B------:R-:W-:Y:S01]  /*19c0*/  @!P2 IMAD.WIDE R50, R8, R51, c[0x0][0x170] ;  /* 0x00005c000832a625 */ /* 0x000fe200078e0233 */
[----:B------:R-:W-:Y:S01]  /*19d0*/  LOP3.LUT R81, R81, 0xfffbffff, RZ, 0xc0, !PT ;  /* 0xfffbffff51517812 */ /* 0x000fe200078ec0ff */
[----:B------:R-:W2:Y:S04]  /*19e0*/  @!P0 LDG.E R49, [R48.64] ;  /* 0x0000000630318981 */ /* 0x000ea8000c1e1900 */
[----:B------:R-:W3:Y:S01]  /*19f0*/  @!P2 LDG.E R50, [R50.64] ;  /* 0x000000063232a981 */ /* 0x000ee2000c1e1900 */
[----:B------:R-:W-:-:S06]  /*1a00*/  @!P1 IMAD.WIDE R52, R4, R53, c[0x0][0x170] ;  /* 0x00005c0004349625 */ /* 0x000fcc00078e0235 */
[----:B------:R-:W4:Y:S01]  /*1a10*/  @!P1 LDG.E R52, [R52.64] ;  /* 0x0000000634349981 */ /* 0x000f22000c1e1900 */
[----:B------:R-:W-:Y:S02]  /*1a20*/  IADD3 R70, R62, c[0x0][0x0], RZ ;  /* 0x000000003e467a10 */ /* 0x000fe40007ffe0ff */
[----:B------:R-:W-:Y:S01]  /*1a30*/  @P2 LOP3.LUT R81, R81, 0x40000, RZ, 0xfc, !PT ;  /* 0x0004000051512812 */ /* 0x000fe200078efcff */
[----:B---3--:R-:W-:Y:S01]  /*1a40*/  @!P2 FADD.FTZ R42, R50, R45 ;  /* 0x0000002d322aa221 */ /* 0x008fe20000010000 */
[----:B------:R-:W-:-:S13]  /*1a50*/  ISETP.GE.AND P2, PT, R70, c[0x0][0x18c], PT ;  /* 0x0000630046007a0c */ /* 0x000fda0003f46270 */
[----:B------:R-:W-:-:S04]  /*1a60*/  @!P2 IADD3 R45, P6, R70, UR4, RZ ;  /* 0x00000004462dac10 */ /* 0x000fc8000ffde0ff */
[----:B------:R-:W-:Y:S02]  /*1a70*/  @!P2 LEA.HI.X.SX32 R82, R70, UR5, 0x1, P6 ;  /* 0x000000054652ac11 */ /* 0x000fe4000b0f0eff */
[----:B------:R-:W-:-:S04]  /*1a80*/  @!P2 LEA R44, P6, R45, c[0x0][0x160], 0x2 ;  /* 0x000058002d2caa11 */ /* 0x000fc800078c10ff */
[----:B------:R-:W-:Y:S02]  /*1a90*/  @!P2 LEA.HI.X R45, R45, c[0x0][0x164], R82, 0x2, P6 ;  /* 0x000059002d2daa11 */ /* 0x000fe400030f1452 */
[----:B------:R-:W-:Y:S01]  /*1aa0*/  ISETP.GE.AND P6, PT, R70, c[0x0][0x18c], PT ;  /* 0x0000630046007a0c */ /* 0x000fe20003fc6270 */
[----:B----4-:R-:W-:Y:S02]  /*1ab0*/  @!P1 FADD.FTZ R43, R52, R47 ;  /* 0x0000002f342b9221 */ /* 0x010fe40000010000 */
[----:B------:R-:W-:-:S04]  /*1ac0*/  @!P0 IMAD.MOV.U32 R47, RZ, RZ, 0x4 ;  /* 0x00000004ff2f8424 */ /* 0x000fc800078e00ff */
[----:B------:R-:W-:-:S06]  /*1ad0*/  @!P0 IMAD.WIDE R46, R62, R47, c[0x0][0x170] ;  /* 0x00005c003e2e8625 */ /* 0x000fcc00078e022f */
[----:B------:R-:W-:Y:S01]  /*1ae0*/  @!P6 IMAD.MOV.U32 R51, RZ, RZ, 0x4 ;  /* 0x00000004ff33e424 */ /* 0x000fe200078e00ff */
[----:B------:R-:W2:Y:S03]  /*1af0*/  @!P0 LDG.E R46, [R46.64] ;  /* 0x000000062e2e8981 */ /* 0x000ea6000c1e1900 */
[----:B------:R-:W-:Y:S01]  /*1b00*/  @!P6 IMAD.WIDE R50, R70, R51, c[0x0][0x170] ;  /* 0x00005c004632e625 */ /* 0x000fe200078e0233 */
[----:B------:R0:W3:Y:S05]  /*1b10*/  @!P6 LDG.E R45, [R44.64] ;  /* 0x000000062c2de981 */ /* 0x0000ea000c1e1900 */
[----:B------:R-:W3:Y:S01]  /*1b20*/  @!P6 LDG.E R50, [R50.64] ;  /* 0x000000063232e981 */ /* 0x000ee2000c1e1900 */
[----:B------:R-:W-:-:S04]  /*1b30*/  LOP3.LUT R81, R81, 0xfffdffff, RZ, 0xc0, !PT ;  /* 0xfffdffff51517812 */ /* 0x000fc800078ec0ff */
[----:B------:R-:W-:-:S04]  /*1b40*/  @P1 LOP3.LUT R81, R81, 0x20000, RZ, 0xfc, !PT ;  /* 0x0002000051511812 */ /* 0x000fc800078efcff */
[----:B------:R-:W-:-:S04]  /*1b50*/  LOP3.LUT R81, R81, 0xfffff7ff, RZ, 0xc0, !PT ;  /* 0xfffff7ff51517812 */ /* 0x000fc800078ec0ff */
[----:B------:R-:W-:-:S04]  /*1b60*/  @P0 LOP3.LUT R81, R81, 0x800, RZ, 0xfc, !PT ;  /* 0x0000080051510812 */ /* 0x000fc800078efcff */
[----:B------:R-:W-:-:S04]  /*1b70*/  LOP3.LUT R81, R81, 0xfffffbff, RZ, 0xc0, !PT ;  /* 0xfffffbff51517812 */ /* 0x000fc800078ec0ff */
[----:B------:R-:W-:Y:S02]  /*1b80*/  @P2 LOP3.LUT R81, R81, 0x400, RZ, 0xfc, !PT ;  /* 0x0000040051512812 */ /* 0x000fe400078efcff */
[----:B------:R-:W-:Y:S02]  /*1b90*/  ISETP.GE.AND P2, PT, R74, c[0x0][0x18c], PT ;  /* 0x000063004a007a0c */ /* 0x000fe40003f46270 */
[----:B------:R-:W-:Y:S01]  /*1ba0*/  ISETP.GE.AND P1, PT, R76, c[0x0][0x18c], PT ;  /* 0x000063004c007a0c */ /* 0x000fe20003f26270 */
[----:B------:R-:W-:Y:S01]  /*1bb0*/  IMAD.MOV.U32 R52, RZ, RZ, RZ ;  /* 0x000000ffff347224 */ /* 0x000fe200078e00ff */
[----:B0-----:R-:W-:-:S09]  /*1bc0*/  P2R R44, PR, RZ, 0x40 ;  /* 0x00000040ff2c7803 */ /* 0x001fd20000000000 */
[----:B------:R-:W-:Y:S01]  /*1bd0*/  @!P2 FADD.FTZ R52, RZ, R77 ;  /* 0x0000004dff34a221 */ /* 0x000fe20000010000 */
[----:B------:R-:W-:-:S03]  /*1be0*/  ISETP.GE.AND P2, PT, R68, c[0x0][0x18c], PT ;  /* 0x0000630044007a0c */ /* 0x000fc60003f46270 */
[----:B------:R-:W-:Y:S01]  /*1bf0*/  @!P1 FADD.FTZ R52, R52, R75 ;  /* 0x0000004b34349221 */ /* 0x000fe20000010000 */
[----:B------:R-:W-:Y:S01]  /*1c00*/  ISETP.GE.AND P1, PT, R66, c[0x0][0x18c], PT ;  /* 0x0000630042007a0c */ /* 0x000fe20003f26270 */
[----:B--2---:R-:W-:Y:S01]  /*1c10*/  @!P0 FADD.FTZ R54, R46, R49 ;  /* 0x000000312e368221 */ /* 0x004fe20000010000 */
[----:B------:R-:W-:Y:S01]  /*1c20*/  ISETP.GE.AND P0, PT, R72, c[0x0][0x18c], PT ;  /* 0x0000630048007a0c */ /* 0x000fe20003f06270 */
[----:B---3--:R-:W-:Y:S01]  /*1c30*/  @!P6 FADD.FTZ R55, R50, R45 ;  /* 0x0000002d3237e221 */ /* 0x008fe20000010000 */
[----:B------:R-:W-:-:S11]  /*1c40*/  ISETP.GE.AND P6, PT, R71, c[0x0][0x18c], PT ;  /* 0x0000630047007a0c */ /* 0x000fd60003fc6270 */
[----:B------:R-:W-:Y:S01]  /*1c50*/  @!P0 FADD.FTZ R52, R52, R73 ;  /* 0x0000004934348221 */ /* 0x000fe20000010000 */
[----:B------:R-:W-:-:S03]  /*1c60*/  ISETP.GE.AND P0, PT, R64, c[0x0][0x18c], PT ;  /* 0x0000630040007a0c */ /* 0x000fc60003f06270 */
[----:B------:R-:W-:-:S04]  /*1c70*/  @!P6 FADD.FTZ R52, R52, R69 ;  /* 0x000000453434e221 */ /* 0x000fc80000010000 */
[----:B------:R-:W-:-:S04]  /*1c80*/  @!P2 FADD.FTZ R52, R52, R67 ;  /* 0x000000433434a221 */ /* 0x000fc80000010000 */
[----:B------:R-:W-:Y:S01]  /*1c90*/  @!P1 FADD.FTZ R52, R52, R65 ;  /* 0x0000004134349221 */ /* 0x000fe20000010000 */
[----:B------:R-:W-:-:S03]  /*1ca0*/  ISETP.GE.AND P1, PT, R60, c[0x0][0x18c], PT ;  /* 0x000063003c007a0c */ /* 0x000fc60003f26270 */
[----:B------:R-:W-:Y:S01]  /*1cb0*/  @!P0 FADD.FTZ R52, R52, R61 ;  /* 0x0000003d34348221 */ /* 0x000fe20000010000 */
[----:B------:R-:W-:Y:S02]  /*1cc0*/  ISETP.GE.AND P0, PT, R58, c[0x0][0x18c], PT ;  /* 0x000063003a007a0c */ /* 0x000fe40003f06270 */
[----:B------:R-:W-:Y:S02]  /*1cd0*/  ISETP.GE.AND P6, PT, R56, c[0x0][0x18c], PT ;  /* 0x0000630038007a0c */ /* 0x000fe40003fc6270 */
[----:B------:R-:W-:-:S05]  /*1ce0*/  ISETP.GE.AND P2, PT, R40, c[0x0][0x18c], PT ;  /* 0x0000630028007a0c */ /* 0x000fca0003f46270 */
[----:B------:R-:W-:-:S04]  /*1cf0*/  @!P1 FADD.FTZ R52, R52, R59 ;  /* 0x0000003b34349221 */ /* 0x000fc80000010000 */
[----:B------:R-:W-:Y:S01]  /*1d00*/  @!P0 FADD.FTZ R52, R52, R57 ;  /* 0x0000003934348221 */ /* 0x000fe20000010000 */
[----:B------:R-:W-:Y:S02]  /*1d10*/  ISETP.NE.AND P0, PT, R79, RZ, PT ;  /* 0x000000ff4f00720c */ /* 0x000fe40003f05270 */
[----:B------:R-:W-:Y:S01]  /*1d20*/  ISETP.NE.AND P1, PT, R78, RZ, PT ;  /* 0x000000ff4e00720c */ /* 0x000fe20003f25270 */
[----:B------:R-:W-:-:S04]  /*1d30*/  @!P6 FADD.FTZ R52, R52, R30 ;  /* 0x0000001e3434e221 */ /* 0x000fc80000010000 */
[----:B------:R-:W-:Y:S01]  /*1d40*/  @!P2 FADD.FTZ R52, R52, R29 ;  /* 0x0000001d3434a221 */ /* 0x000fe20000010000 */
[----:B------:R-:W-:-:S05]  /*1d50*/  ISETP.GE.AND P2, PT, R37, c[0x0][0x18c], PT ;  /* 0x0000630025007a0c */ /* 0x000fca0003f46270 */
[----:B------:R-:W-:-:S04]  /*1d60*/  @!P0 FADD.FTZ R52, R52, R27 ;  /* 0x0000001b34348221 */ /* 0x000fc80000010000 */
[----:B------:R-:W-:-:S04]  /*1d70*/  @!P1 FADD.FTZ R52, R52, R25 ;  /* 0x0000001934349221 */ /* 0x000fc80000010000 */
[----:B------:R-:W-:Y:S01]  /*1d80*/  @!P2 FADD.FTZ R52, R52, R24 ;  /* 0x000000183434a221 */ /* 0x000fe20000010000 */
[----:B------:R-:W-:Y:S02]  /*1d90*/  ISETP.GE.AND P2, PT, R36, c[0x0][0x18c], PT ;  /* 0x0000630024007a0c */ /* 0x000fe40003f46270 */
[----:B------:R-:W-:Y:S02]  /*1da0*/  P2R R53, PR, RZ, 0x2 ;  /* 0x00000002ff357803 */ /* 0x000fe40000000000 */
[----:B------:R-:W-:Y:S02]  /*1db0*/  ISETP.GE.AND P1, PT, R35, c[0x0][0x18c], PT ;  /* 0x0000630023007a0c */ /* 0x000fe40003f26270 */
[----:B------:R-:W-:Y:S02]  /*1dc0*/  P2R R51, PR, RZ, 0x1 ;  /* 0x00000001ff337803 */ /* 0x000fe40000000000 */
[----:B------:R-:W-:Y:S02]  /*1dd0*/  ISETP.GE.AND P0, PT, R34, c[0x0][0x18c], PT ;  /* 0x0000630022007a0c */ /* 0x000fe40003f06270 */
[----:B------:R-:W-:-:S03]  /*1de0*/  ISETP.GE.AND P6, PT, R33, c[0x0][0x18c], PT ;  /* 0x0000630021007a0c */ /* 0x000fc60003fc6270 */
[----:B------:R-:W-:Y:S01]  /*1df0*/  @!P2 FADD.FTZ R52, R52, R22 ;  /* 0x000000163434a221 */ /* 0x000fe20000010000 */
[----:B------:R-:W-:-:S03]  /*1e00*/  ISETP.NE.AND P2, PT, R80, RZ, PT ;  /* 0x000000ff5000720c */ /* 0x000fc60003f45270 */
[----:B------:R-:W-:-:S04]  /*1e10*/  @!P1 FADD.FTZ R52, R52, R20 ;  /* 0x0000001434349221 */ /* 0x000fc80000010000 */
[----:B------:R-:W-:-:S04]  /*1e20*/  @!P0 FADD.FTZ R52, R52, R19 ;  /* 0x0000001334348221 */ /* 0x000fc80000010000 */
[----:B------:R-:W-:Y:S01]  /*1e30*/  @!P6 FADD.FTZ R52, R52, R17 ;  /* 0x000000113434e221 */ /* 0x000fe20000010000 */
[----:B------:R-:W-:Y:S02]  /*1e40*/  ISETP.GE.AND P6, PT, R28, c[0x0][0x18c], PT ;  /* 0x000063001c007a0c */ /* 0x000fe40003fc6270 */
[----:B------:R-:W-:Y:S01]  /*1e50*/  P2R R78, PR, RZ, 0x4 ;  /* 0x00000004ff4e7803 */ /* 0x000fe20000000000 */
[----:B------:R-:W-:Y:S01]  /*1e60*/  @!P2 FADD.FTZ R52, R52, R15 ;  /* 0x0000000f3434a221 */ /* 0x000fe20000010000 */
[----:B------:R-:W-:Y:S02]  /*1e70*/  ISETP.GE.AND P2, PT, R26, c[0x0][0x18c], PT ;  /* 0x000063001a007a0c */ /* 0x000fe40003f46270 */
[----:B------:R-:W-:Y:S01]  /*1e80*/  ISETP.GE.AND P1, PT, R23, c[0x0][0x18c], PT ;  /* 0x0000630017007a0c */ /* 0x000fe20003f26270 */
[----:B------:R-:W-:Y:S01]  /*1e90*/  @!P3 FADD.FTZ R52, R52, R14 ;  /* 0x0000000e3434b221 */ /* 0x000fe20000010000 */
[----:B------:R-:W-:-:S05]  /*1ea0*/  ISETP.GE.AND P0, PT, R21, c[0x0][0x18c], PT ;  /* 0x0000630015007a0c */ /* 0x000fca0003f06270 */
[----:B------:R-:W-:Y:S01]  /*1eb0*/  @!P6 FADD.FTZ R52, R52, R12 ;  /* 0x0000000c3434e221 */ /* 0x000fe20000010000 */
[----:B------:R-:W-:-:S03]  /*1ec0*/  ISETP.GE.AND P6, PT, R18, c[0x0][0x18c], PT ;  /* 0x0000630012007a0c */ /* 0x000fc60003fc6270 */
[----:B------:R-:W-:-:S04]  /*1ed0*/  @!P2 FADD.FTZ R52, R52, R10 ;  /* 0x0000000a3434a221 */ /* 0x000fc80000010000 */
[----:B------:R-:W-:-:S04]  /*1ee0*/  @!P1 FADD.FTZ R52, R52, R9 ;  /* 0x0000000934349221 */ /* 0x000fc80000010000 */
[----:B------:R-:W-:-:S04]  /*1ef0*/  @!P0 FADD.FTZ R52, R52, R6 ;  /* 0x0000000634348221 */ /* 0x000fc80000010000 */
[----:B------:R-:W-:Y:S01]  /*1f00*/  @!P6 FADD.FTZ R52, R52, R5 ;  /* 0x000000053434e221 */ /* 0x000fe20000010000 */
[----:B------:R-:W-:Y:S02]  /*1f10*/  ISETP.GE.AND P6, PT, R11, c[0x0][0x18c], PT ;  /* 0x000063000b007a0c */ /* 0x000fe40003fc6270 */
[----:B------:R-:W-:Y:S01]  /*1f20*/  ISETP.GE.AND P2, PT, R8, c[0x0][0x18c], PT ;  /* 0x0000630008007a0c */ /* 0x000fe20003f46270 */
[----:B------:R-:W-:Y:S01]  /*1f30*/  @!P4 FADD.FTZ R52, R52, R2 ;  /* 0x000000023434c221 */ /* 0x000fe20000010000 */
[----:B------:R-:W-:-:S03]  /*1f40*/  ISETP.GE.AND P1, PT, R4, c[0x0][0x18c], PT ;  /* 0x0000630004007a0c */ /* 0x000fc60003f26270 */
[----:B------:R-:W-:Y:S01]  /*1f50*/  @!P5 FADD.FTZ R52, R52, R0 ;  /* 0x000000003434d221 */ /* 0x000fe20000010000 */
[----:B------:R-:W-:-:S05]  /*1f60*/  ISETP.GE.AND P0, PT, R62, c[0x0][0x18c], PT ;  /* 0x000063003e007a0c */ /* 0x000fca0003f06270 */
[----:B------:R-:W-:Y:S01]  /*1f70*/  @!P6 FADD.FTZ R52, R52, R41 ;  /* 0x000000293434e221 */ /* 0x000fe20000010000 */
[----:B------:R-:W-:-:S03]  /*1f80*/  ISETP.NE.AND P6, PT, R44, RZ, PT ;  /* 0x000000ff2c00720c */ /* 0x000fc60003fc5270 */
[----:B------:R-:W-:-:S04]  /*1f90*/  @!P2 FADD.FTZ R52, R52, R42 ;  /* 0x0000002a3434a221 */ /* 0x000fc80000010000 */
[----:B------:R-:W-:-:S04]  /*1fa0*/  @!P1 FADD.FTZ R52, R52, R43 ;  /* 0x0000002b34349221 */ /* 0x000fc80000010000 */
[----:B------:R-:W-:-:S04]  /*1fb0*/  @!P0 FADD.FTZ R52, R52, R54 ;  /* 0x0000003634348221 */ /* 0x000fc80000010000 */
[----:B------:R-:W-:-:S05]  /*1fc0*/  @!P6 FADD.FTZ R52, R52, R55 ;  /* 0x000000373434e221 */ /* 0x000fca0000010000 */
[----:B------:R-:W0:Y:S02]  /*1fd0*/  SHFL.BFLY PT, R45, R52, 0x10, 0x1f ;  /* 0x0e001f00342d7f89 */ /* 0x000e2400000e0000 */
[----:B0-----:R-:W-:-:S05]  /*1fe0*/  FADD.FTZ R45, R45, R52 ;  /* 0x000000342d2d7221 */ /* 0x001fca0000010000 */
[----:B------:R-:W0:Y:S02]  /*1ff0*/  SHFL.BFLY PT, R44, R45, 0x8, 0x1f ;  /* 0x0d001f002d2c7f89 */ /* 0x000e2400000e0000 */
[----:B0-----:R-:W-:-:S05]  /*2000*/  FADD.FTZ R44, R45, R44 ;  /* 0x0000002c2d2c7221 */ /* 0x001fca0000010000 */
[----:B------:R-:W0:Y:S02]  /*2010*/  SHFL.BFLY PT, R47, R44, 0x4, 0x1f ;  /* 0x0c801f002c2f7f89 */ /* 0x000e2400000e0000 */
[----:B0-----:R-:W-:-:S05]  /*2020*/  FADD.FTZ R47, R44, R47 ;  /* 0x0000002f2c2f7221 */ /* 0x001fca0000010000 */
[----:B------:R-:W0:Y:S01]  /*2030*/  SHFL.BFLY PT, R46, R47, 0x2, 0x1f ;  /* 0x0c401f002f2e7f89 */ /* 0x000e2200000e0000 */
[----:B------:R-:W-:Y:S01]  /*2040*/  LOP3.LUT P1, RZ, R74, 0x1f, RZ, 0xc0, !PT ;  /* 0x0000001f4aff7812 */ /* 0x000fe2000782c0ff */
[----:B------:R-:W1:Y:S01]  /*2050*/  I2F.U32 R50, c[0x0][0x0] ;  /* 0x0000000000327b06 */ /* 0x000e620000201000 */
[----:B0-----:R-:W-:-:S05]  /*2060*/  FADD.FTZ R46, R47, R46 ;  /* 0x0000002e2f2e7221 */ /* 0x001fca0000010000 */
[----:B------:R-:W0:Y:S02]  /*2070*/  SHFL.BFLY PT, R49, R46, 0x1, 0x1f ;  /* 0x0c201f002e317f89 */ /* 0x000e2400000e0000 */
[----:B------:R-:W2:Y:S04]  /*2080*/  I2F.U32 R48, R74 ;  /* 0x0000004a00307306 */ /* 0x000ea80000201000 */
[----:B------:R-:W-:-:S04]  /*2090*/  @!P1 SHF.R.U32.HI R45, RZ, 0x3, R74 ;  /* 0x00000003ff2d9819 */ /* 0x000fc8000001164a */
[----:B------:R-:W-:Y:S01]  /*20a0*/  @!P1 LOP3.LUT R45, R45, 0x1ffffffc, RZ, 0xc0, !PT ;  /* 0x1ffffffc2d2d9812 */ /* 0x000fe200078ec0ff */
[----:B0-----:R-:W-:Y:S02]  /*20b0*/  FADD.FTZ R80, R46, R49 ;  /* 0x000000312e507221 */ /* 0x001fe40000010000 */
[----:B-1----:R-:W-:-:S03]  /*20c0*/  FMUL.FTZ R49, R50, 0.03125 ;  /* 0x3d00000032317820 */ /* 0x002fc60000410000 */
[----:B------:R-:W-:Y:S04]  /*20d0*/  @!P1 STS [R45+0x8], R80 ;  /* 0x000008502d009388 */ /* 0x000fe80000000800 */
[----:B------:R-:W-:Y:S01]  /*20e0*/  BAR.SYNC.DEFER_BLOCKING 0x0 ;  /* 0x0000000000007b1d */ /* 0x000fe20000010000 */
[----:B--2---:R-:W-:-:S13]  /*20f0*/  FSETP.GT.FTZ.AND P6, PT, R49, R48, PT ;  /* 0x000000303100720b */ /* 0x004fda0003fd4000 */
[----:B------:R-:W-:-:S05]  /*2100*/  @P6 IMAD.SHL.U32 R44, R74, 0x4, RZ ;  /* 0x000000044a2c6824 */ /* 0x000fca00078e00ff */
[----:B------:R-:W-:Y:S01]  /*2110*/  @P6 LOP3.LUT R46, R44, 0x7c, RZ, 0xc0, !PT ;  /* 0x0000007c2c2e6812 */ /* 0x000fe200078ec0ff */
[----:B------:R-:W-:-:S06]  /*2120*/  IMAD.MOV.U32 R44, RZ, RZ, RZ ;  /* 0x000000ffff2c7224 */ /* 0x000fcc00078e00ff */
[----:B------:R-:W0:Y:S04]  /*2130*/  @P6 LDS R44, [R46+0x8] ;  /* 0x000008002e2c6984 */ /* 0x000e280000000800 */
[----:B0-----:R-:W0:Y:S02]  /*2140*/  SHFL.BFLY PT, R47, R44, 0x10, 0x1f ;  /* 0x0e001f002c2f7f89 */ /* 0x001e2400000e0000 */
[----:B0-----:R-:W-:-:S05]  /*2150*/  FADD.FTZ R47, R47, R44 ;  /* 0x0000002c2f2f7221 */ /* 0x001fca0000010000 */
[----:B------:R-:W0:Y:S02]  /*2160*/  SHFL.BFLY PT, R48, R47, 0x8, 0x1f ;  /* 0x0d001f002f307f89 */ /* 0x000e2400000e0000 */
[----:B0-----:R-:W-:-:S05]  /*2170*/  FADD.FTZ R48, R47, R48 ;  /* 0x000000302f307221 */ /* 0x001fca0000010000 */
[----:B------:R-:W0:Y:S01]  /*2180*/  SHFL.BFLY PT, R45, R48, 0x4, 0x1f ;  /* 0x0c801f00302d7f89 */ /* 0x000e2200000e0000 */
[----:B------:R-:W-:Y:S01]  /*2190*/  ISETP.NE.AND P0, PT, R74, RZ, PT ;  /* 0x000000ff4a00720c */ /* 0x000fe20003f05270 */
[----:B0-----:R-:W-:-:S05]  /*21a0*/  FADD.FTZ R45, R48, R45 ;  /* 0x0000002d302d7221 */ /* 0x001fca0000010000 */
[----:B------:R-:W0:Y:S07]  /*21b0*/  SHFL.BFLY PT, R50, R45, 0x2, 0x1f ;  /* 0x0c401f002d327f89 */ /* 0x000e2e00000e0000 */
[----:B------:R-:W1:Y:S01]  /*21c0*/  @!P0 I2F R52, c[0x0][0x18c] ;  /* 0x0000630000348b06 */ /* 0x000e620000201400 */
[----:B0-----:R-:W-:-:S05]  /*21d0*/  FADD.FTZ R50, R45, R50 ;  /* 0x000000322d327221 */ /* 0x001fca0000010000 */
[----:B------:R-:W0:Y:S02]  /*21e0*/  SHFL.BFLY PT, R49, R50, 0x1, 0x1f ;  /* 0x0c201f0032317f89 */ /* 0x000e2400000e0000 */
[----:B-1----:R-:W1:Y:S01]  /*21f0*/  @!P0 MUFU.RCP R46, R52 ;  /* 0x00000034002e8308 */ /* 0x002e620000001000 */
[----:B0-----:R-:W-:-:S04]  /*2200*/  FADD.FTZ R49, R50, R49 ;  /* 0x0000003132317221 */ /* 0x001fc80000010000 */
[----:B-1----:R-:W-:-:S05]  /*2210*/  @!P0 FMUL.FTZ R46, R49, R46 ;  /* 0x0000002e312e8220 */ /* 0x002fca0000410000 */
[----:B------:R-:W-:Y:S04]  /*2220*/  @!P0 STS [RZ], R46 ;  /* 0x0000002eff008388 */ /* 0x000fe80000000800 */
[----:B------:R-:W-:Y:S06]  /*2230*/  BAR.SYNC.DEFER_BLOCKING 0x0 ;  /* 0x0000000000007b1d */ /* 0x000fec0000010000 */
[----:B------:R-:W0:Y:S01]  /*2240*/  LDS R44, [RZ] ;  /* 0x00000000ff2c7984 */ /* 0x000e220000000800 */
[----:B------:R-:W-:Y:S01]  /*2250*/  ISETP.GE.AND P2, PT, R74, c[0x0][0x18c], PT ;  /* 0x000063004a007a0c */ /* 0x000fe20003f46270 */
[----:B0-----:R-:W-:-:S04]  /*2260*/  FADD.FTZ R45, R77, -R44 ;  /* 0x8000002c4d2d7221 */ /* 0x001fc80000010000 */
[----:B------:R-:W-:-:S05]  /*2270*/  FFMA.FTZ R45, R45, R45, RZ ;  /* 0x0000002d2d2d7223 */ /* 0x000fca00000100ff */
[----:B------:R-:W-:Y:S02]  /*2280*/  FSEL R45, R45, RZ, !P2 ;  /* 0x000000ff2d2d7208 */ /* 0x000fe40005000000 */
[----:B------:R-:W-:Y:S01]  /*2290*/  ISETP.GE.AND P2, PT, R76, c[0x0][0x18c], PT ;  /* 0x000063004c007a0c */ /* 0x000fe20003f46270 */
[----:B------:R-:W-:-:S12]  /*22a0*/  FADD.FTZ R48, R75, -R44 ;  /* 0x8000002c4b307221 */ /* 0x000fd80000010000 */
[----:B------:R-:W-:Y:S01]  /*22b0*/  @!P2 FFMA.FTZ R45, R48, R48, R45 ;  /* 0x00000030302da223 */ /* 0x000fe2000001002d */
[----:B------:R-:W-:Y:S01]  /*22c0*/  ISETP.GE.AND P2, PT, R72, c[0x0][0x18c], PT ;  /* 0x0000630048007a0c */ /* 0x000fe20003f46270 */
[--C-:B------:R-:W-:Y:S02]  /*22d0*/  FADD.FTZ R48, R73, -R44.reuse ;  /* 0x8000002c49307221 */ /* 0x100fe40000010000 */
[----:B------:R-:W-:-:S10]  /*22e0*/  FADD.FTZ R46, R69, -R44 ;  /* 0x8000002c452e7221 */ /* 0x000fd40000010000 */
[----:B------:R-:W-:Y:S01]  /*22f0*/  @!P2 FFMA.FTZ R45, R48, R48, R45 ;  /* 0x00000030302da223 */ /* 0x000fe2000001002d */
[----:B------:R-:W-:-:S13]  /*2300*/  ISETP.GE.AND P2, PT, R71, c[0x0][0x18c], PT ;  /* 0x0000630047007a0c */ /* 0x000fda0003f46270 */
[----:B------:R-:W-:Y:S01]  /*2310*/  @!P2 FFMA.FTZ R45, R46, R46, R45 ;  /* 0x0000002e2e2da223 */ /* 0x000fe2000001002d */
[----:B------:R-:W-:Y:S01]  /*2320*/  ISETP.GE.AND P2, PT, R68, c[0x0][0x18c], PT ;  /* 0x0000630044007a0c */ /* 0x000fe20003f46270 */
[----:B------:R-:W-:-:S12]  /*2330*/  FADD.FTZ R46, R67, -R44 ;  /* 0x8000002c432e7221 */ /* 0x000fd80000010000 */
        /* <DEDUP_REMOVED lines=81> */
[----:B------:R-:W-:-:S05]  /*2850*/  @!P2 FFMA.FTZ R45, R44, R44, R45 ;  /* 0x0000002c2c2da223 */ /* 0x000fca000001002d */
[----:B------:R-:W0:Y:S02]  /*2860*/  SHFL.BFLY PT, R44, R45, 0x10, 0x1f ;  /* 0x0e001f002d2c7f89 */ /* 0x000e2400000e0000 */
[----:B0-----:R-:W-:-:S05]  /*2870*/  FADD.FTZ R44, R45, R44 ;  /* 0x0000002c2d2c7221 */ /* 0x001fca0000010000 */
[----:B------:R-:W0:Y:S02]  /*2880*/  SHFL.BFLY PT, R47, R44, 0x8, 0x1f ;  /* 0x0d001f002c2f7f89 */ /* 0x000e2400000e0000 */
[----:B0-----:R-:W-:-:S05]  /*2890*/  FADD.FTZ R47, R44, R47 ;  /* 0x0000002f2c2f7221 */ /* 0x001fca0000010000 */
[----:B------:R-:W0:Y:S02]  /*28a0*/  SHFL.BFLY PT, R46, R47, 0x4, 0x1f ;  /* 0x0c801f002f2e7f89 */ /* 0x000e2400000e0000 */
[----:B0-----:R-:W-:-:S05]  /*28b0*/  FADD.FTZ R46, R47, R46 ;  /* 0x0000002e2f2e7221 */ /* 0x001fca0000010000 */
[----:B------:R-:W0:Y:S02]  /*28c0*/  SHFL.BFLY PT, R49, R46, 0x2, 0x1f ;  /* 0x0c401f002e317f89 */ /* 0x000e2400000e0000 */
[----:B0-----:R-:W-:-:S05]  /*28d0*/  FADD.FTZ R49, R46, R49 ;  /* 0x000000312e317221 */ /* 0x001fca0000010000 */
[----:B------:R-:W0:Y:S01]  /*28e0*/  SHFL.BFLY PT, R48, R49, 0x1, 0x1f ;  /* 0x0c201f0031307f89 */ /* 0x000e2200000e0000 */
[----:B------:R-:W-:-:S04]  /*28f0*/  @!P1 SHF.R.U32.HI R50, RZ, 0x3, R74 ;  /* 0x00000003ff329819 */ /* 0x000fc8000001164a */
[----:B------:R-:W-:Y:S01]  /*2900*/  @!P1 LOP3.LUT R79, R50, 0x1ffffffc, RZ, 0xc0, !PT ;  /* 0x1ffffffc324f9812 */ /* 0x000fe200078ec0ff */
[----:B------:R-:W-:Y:S02]  /*2910*/  @P6 IMAD.SHL.U32 R44, R74, 0x4, RZ ;  /* 0x000000044a2c6824 */ /* 0x000fe400078e00ff */
[----:B0-----:R-:W-:-:S05]  /*2920*/  FADD.FTZ R48, R49, R48 ;  /* 0x0000003031307221 */ /* 0x001fca0000010000 */
[----:B------:R-:W-:Y:S01]  /*2930*/  @!P1 STS [R79+0x8], R48 ;  /* 0x000008304f009388 */ /* 0x000fe20000000800 */
[----:B------:R-:W-:Y:S01]  /*2940*/  @P6 LOP3.LUT R50, R44, 0x7c, RZ, 0xc0, !PT ;  /* 0x0000007c2c326812 */ /* 0x000fe200078ec0ff */
[----:B------:R-:W-:Y:S02]  /*2950*/  IMAD.MOV.U32 R44, RZ, RZ, RZ ;  /* 0x000000ffff2c7224 */ /* 0x000fe400078e00ff */
[----:B------:R-:W-:Y:S06]  /*2960*/  BAR.SYNC.DEFER_BLOCKING 0x0 ;  /* 0x0000000000007b1d */ /* 0x000fec0000010000 */
[----:B------:R-:W0:Y:S04]  /*2970*/  @P6 LDS R44, [R50+0x8] ;  /* 0x00000800322c6984 */ /* 0x000e280000000800 */
[----:B0-----:R-:W0:Y:S02]  /*2980*/  SHFL.BFLY PT, R45, R44, 0x10, 0x1f ;  /* 0x0e001f002c2d7f89 */ /* 0x001e2400000e0000 */
[----:B0-----:R-:W-:-:S05]  /*2990*/  FADD.FTZ R45, R45, R44 ;  /* 0x0000002c2d2d7221 */ /* 0x001fca0000010000 */
[----:B------:R-:W0:Y:S02]  /*29a0*/  SHFL.BFLY PT, R46, R45, 0x8, 0x1f ;  /* 0x0d001f002d2e7f89 */ /* 0x000e2400000e0000 */
[----:B0-----:R-:W-:-:S05]  /*29b0*/  FADD.FTZ R46, R45, R46 ;  /* 0x0000002e2d2e7221 */ /* 0x001fca0000010000 */
[----:B------:R-:W0:Y:S02]  /*29c0*/  SHFL.BFLY PT, R47, R46, 0x4, 0x1f ;  /* 0x0c801f002e2f7f89 */ /* 0x000e2400000e0000 */
[----:B0-----:R-:W-:-:S05]  /*29d0*/  FADD.FTZ R47, R46, R47 ;  /* 0x0000002f2e2f7221 */ /* 0x001fca0000010000 */
[----:B------:R-:W0:Y:S01]  /*29e0*/  SHFL.BFLY PT, R48, R47, 0x2, 0x1f ;  /* 0x0c401f002f307f89 */ /* 0x000e2200000e0000 */
[----:B------:R-:W-:Y:S02]  /*29f0*/  ISETP.NE.AND P1, PT, R53, RZ, PT ;  /* 0x000000ff3500720c */ /* 0x000fe40003f25270 */
[----:B------:R-:W1:Y:S01]  /*2a00*/  @!P0 MUFU.RCP R53, R52 ;  /* 0x0000003400358308 */ /* 0x000e620000001000 */
[----:B0-----:R-:W-:-:S05]  /*2a10*/  FADD.FTZ R48, R47, R48 ;  /* 0x000000302f307221 */ /* 0x001fca0000010000 */
[----:B------:R-:W0:Y:S01]  /*2a20*/  SHFL.BFLY PT, R49, R48, 0x1, 0x1f ;  /* 0x0c201f0030317f89 */ /* 0x000e2200000e0000 */
[----:B------:R-:W-:Y:S01]  /*2a30*/  ISETP.GE.AND P6, PT, R74, c[0x0][0x18c], PT ;  /* 0x000063004a007a0c */ /* 0x000fe20003fc6270 */
[----:B0-----:R-:W-:-:S04]  /*2a40*/  FADD.FTZ R44, R48, R49 ;  /* 0x00000031302c7221 */ /* 0x001fc80000010000 */
[----:B-1----:R-:W-:-:S06]  /*2a50*/  @!P0 FFMA.FTZ R44, R44, R53, c[0x0][0x188] ;  /* 0x000062002c2c8623 */ /* 0x002fcc0000010035 */
[----:B------:R-:W0:Y:S01]  /*2a60*/  @!P0 MUFU.RSQ R44, R44 ;  /* 0x0000002c002c8308 */ /* 0x000e220000001400 */
[----:B------:R-:W-:Y:S01]  /*2a70*/  BSSY B0, `(.L_x_0) ;  /* 0x000001a000007945 */ /* 0x000fe20003800000 */
[----:B------:R-:W-:Y:S01]  /*2a80*/  ISETP.NE.AND P2, PT, R78, RZ, PT ;  /* 0x000000ff4e00720c */ /* 0x000fe20003f45270 */
[----:B0-----:R0:W-:Y:S04]  /*2a90*/  @!P0 STS [0x4], R44 ;  /* 0x0000042cff008388 */ /* 0x0011e80000000800 */
[----:B------:R-:W-:Y:S01]  /*2aa0*/  BAR.SYNC.DEFER_BLOCKING 0x0 ;  /* 0x0000000000007b1d */ /* 0x000fe20000010000 */
[----:B------:R-:W-:-:S05]  /*2ab0*/  ISETP.NE.AND P0, PT, R51, RZ, PT ;  /* 0x000000ff3300720c */ /* 0x000fca0003f05270 */
[----:B------:R-:W-:Y:S05]  /*2ac0*/  @P6 BRA `(.L_x_1) ;  /* 0x0000014000006947 */ /* 0x000fea0003800000 */
[C---:B0-----:R-:W-:Y:S01]  /*2ad0*/  IADD3 R46, P6, R74.reuse, UR4, RZ ;  /* 0x000000044a2e7c10 */ /* 0x041fe2000ffde0ff */
[----:B------:R-:W-:Y:S01]  /*2ae0*/  IMAD.MOV.U32 R51, RZ, RZ, 0x4 ;  /* 0x00000004ff337424 */ /* 0x000fe200078e00ff */
[----:B------:R-:W0:Y:S02]  /*2af0*/  LDS.64 R44, [RZ] ;  /* 0x00000000ff2c7984 */ /* 0x000e240000000a00 */
[C---:B------:R-:W-:Y:S01]  /*2b00*/  LEA.HI.X.SX32 R47, R74.reuse, UR5, 0x1, P6 ;  /* 0x000000054a2f7c11 */ /* 0x040fe2000b0f0eff */
[----:B------:R-:W-:-:S03]  /*2b10*/  IMAD.WIDE R52, R74, R51, c[0x0][0x178] ;  /* 0x00005e004a347625 */ /* 0x000fc600078e0233 */
[C---:B------:R-:W-:Y:S01]  /*2b20*/  SHF.L.U64.HI R47, R46.reuse, 0x2, R47 ;  /* 0x000000022e2f7819 */ /* 0x040fe2000001022f */
[----:B------:R-:W-:Y:S02]  /*2b30*/  IMAD.SHL.U32 R46, R46, 0x4, RZ ;  /* 0x000000042e2e7824 */ /* 0x000fe400078e00ff */
[----:B------:R-:W-:Y:S01]  /*2b40*/  IMAD.WIDE R50, R74, R51, c[0x0][0x180] ;  /* 0x000060004a327625 */ /* 0x000fe200078e0233 */
[----:B------:R-:W2:Y:S02]  /*2b50*/  LDG.E R53, [R52.64] ;  /* 0x0000000634357981 */ /* 0x000ea4000c1e1900 */
[----:B------:R-:W-:-:S03]  /*2b60*/  IADD3 R48, P6, R46, c[0x0][0x168], RZ ;  /* 0x00005a002e307a10 */ /* 0x000fc60007fde0ff */
[----:B------:R-:W2:Y:S01]  /*2b70*/  LDG.E R50, [R50.64] ;  /* 0x0000000632327981 */ /* 0x000ea2000c1e1900 */
[----:B------:R-:W-:Y:S02]  /*2b80*/  IADD3.X R49, R47, c[0x0][0x16c], RZ, P6, !PT ;  /* 0x00005b002f317a10 */ /* 0x000fe400037fe4ff */
[----:B------:R-:W-:-:S04]  /*2b90*/  IADD3 R46, P6, R46, c[0x0][0x160], RZ ;  /* 0x000058002e2e7a10 */ /* 0x000fc80007fde0ff */
[----:B------:R-:W3:Y:S01]  /*2ba0*/  LDG.E R49, [R48.64] ;  /* 0x0000000630317981 */ /* 0x000ee2000c1e1900 */
[----:B------:R-:W-:Y:S01]  /*2bb0*/  IADD3.X R47, R47, c[0x0][0x164], RZ, P6, !PT ;  /* 0x000059002f2f7a10 */ /* 0x000fe200037fe4ff */
[----:B0-----:R-:W-:-:S04]  /*2bc0*/  FADD.FTZ R44, R77, -R44 ;  /* 0x8000002c4d2c7221 */ /* 0x001fc80000010000 */
[----:B------:R-:W-:-:S04]  /*2bd0*/  FMUL.FTZ R44, R44, R45 ;  /* 0x0000002d2c2c7220 */ /* 0x000fc80000410000 */
[----:B--2---:R-:W-:-:S04]  /*2be0*/  FFMA.FTZ R44, R44, R53, R50 ;  /* 0x000000352c2c7223 */ /* 0x004fc80000010032 */
[----:B---3--:R-:W-:-:S05]  /*2bf0*/  FADD.FTZ R45, R44, R49 ;  /* 0x000000312c2d7221 */ /* 0x008fca0000010000 */
[----:B------:R0:W-:Y:S02]  /*2c00*/  STG.E [R46.64], R45 ;  /* 0x0000002d2e007986 */ /* 0x0001e4000c101906 */
.L_x_1:
[----:B0-----:R-:W-:Y:S05]  /*2c10*/  BSYNC B0 ;  /* 0x0000000000007941 */ /* 0x001fea0003800000 */
.L_x_0:
[----:B------:R-:W-:Y:S01]  /*2c20*/  ISETP.GE.AND P6, PT, R76, c[0x0][0x18c], PT ;  /* 0x000063004c007a0c */ /* 0x000fe20003fc6270 */
[----:B------:R-:W-:-:S12]  /*2c30*/  BSSY B0, `(.L_x_2) ;  /* 0x0000016000007945 */ /* 0x000fd80003800000 */
[----:B------:R-:W-:Y:S05]  /*2c40*/  @P6 BRA `(.L_x_3) ;  /* 0x0000014000006947 */ /* 0x000fea0003800000 */
[----:B------:R-:W-:Y:S01]  /*2c50*/  IADD3 R44, P6, R76, UR4, RZ ;  /* 0x000000044c2c7c10 */ /* 0x000fe2000ffde0ff */
[----:B------:R-:W-:-:S03]  /*2c60*/  IMAD.MOV.U32 R77, RZ, RZ, 0x4 ;  /* 0x00000004ff4d7424 */ /* 0x000fc600078e00ff */
[----:B------:R-:W-:Y:S01]  /*2c70*/  LEA.HI.X.SX32 R45, R76, UR5, 0x1, P6 ;  /* 0x000000054c2d7c11 */ /* 0x000fe2000b0f0eff */
[----:B------:R-:W-:Y:S02]  /*2c80*/  IMAD.SHL.U32 R46, R44, 0x4, RZ ;  /* 0x000000042c2e7824 */ /* 0x000fe400078e00ff */
[-C--:B------:R-:W-:Y:S01]  /*2c90*/  IMAD.WIDE R50, R76, R77.reuse, c[0x0][0x178] ;  /* 0x00005e004c327625 */ /* 0x080fe200078e024d */
[----:B------:R-:W-:Y:S02]  /*2ca0*/  SHF.L.U64.HI R44, R44, 0x2, R45 ;  /* 0x000000022c2c7819 */ /* 0x000fe4000001022d */
[----:B------:R-:W-:Y:S01]  /*2cb0*/  IADD3 R48, P6, R46, c[0x0][0x168], RZ ;  /* 0x00005a002e307a10 */ /* 0x000fe20007fde0ff */
[----:B------:R-:W-:Y:S02]  /*2cc0*/  IMAD.WIDE R76, R76, R77, c[0x0][0x180] ;  /* 0x000060004c4c7625 */ /* 0x000fe400078e024d */
[----:B------:R-:W2:Y:S01]  /*2cd0*/  LDG.E R51, [R50.64] ;  /* 0x0000000632337981 */ /* 0x000ea2000c1e1900 */
[----:B------:R-:W-:-:S02]  /*2ce0*/  IADD3.X R49, R44, c[0x0][0x16c], RZ, P6, !PT ;  /* 0x00005b002c317a10 */ /* 0x000fc400037fe4ff */
[----:B------:R-:W-:Y:S01]  /*2cf0*/  IADD3 R46, P6, R46, c[0x0][0x160], RZ ;  /* 0x000058002e2e7a10 */ /* 0x000fe20007fde0ff */
[----:B------:R-:W2:Y:S03]  /*2d00*/  LDG.E R76, [R76.64] ;  /* 0x000000064c4c7981 */ /* 0x000ea6000c1e1900 */
[----:B------:R-:W-:Y:S01]  /*2d10*/  IADD3.X R47, R44, c[0x0][0x164], RZ, P6, !PT ;  /* 0x000059002c2f7a10 */ /* 0x000fe200037fe4ff */
[----:B------:R-:W3:Y:S04]  /*2d20*/  LDG.E R49, [R48.64] ;  /* 0x0000000630317981 */ /* 0x000ee8000c1e1900 */
[----:B------:R-:W0:Y:S02]  /*2d30*/  LDS.64 R44, [RZ] ;  /* 0x00000000ff2c7984 */ /* 0x000e240000000a00 */
[----:B0-----:R-:W-:-:S04]  /*2d40*/  FADD.FTZ R44, R75, -R44 ;  /* 0x8000002c4b2c7221 */ /* 0x001fc80000010000 */
[----:B------:R-:W-:-:S04]  /*2d50*/  FMUL.FTZ R44, R44, R45 ;  /* 0x0000002d2c2c7220 */ /* 0x000fc80000410000 */
[----:B--2---:R-:W-:-:S04]  /*2d60*/  FFMA.FTZ R44, R44, R51, R76 ;  /* 0x000000332c2c7223 */ /* 0x004fc8000001004c */
[----:B---3--:R-:W-:-:S05]  /*2d70*/  FADD.FTZ R45, R44, R49 ;  /* 0x000000312c2d7221 */ /* 0x008fca0000010000 */
[----:B------:R0:W-:Y:S02]  /*2d80*/  STG.E [R46.64], R45 ;  /* 0x0000002d2e007986 */ /* 0x0001e4000c101906 */
.L_x_3:
[----:B------:R-:W-:Y:S05]  /*2d90*/  BSYNC B0 ;  /* 0x0000000000007941 */ /* 0x000fea0003800000 */
.L_x_2:
[----:B------:R-:W-:Y:S01]  /*2da0*/  ISETP.GE.AND P6, PT, R72, c[0x0][0x18c], PT ;  /* 0x0000630048007a0c */ /* 0x000fe20003fc6270 */
[----:B------:R-:W-:-:S12]  /*2db0*/  BSSY B0, `(.L_x_4) ;  /* 0x0000016000007945 */ /* 0x000fd80003800000 */
[----:B------:R-:W-:Y:S05]  /*2dc0*/  @P6 BRA `(.L_x_5) ;  /* 0x0000014000006947 */ /* 0x000fea0003800000 */
[----:B------:R-:W-:Y:S01]  /*2dd0*/  IADD3 R44, P6, R72, UR4, RZ ;  /* 0x00000004482c7c10 */ /* 0x000fe2000ffde0ff */
[----:B------:R-:W-:-:S03]  /*2de0*/  IMAD.MOV.U32 R53, RZ, RZ, 0x4 ;  /* 0x00000004ff357424 */ /* 0x000fc600078e00ff */
[----:B0-----:R-:W-:Y:S01]  /*2df0*/  LEA.HI.X.SX32 R45, R72, UR5, 0x1, P6 ;  /* 0x00000005482d7c11 */ /* 0x001fe2000b0f0eff */
        /* <DEDUP_REMOVED lines=17> */
.L_x_5:
[----:B------:R-:W-:Y:S05]  /*2f10*/  BSYNC B0 ;  /* 0x0000000000007941 */ /* 0x000fea0003800000 */
.L_x_4:
[----:B------:R-:W-:Y:S01]  /*2f20*/  ISETP.GE.AND P6, PT, R71, c[0x0][0x18c], PT ;  /* 0x0000630047007a0c */ /* 0x000fe20003fc6270 */
[----:B------:R-:W-:-:S12]  /*2f30*/  BSSY B0, `(.L_x_6) ;  /* 0x0000016000007945 */ /* 0x000fd80003800000 */
[----:B------:R-:W-:Y:S05]  /*2f40*/  @P6 BRA `(.L_x_7) ;  /* 0x0000014000006947 */ /* 0x000fea0003800000 */
[----:B------:R-:W-:Y:S01]  /*2f50*/  IADD3 R44, P6, R71, UR4, RZ ;  /* 0x00000004472c7c10 */ /* 0x000fe2000ffde0ff */
[----:B------:R-:W-:-:S03]  /*2f60*/  IMAD.MOV.U32 R52, RZ, RZ, 0x4 ;  /* 0x00000004ff347424 */ /* 0x000fc600078e00ff */
[C---:B0-----:R-:W-:Y:S01]  /*2f70*/  LEA.HI.X.SX32 R45, R71.reuse, UR5, 0x1, P6 ;  /* 0x00000005472d7c11 */ /* 0x041fe2000b0f0eff */
[C---:B------:R-:W-:Y:S02]  /*2f80*/  IMAD.SHL.U32 R46, R44.reuse, 0x4, RZ ;  /* 0x000000042c2e7824 */ /* 0x040fe400078e00ff */
[CC--:B------:R-:W-:Y:S01]  /*2f90*/  IMAD.WIDE R50, R71.reuse, R52.reuse, c[0x0][0x178] ;  /* 0x00005e0047327625 */ /* 0x0c0fe200078e0234 */
        /* <DEDUP_REMOVED lines=15> */
.L_x_7:
[----:B------:R-:W-:Y:S05]  /*3090*/  BSYNC B0 ;  /* 0x0000000000007941 */ /* 0x000fea0003800000 */
.L_x_6:
        /* <DEDUP_REMOVED lines=23> */
.L_x_9:
[----:B------:R-:W-:Y:S05]  /*3210*/  BSYNC B0 ;  /* 0x0000000000007941 */ /* 0x000fea0003800000 */
.L_x_8:
        /* <DEDUP_REMOVED lines=23> */
.L_x_11:
[----:B------:R-:W-:Y:S05]  /*3390*/  BSYNC B0 ;  /* 0x0000000000007941 */ /* 0x000fea0003800000 */
.L_x_10:
        /* <DEDUP_REMOVED lines=23> */
.L_x_13:
[----:B------:R-:W-:Y:S05]  /*3510*/  BSYNC B0 ;  /* 0x0000000000007941 */ /* 0x000fea0003800000 */
.L_x_12:
        /* <DEDUP_REMOVED lines=23> */
.L_x_15:
[----:B------:R-:W-:Y:S05]  /*3690*/  BSYNC B0 ;  /* 0x0000000000007941 */ /* 0x000fea0003800000 */
.L_x_14:
        /* <DEDUP_REMOVED lines=23> */
.L_x_17:
[----:B------:R-:W-:Y:S05]  /*3810*/  BSYNC B0 ;  /* 0x0000000000007941 */ /* 0x000fea0003800000 */
.L_x_16:
        /* <DEDUP_REMOVED lines=23> */
.L_x_19:
[----:B------:R-:W-:Y:S05]  /*3990*/  BSYNC B0 ;  /* 0x0000000000007941 */ /* 0x000fea0003800000 */
.L_x_18:
        /* <DEDUP_REMOVED lines=10> */
[----:B------:R-:W-:Y:S01]  /*3a40*/  IMAD.WIDE R52, R40, R53, c[0x0][0x180] ;  /* 0x0000600028347625 */ /* 0x000fe200078e0235 */
[----:B------:R-:W0:Y:S02]  /*3a50*/  LDS.64 R44, [RZ] ;  /* 0x00000000ff2c7984 */ /* 0x000e240000000a00 */
[----:B------:R-:W-:-:S02]  /*3a60*/  IADD3.X R49, R30, c[0x0][0x16c], RZ, P6, !PT ;  /* 0x00005b001e317a10 */ /* 0x000fc400037fe4ff */
[----:B------:R-:W2:Y:S01]  /*3a70*/  LDG.E R51, [R50.64] ;  /* 0x0000000632337981 */ /* 0x000ea2000c1e1900 */
[----:B------:R-:W-:-:S03]  /*3a80*/  IADD3 R46, P6, R46, c[0x0][0x160], RZ ;  /* 0x000058002e2e7a10 */ /* 0x000fc60007fde0ff */
[----:B------:R-:W2:Y:S01]  /*3a90*/  LDG.E R52, [R52.64] ;  /* 0x0000000634347981 */ /* 0x000ea2000c1e1900 */
[----:B------:R-:W-:-:S03]  /*3aa0*/  IADD3.X R47, R30, c[0x0][0x164], RZ, P6, !PT ;  /* 0x000059001e2f7a10 */ /* 0x000fc600037fe4ff */
[----:B------:R-:W3:Y:S01]  /*3ab0*/  LDG.E R49, [R48.64] ;  /* 0x0000000630317981 */ /* 0x000ee2000c1e1900 */
[----:B0-----:R-:W-:-:S04]  /*3ac0*/  FADD.FTZ R44, R29, -R44 ;  /* 0x8000002c1d2c7221 */ /* 0x001fc80000010000 */
[----:B------:R-:W-:-:S04]  /*3ad0*/  FMUL.FTZ R44, R44, R45 ;  /* 0x0000002d2c2c7220 */ /* 0x000fc80000410000 */
[----:B--2---:R-:W-:-:S04]  /*3ae0*/  FFMA.FTZ R44, R44, R51, R52 ;  /* 0x000000332c2c7223 */ /* 0x004fc80000010034 */
[----:B---3--:R-:W-:-:S05]  /*3af0*/  FADD.FTZ R29, R44, R49 ;  /* 0x000000312c1d7221 */ /* 0x008fca0000010000 */
[----:B------:R0:W-:Y:S02]  /*3b00*/  STG.E [R46.64], R29 ;  /* 0x0000001d2e007986 */ /* 0x0001e4000c101906 */
.L_x_21:
[----:B------:R-:W-:Y:S05]  /*3b10*/  BSYNC B0 ;  /* 0x0000000000007941 */ /* 0x000fea0003800000 */
.L_x_20:
[----:B------:R-:W-:Y:S01]  /*3b20*/  BSSY B0, `(.L_x_22) ;  /* 0x0000016000007945 */ /* 0x000fe20003800000 */
[----:B------:R-:W-:Y:S05]  /*3b30*/  @P0 BRA `(.L_x_23) ;  /* 0x0000014000000947 */ /* 0x000fea0003800000 */
[C---:B0-----:R-:W-:Y:S01]  /*3b40*/  IADD3 R29, P0, R39.reuse, UR4, RZ ;  /* 0x00000004271d7c10 */ /* 0x041fe2000ff1e0ff */
[----:B------:R-:W-:Y:S01]  /*3b50*/  IMAD.MOV.U32 R50, RZ, RZ, 0x4 ;  /* 0x00000004ff327424 */ /* 0x000fe200078e00ff */
[----:B------:R-:W0:Y:S02]  /*3b60*/  LDS.64 R52, [RZ] ;  /* 0x00000000ff347984 */ /* 0x000e240000000a00 */
[----:B------:R-:W-:Y:S01]  /*3b70*/  LEA.HI.X.SX32 R30, R39, UR5, 0x1, P0 ;  /* 0x00000005271e7c11 */ /* 0x000fe200080f0eff */
[----:B------:R-:W-:Y:S02]  /*3b80*/  IMAD.SHL.U32 R44, R29, 0x4, RZ ;  /* 0x000000041d2c7824 */ /* 0x000fe400078e00ff */
[-C--:B------:R-:W-:Y:S01]  /*3b90*/  IMAD.WIDE R48, R39, R50.reuse, c[0x0][0x178] ;  /* 0x00005e0027307625 */ /* 0x080fe200078e0232 */
[----:B------:R-:W-:Y:S02]  /*3ba0*/  SHF.L.U64.HI R29, R29, 0x2, R30 ;  /* 0x000000021d1d7819 */ /* 0x000fe4000001021e */
[----:B------:R-:W-:Y:S01]  /*3bb0*/  IADD3 R46, P0, R44, c[0x0][0x168], RZ ;  /* 0x00005a002c2e7a10 */ /* 0x000fe20007f1e0ff */
[----:B------:R-:W-:-:S02]  /*3bc0*/  IMAD.WIDE R50, R39, R50, c[0x0][0x180] ;  /* 0x0000600027327625 */ /* 0x000fc400078e0232 */
[----:B------:R-:W2:Y:S01]  /*3bd0*/  LDG.E R49, [R48.64] ;  /* 0x0000000630317981 */ /* 0x000ea2000c1e1900 */
[C---:B------:R-:W-:Y:S02]  /*3be0*/  IADD3.X R47, R29.reuse, c[0x0][0x16c], RZ, P0, !PT ;  /* 0x00005b001d2f7a10 */ /* 0x040fe400007fe4ff */
[----:B------:R-:W-:Y:S01]  /*3bf0*/  IADD3 R44, P0, R44, c[0x0][0x160], RZ ;  /* 0x000058002c2c7a10 */ /* 0x000fe20007f1e0ff */
[----:B------:R-:W2:Y:S03]  /*3c00*/  LDG.E R50, [R50.64] ;  /* 0x0000000632327981 */ /* 0x000ea6000c1e1900 */
[----:B------:R-:W-:Y:S01]  /*3c10*/  IADD3.X R45, R29, c[0x0][0x164], RZ, P0, !PT ;  /* 0x000059001d2d7a10 */ /* 0x000fe200007fe4ff */
[----:B------:R-:W3:Y:S01]  /*3c20*/  LDG.E R47, [R46.64] ;  /* 0x000000062e2f7981 */ /* 0x000ee2000c1e1900 */
[----:B0-----:R-:W-:-:S04]  /*3c30*/  FADD.FTZ R52, R27, -R52 ;  /* 0x800000341b347221 */ /* 0x001fc80000010000 */
[----:B------:R-:W-:-:S04]  /*3c40*/  FMUL.FTZ R52, R52, R53 ;  /* 0x0000003534347220 */ /* 0x000fc80000410000 */
[----:B--2---:R-:W-:-:S04]  /*3c50*/  FFMA.FTZ R52, R52, R49, R50 ;  /* 0x0000003134347223 */ /* 0x004fc80000010032 */
[----:B---3--:R-:W-:-:S05]  /*3c60*/  FADD.FTZ R27, R52, R47 ;  /* 0x0000002f341b7221 */ /* 0x008fca0000010000 */
[----:B------:R0:W-:Y:S02]  /*3c70*/  STG.E [R44.64], R27 ;  /* 0x0000001b2c007986 */ /* 0x0001e4000c101906 */
.L_x_23:
[----:B------:R-:W-:Y:S05]  /*3c80*/  BSYNC B0 ;  /* 0x0000000000007941 */ /* 0x000fea0003800000 */
.L_x_22:
[----:B------:R-:W-:Y:S01]  /*3c90*/  BSSY B0, `(.L_x_24) ;  /* 0x0000016000007945 */ /* 0x000fe20003800000 */
[----:B------:R-:W-:Y:S05]  /*3ca0*/  @P1 BRA `(.L_x_25) ;  /* 0x0000014000001947 */ /* 0x000fea0003800000 */
[C---:B0-----:R-:W-:Y:S01]  /*3cb0*/  IADD3 R27, P0, R38.reuse, UR4, RZ ;  /* 0x00000004261b7c10 */ /* 0x041fe2000ff1e0ff */
[----:B------:R-:W-:Y:S01]  /*3cc0*/  IMAD.MOV.U32 R39, RZ, RZ, 0x4 ;  /* 0x00000004ff277424 */ /* 0x000fe200078e00ff */
[----:B------:R-:W0:Y:S02]  /*3cd0*/  LDS.64 R50, [RZ] ;  /* 0x00000000ff327984 */ /* 0x000e240000000a00 */
[C---:B------:R-:W-:Y:S01]  /*3ce0*/  LEA.HI.X.SX32 R30, R38.reuse, UR5, 0x1, P0 ;  /* 0x00000005261e7c11 */ /* 0x040fe200080f0eff */
[C---:B------:R-:W-:Y:S02]  /*3cf0*/  IMAD.SHL.U32 R44, R27.reuse, 0x4, RZ ;  /* 0x000000041b2c7824 */ /* 0x040fe400078e00ff */
        /* <DEDUP_REMOVED lines=15> */
.L_x_25:
[----:B------:R-:W-:Y:S05]  /*3df0*/  BSYNC B0 ;  /* 0x0000000000007941 */ /* 0x000fea0003800000 */
.L_x_24:
[----:B------:R-:W-:Y:S01]  /*3e00*/  ISETP.GE.AND P0, PT, R37, c[0x0][0x18c], PT ;  /* 0x0000630025007a0c */ /* 0x000fe20003f06270 */
[----:B------:R-:W-:-:S12]  /*3e10*/  BSSY B0, `(.L_x_26) ;  /* 0x0000016000007945 */ /* 0x000fd80003800000 */
        /* <DEDUP_REMOVED lines=21> */
.L_x_27:
[----:B------:R-:W-:Y:S05]  /*3f70*/  BSYNC B0 ;  /* 0x0000000000007941 */ /* 0x000fea0003800000 */
.L_x_26:
[----:B------:R-:W-:Y:S01]  /*3f80*/  ISETP.GE.AND P0, PT, R36, c[0x0][0x18c], PT ;  /* 0x0000630024007a0c */ /* 0x000fe20003f06270 */
[----:B------:R-:W-:-:S12]  /*3f90*/  BSSY B0, `(.L_x_28) ;  /* 0x0000016000007945 */ /* 0x000fd80003800000 */
        /* <DEDUP_REMOVED lines=21> */
.L_x_29:
[----:B------:R-:W-:Y:S05]  /*40f0*/  BSYNC B0 ;  /* 0x0000000000007941 */ /* 0x000fea0003800000 */
.L_x_28:
[----:B------:R-:W-:Y:S01]  /*4100*/  ISETP.GE.AND P0, PT, R35, c[0x0][0x18c], PT ;  /* 0x0000630023007a0c */ /* 0x000fe20003f06270 */
[----:B------:R-:W-:-:S12]  /*4110*/  BSSY B0, `(.L_x_30) ;  /* 0x0000016000007945 */ /* 0x000fd80003800000 */
[----:B------:R-:W-:Y:S05]  /*4120*/  @P0 BRA `(.L_x_31) ;  /* 0x0000014000000947 */ /* 0x000fea0003800000 */
[C---:B------:R-:W-:Y:S01]  /*4130*/  IADD3 R22, P0, R35.reuse, UR4, RZ ;  /* 0x0000000423167c10 */ /* 0x040fe2000ff1e0ff */
[----:B0-----:R-:W-:Y:S01]  /*4140*/  IMAD.MOV.U32 R38, RZ, RZ, 0x4 ;  /* 0x00000004ff267424 */ /* 0x001fe200078e00ff */
[----:B------:R-:W0:Y:S02]  /*4150*/  LDS.64 R46, [RZ] ;  /* 0x00000000ff2e7984 */ /* 0x000e240000000a00 */
[C---:B------:R-:W-:Y:S01]  /*4160*/  LEA.HI.X.SX32 R25, R35.reuse, UR5, 0x1, P0 ;  /* 0x0000000523197c11 */ /* 0x040fe200080f0eff */
[C---:B------:R-:W-:Y:S02]  /*4170*/  IMAD.SHL.U32 R24, R22.reuse, 0x4, RZ ;  /* 0x0000000416187824 */ /* 0x040fe400078e00ff */
[CC--:B------:R-:W-:Y:S01]  /*4180*/  IMAD.WIDE R36, R35.reuse, R38.reuse, c[0x0][0x178] ;  /* 0x00005e0023247625 */ /* 0x0c0fe200078e0226 */
[----:B------:R-:W-:Y:S02]  /*4190*/  SHF.L.U64.HI R22, R22, 0x2, R25 ;  /* 0x0000000216167819 */ /* 0x000fe40000010219 */
[----:B------:R-:W-:Y:S01]  /*41a0*/  IADD3 R44, P0, R24, c[0x0][0x168], RZ ;  /* 0x00005a00182c7a10 */ /* 0x000fe20007f1e0ff */
[----:B------:R-:W-:-:S02]  /*41b0*/  IMAD.WIDE R38, R35, R38, c[0x0][0x180] ;  /* 0x0000600023267625 */ /* 0x000fc400078e0226 */
[----:B------:R-:W2:Y:S01]  /*41c0*/  LDG.E R37, [R36.64] ;  /* 0x0000000624257981 */ /* 0x000ea2000c1e1900 */
[----:B------:R-:W-:Y:S02]  /*41d0*/  IADD3.X R45, R22, c[0x0][0x16c], RZ, P0, !PT ;  /* 0x00005b00162d7a10 */ /* 0x000fe400007fe4ff */
        /* <DEDUP_REMOVED lines=9> */
.L_x_31:
[----:B------:R-:W-:Y:S05]  /*4270*/  BSYNC B0 ;  /* 0x0000000000007941 */ /* 0x000fea0003800000 */
.L_x_30:
[----:B------:R-:W-:Y:S01]  /*4280*/  ISETP.GE.AND P0, PT, R34, c[0x0][0x18c], PT ;  /* 0x0000630022007a0c */ /* 0x000fe20003f06270 */
[----:B------:R-:W-:-:S12]  /*4290*/  BSSY B0, `(.L_x_32) ;  /* 0x0000016000007945 */ /* 0x000fd80003800000 */
[----:B------:R-:W-:Y:S05]  /*42a0*/  @P0 BRA `(.L_x_33) ;  /* 0x0000014000000947 */ /* 0x000fea0003800000 */
[C---:B------:R-:W-:Y:S01]  /*42b0*/  IADD3 R20, P0, R34.reuse, UR4, RZ ;  /* 0x0000000422147c10 */ /* 0x040fe2000ff1e0ff */
[----:B------:R-:W-:Y:S01]  /*42c0*/  IMAD.MOV.U32 R35, RZ, RZ, 0x4 ;  /* 0x00000004ff237424 */ /* 0x000fe200078e00ff */
[----:B0-----:R-:W0:Y:S02]  /*42d0*/  LDS.64 R44, [RZ] ;  /* 0x00000000ff2c7984 */ /* 0x001e240000000a00 */
[----:B------:R-:W-:Y:S01]  /*42e0*/  LEA.HI.X.SX32 R25, R34, UR5, 0x1, P0 ;  /* 0x0000000522197c11 */ /* 0x000fe200080f0eff */
[----:B------:R-:W-:Y:S02]  /*42f0*/  IMAD.SHL.U32 R24, R20, 0x4, RZ ;  /* 0x0000000414187824 */ /* 0x000fe400078e00ff */
[-C--:B------:R-:W-:Y:S01]  /*4300*/  IMAD.WIDE R36, R34, R35.reuse, c[0x0][0x178] ;  /* 0x00005e0022247625 */ /* 0x080fe200078e0223 */
        /* <DEDUP_REMOVED lines=14> */
.L_x_33:
[----:B------:R-:W-:Y:S05]  /*43f0*/  BSYNC B0 ;  /* 0x0000000000007941 */ /* 0x000fea0003800000 */
.L_x_32:
        /* <DEDUP_REMOVED lines=23> */
.L_x_35:
[----:B------:R-:W-:Y:S05]  /*4570*/  BSYNC B0 ;  /* 0x0000000000007941 */ /* 0x000fea0003800000 */
.L_x_34:
        /* <DEDUP_REMOVED lines=22> */
.L_x_37:
[----:B------:R-:W-:Y:S05]  /*46e0*/  BSYNC B0 ;  /* 0x0000000000007941 */ /* 0x000fea0003800000 */
.L_x_36:
        /* <DEDUP_REMOVED lines=22> */
.L_x_39:
[----:B------:R-:W-:Y:S05]  /*4850*/  BSYNC B0 ;  /* 0x0000000000007941 */ /* 0x000fea0003800000 */
.L_x_38:
[----:B------:R-:W-:Y:S01]  /*4860*/  ISETP.GE.AND P0, PT, R28, c[0x0][0x18c], PT ;  /* 0x000063001c007a0c */ /* 0x000fe20003f06270 */
[----:B------:R-:W-:-:S12]  /*4870*/  BSSY B0, `(.L_x_40) ;  /* 0x0000016000007945 */ /* 0x000fd80003800000 */
[----:B------:R-:W-:Y:S05]  /*4880*/  @P0 BRA `(.L_x_41) ;  /* 0x0000014000000947 */ /* 0x000fea0003800000 */
[C---:B------:R-:W-:Y:S01]  /*4890*/  IADD3 R14, P0, R28.reuse, UR4, RZ ;  /* 0x000000041c0e7c10 */ /* 0x040fe2000ff1e0ff */
[----:B0-----:R-:W-:Y:S01]  /*48a0*/  IMAD.MOV.U32 R29, RZ, RZ, 0x4 ;  /* 0x00000004ff1d7424 */ /* 0x001fe200078e00ff */
[----:B------:R-:W0:Y:S02]  /*48b0*/  LDS.64 R32, [RZ] ;  /* 0x00000000ff207984 */ /* 0x000e240000000a00 */
[----:B------:R-:W-:Y:S01]  /*48c0*/  LEA.HI.X.SX32 R15, R28, UR5, 0x1, P0 ;  /* 0x000000051c0f7c11 */ /* 0x000fe200080f0eff */
[----:B------:R-:W-:-:S03]  /*48d0*/  IMAD.SHL.U32 R30, R14, 0x4, RZ ;  /* 0x000000040e1e7824 */ /* 0x000fc600078e00ff */
[----:B------:R-:W-:Y:S02]  /*48e0*/  SHF.L.U64.HI R14, R14, 0x2, R15 ;  /* 0x000000020e0e7819 */ /* 0x000fe4000001020f */
[----:B------:R-:W-:-:S04]  /*48f0*/  IADD3 R24, P0, R30, c[0x0][0x168], RZ ;  /* 0x00005a001e187a10 */ /* 0x000fc80007f1e0ff */
[----:B------:R-:W-:Y:S02]  /*4900*/  IADD3.X R25, R14, c[0x0][0x16c], RZ, P0, !PT ;  /* 0x00005b000e197a10 */ /* 0x000fe400007fe4ff */
[----:B------:R-:W-:-:S04]  /*4910*/  IADD3 R30, P0, R30, c[0x0][0x160], RZ ;  /* 0x000058001e1e7a10 */ /* 0x000fc80007f1e0ff */
[----:B------:R-:W-:Y:S01]  /*4920*/  IADD3.X R31, R14, c[0x0][0x164], RZ, P0, !PT ;  /* 0x000059000e1f7a10 */ /* 0x000fe200007fe4ff */
[CC--:B------:R-:W-:Y:S01]  /*4930*/  IMAD.WIDE R14, R28.reuse, R29.reuse, c[0x0][0x178] ;  /* 0x00005e001c0e7625 */ /* 0x0c0fe200078e021d */
[----:B------:R-:W2:Y:S03]  /*4940*/  LDG.E R25, [R24.64] ;  /* 0x0000000618197981 */ /* 0x000ea6000c1e1900 */
[----:B------:R-:W-:Y:S02]  /*4950*/  IMAD.WIDE R28, R28, R29, c[0x0][0x180] ;  /* 0x000060001c1c7625 */ /* 0x000fe400078e021d */
[----:B------:R-:W3:Y:S04]  /*4960*/  LDG.E R15, [R14.64] ;  /* 0x000000060e0f7981 */ /* 0x000ee8000c1e1900 */
[----:B------:R-:W3:Y:S01]  /*4970*/  LDG.E R28, [R28.64] ;  /* 0x000000061c1c7981 */ /* 0x000ee2000c1e1900 */
[----:B0-----:R-:W-:-:S04]  /*4980*/  FADD.FTZ R12, R12, -R32 ;  /* 0x800000200c0c7221 */ /* 0x001fc80000010000 */
[----:B------:R-:W-:-:S04]  /*4990*/  FMUL.FTZ R12, R12, R33 ;  /* 0x000000210c0c7220 */ /* 0x000fc80000410000 */
[----:B---3--:R-:W-:-:S04]  /*49a0*/  FFMA.FTZ R12, R12, R15, R28 ;  /* 0x0000000f0c0c7223 */ /* 0x008fc8000001001c */
[----:B--2---:R-:W-:-:S05]  /*49b0*/  FADD.FTZ R17, R12, R25 ;  /* 0x000000190c117221 */ /* 0x004fca0000010000 */
[----:B------:R0:W-:Y:S02]  /*49c0*/  STG.E [R30.64], R17 ;  /* 0x000000111e007986 */ /* 0x0001e4000c101906 */
.L_x_41:
[----:B------:R-:W-:Y:S05]  /*49d0*/  BSYNC B0 ;  /* 0x0000000000007941 */ /* 0x000fea0003800000 */
.L_x_40:
        /* <DEDUP_REMOVED lines=8> */
[----:B------:R-:W-:Y:S01]  /*4a60*/  SHF.L.U64.HI R12, R12, 0x2, R15 ;  /* 0x000000020c0c7819 */ /* 0x000fe2000001020f */
[----:B------:R-:W-:Y:S01]  /*4a70*/  IMAD.WIDE R14, R26, R27, c[0x0][0x178] ;  /* 0x00005e001a0e7625 */ /* 0x000fe200078e021b */
[----:B------:R-:W-:-:S03]  /*4a80*/  IADD3 R24, P0, R28, c[0x0][0x168], RZ ;  /* 0x00005a001c187a10 */ /* 0x000fc60007f1e0ff */
[----:B------:R-:W-:Y:S01]  /*4a90*/  IMAD.WIDE R26, R26, R27, c[0x0][0x180] ;  /* 0x000060001a1a7625 */ /* 0x000fe200078e021b */
[----:B------:R-:W-:Y:S01]  /*4aa0*/  IADD3.X R25, R12, c[0x0][0x16c], RZ, P0, !PT ;  /* 0x00005b000c197a10 */ /* 0x000fe200007fe4ff */
        /* <DEDUP_REMOVED lines=10> */
.L_x_43:
[----:B------:R-:W-:Y:S05]  /*4b50*/  BSYNC B0 ;  /* 0x0000000000007941 */ /* 0x000fea0003800000 */
.L_x_42:
[----:B------:R-:W-:Y:S01]  /*4b60*/  ISETP.GE.AND P0, PT, R23, c[0x0][0x18c], PT ;  /* 0x0000630017007a0c */ /* 0x000fe20003f06270 */
[----:B------:R-:W-:-:S12]  /*4b70*/  BSSY B0, `(.L_x_44) ;  /* 0x0000016000007945 */ /* 0x000fd80003800000 */
[----:B------:R-:W-:Y:S05]  /*4b80*/  @P0 BRA `(.L_x_45) ;  /* 0x0000014000000947 */ /* 0x000fea0003800000 */
[C---:B------:R-:W-:Y:S01]  /*4b90*/  IADD3 R10, P0, R23.reuse, UR4, RZ ;  /* 0x00000004170a7c10 */ /* 0x040fe2000ff1e0ff */
[----:B------:R-:W-:Y:S01]  /*4ba0*/  IMAD.MOV.U32 R22, RZ, RZ, 0x4 ;  /* 0x00000004ff167424 */ /* 0x000fe200078e00ff */
[----:B0-----:R-:W0:Y:S02]  /*4bb0*/  LDS.64 R28, [RZ] ;  /* 0x00000000ff1c7984 */ /* 0x001e240000000a00 */
        /* <DEDUP_REMOVED lines=17> */
.L_x_45:
[----:B------:R-:W-:Y:S05]  /*4cd0*/  BSYNC B0 ;  /* 0x0000000000007941 */ /* 0x000fea0003800000 */
.L_x_44:
        /* <DEDUP_REMOVED lines=23> */
.L_x_47:
[----:B------:R-:W-:Y:S05]  /*4e50*/  BSYNC B0 ;  /* 0x0000000000007941 */ /* 0x000fea0003800000 */
.L_x_46:
[----:B------:R-:W-:Y:S01]  /*4e60*/  ISETP.GE.AND P0, PT, R18, c[0x0][0x18c], PT ;  /* 0x0000630012007a0c */ /* 0x000fe20003f06270 */
[----:B------:R-:W-:-:S12]  /*4e70*/  BSSY B0, `(.L_x_48) ;  /* 0x0000016000007945 */ /* 0x000fd80003800000 */
[----:B------:R-:W-:Y:S05]  /*4e80*/  @P0 BRA `(.L_x_49) ;  /* 0x0000014000000947 */ /* 0x000fea0003800000 */
[C---:B------:R-:W-:Y:S01]  /*4e90*/  IADD3 R6, P0, R18.reuse, UR4, RZ ;  /* 0x0000000412067c10 */ /* 0x040fe2000ff1e0ff */
[----:B0-----:R-:W-:Y:S01]  /*4ea0*/  IMAD.MOV.U32 R19, RZ, RZ, 0x4 ;  /* 0x00000004ff137424 */ /* 0x001fe200078e00ff */
        /* <DEDUP_REMOVED lines=18> */
.L_x_49:
[----:B------:R-:W-:Y:S05]  /*4fd0*/  BSYNC B0 ;  /* 0x0000000000007941 */ /* 0x000fea0003800000 */
.L_x_48:
        /* <DEDUP_REMOVED lines=12> */
[----:B------:R-:W-:-:S03]  /*50a0*/  IADD3.X R19, R5, c[0x0][0x16c], RZ, P0, !PT ;  /* 0x00005b0005137a10 */ /* 0x000fc600007fe4ff */
[----:B------:R-:W2:Y:S04]  /*50b0*/  LDG.E R16, [R16.64] ;  /* 0x0000000610107981 */ /* 0x000ea8000c1e1900 */
[----:B------:R-:W3:Y:S01]  /*50c0*/  LDG.E R19, [R18.64] ;  /* 0x0000000612137981 */ /* 0x000ee2000c1e1900 */
[----:B------:R-:W-:-:S04]  /*50d0*/  IADD3 R20, P0, R20, c[0x0][0x160], RZ ;  /* 0x0000580014147a10 */ /* 0x000fc80007f1e0ff */
[----:B------:R-:W-:Y:S01]  /*50e0*/  IADD3.X R21, R5, c[0x0][0x164], RZ, P0, !PT ;  /* 0x0000590005157a10 */ /* 0x000fe200007fe4ff */
[----:B0-----:R-:W-:-:S04]  /*50f0*/  FADD.FTZ R2, R2, -R22 ;  /* 0x8000001602027221 */ /* 0x001fc80000010000 */
[----:B------:R-:W-:-:S04]  /*5100*/  FMUL.FTZ R2, R2, R23 ;  /* 0x0000001702027220 */ /* 0x000fc80000410000 */
[----:B--2---:R-:W-:-:S04]  /*5110*/  FFMA.FTZ R2, R2, R15, R16 ;  /* 0x0000000f02027223 */ /* 0x004fc80000010010 */
[----:B---3--:R-:W-:-:S05]  /*5120*/  FADD.FTZ R5, R2, R19 ;  /* 0x0000001302057221 */ /* 0x008fca0000010000 */
[----:B------:R0:W-:Y:S02]  /*5130*/  STG.E [R20.64], R5 ;  /* 0x0000000514007986 */ /* 0x0001e4000c101906 */
.L_x_51:
[----:B------:R-:W-:Y:S05]  /*5140*/  BSYNC B0 ;  /* 0x0000000000007941 */ /* 0x000fea0003800000 */
.L_x_50:
[----:B------:R-:W-:Y:S01]  /*5150*/  BSSY B0, `(.L_x_52) ;  /* 0x0000016000007945 */ /* 0x000fe20003800000 */
[----:B------:R-:W-:Y:S05]  /*5160*/  @P5 BRA `(.L_x_53) ;  /* 0x0000014000005947 */ /* 0x000fea0003800000 */
[C---:B------:R-:W-:Y:S01]  /*5170*/  IADD3 R2, P0, R13.reuse, UR4, RZ ;  /* 0x000000040d027c10 */ /* 0x040fe2000ff1e0ff */
[----:B------:R-:W-:Y:S01]  /*5180*/  IMAD.MOV.U32 R12, RZ, RZ, 0x4 ;  /* 0x00000004ff0c7424 */ /* 0x000fe200078e00ff */
[----:B0-----:R-:W0:Y:S02]  /*5190*/  LDS.64 R20, [RZ] ;  /* 0x00000000ff147984 */ /* 0x001e240000000a00 */
[C---:B------:R-:W-:Y:S01]  /*51a0*/  LEA.HI.X.SX32 R5, R13.reuse, UR5, 0x1, P0 ;  /* 0x000000050d057c11 */ /* 0x040fe200080f0eff */
[C---:B------:R-:W-:Y:S02]  /*51b0*/  IMAD.SHL.U32 R18, R2.reuse, 0x4, RZ ;  /* 0x0000000402127824 */ /* 0x040fe400078e00ff */
[CC--:B------:R-:W-:Y:S01]  /*51c0*/  IMAD.WIDE R14, R13.reuse, R12.reuse, c[0x0][0x178] ;  /* 0x00005e000d0e7625 */ /* 0x0c0fe200078e020c */
        /* <DEDUP_REMOVED lines=14> */
.L_x_53:
[----:B------:R-:W-:Y:S05]  /*52b0*/  BSYNC B0 ;  /* 0x0000000000007941 */ /* 0x000fea0003800000 */
.L_x_52:
[----:B------:R-:W-:Y:S01]  /*52c0*/  ISETP.GE.AND P0, PT, R11, c[0x0][0x18c], PT ;  /* 0x000063000b007a0c */ /* 0x000fe20003f06270 */
[----:B------:R-:W-:-:S12]  /*52d0*/  BSSY B0, `(.L_x_54) ;  /* 0x0000016000007945 */ /* 0x000fd80003800000 */
        /* <DEDUP_REMOVED lines=21> */
.L_x_55:
[----:B------:R-:W-:Y:S05]  /*5430*/  BSYNC B0 ;  /* 0x0000000000007941 */ /* 0x000fea0003800000 */
.L_x_54:
[----:B------:R-:W-:Y:S01]  /*5440*/  ISETP.GE.AND P0, PT, R8, c[0x0][0x18c], PT ;  /* 0x0000630008007a0c */ /* 0x000fe20003f06270 */
[----:B------:R-:W-:-:S12]  /*5450*/  BSSY B0, `(.L_x_56) ;  /* 0x0000016000007945 */ /* 0x000fd80003800000 */
[----:B------:R-:W-:Y:S05]  /*5460*/  @P0 BRA `(.L_x_57) ;  /* 0x0000014000000947 */ /* 0x000fea0003800000 */
[----:B------:R-:W-:Y:S01]  /*5470*/  IADD3 R0, P0, R8, UR4, RZ ;  /* 0x0000000408007c10 */ /* 0x000fe2000ff1e0ff */
[----:B0-----:R-:W-:Y:S01]  /*5480*/  IMAD.MOV.U32 R9, RZ, RZ, 0x4 ;  /* 0x00000004ff097424 */ /* 0x001fe200078e00ff */
[----:B------:R-:W0:Y:S02]  /*5490*/  LDS.64 R14, [RZ] ;  /* 0x00000000ff0e7984 */ /* 0x000e240000000a00 */
[----:B------:R-:W-:Y:S01]  /*54a0*/  IADD3.X R5, R7, UR5, RZ, P0, !PT ;  /* 0x0000000507057c10 */ /* 0x000fe200087fe4ff */
[----:B------:R-:W-:Y:S02]  /*54b0*/  IMAD.SHL.U32 R12, R0, 0x4, RZ ;  /* 0x00000004000c7824 */ /* 0x000fe400078e00ff */
        /* <DEDUP_REMOVED lines=15> */
.L_x_57:
[----:B------:R-:W-:Y:S05]  /*55b0*/  BSYNC B0 ;  /* 0x0000000000007941 */ /* 0x000fea0003800000 */
.L_x_56:
        /* <DEDUP_REMOVED lines=23> */
.L_x_59:
[----:B------:R-:W-:Y:S05]  /*5730*/  BSYNC B0 ;  /* 0x0000000000007941 */ /* 0x000fea0003800000 */
.L_x_58:
        /* <DEDUP_REMOVED lines=23> */
.L_x_61:
[----:B------:R-:W-:Y:S05]  /*58b0*/  BSYNC B0 ;  /* 0x0000000000007941 */ /* 0x000fea0003800000 */
.L_x_60:
[----:B------:R-:W-:-:S13]  /*58c0*/  ISETP.GE.AND P0, PT, R70, c[0x0][0x18c], PT ;  /* 0x0000630046007a0c */ /* 0x000fda0003f06270 */
[----:B------:R-:W-:Y:S05]  /*58d0*/  @P0 EXIT ;  /* 0x000000000000094d */ /* 0x000fea0003800000 */
        /* <DEDUP_REMOVED lines=19> */
[----:B------:R-:W-:Y:S01]  /*5a10*/  STG.E [R6.64], R55 ;  /* 0x0000003706007986 */ /* 0x000fe2000c101906 */
[----:B------:R-:W-:Y:S05]  /*5a20*/  EXIT ;  /* 0x000000000000794d */ /* 0x000fea0003800000 */
.L_x_62:
[----:B------:R-:W-:-:S00]  /*5a30*/  BRA `(.L_x_62) ;  /* 0xfffffff000007947 */ /* 0x000fc0000383ffff */
[----:B------:R-:W-:-:S00]  /*5a40*/  NOP ;  /* 0x0000000000007918 */ /* 0x000fc00000000000 */
        /* <DEDUP_REMOVED lines=11> */
.L_x_2504:


//--------------------- .text._ZN17fastertransformer26add_bias_layernorm_add_resI6__halfLi32EEEvPT_PKS2_S5_S5_S5_fi --------------------------
	.section	.text._ZN17fastertransformer26add_bias_layernorm_add_resI6__halfLi32EEEvPT_PKS2_S5_S5_S5_fi,"ax",@progbits
	.sectioninfo	@"SHI_REGISTERS=92"
	.align	128
        .global         _ZN17fastertransformer26add_bias_layernorm_add_resI6__halfLi32EEEvPT_PKS2_S5_S5_S5_fi
        .type           _ZN17fastertransformer26add_bias_layernorm_add_resI6__halfLi32EEEvPT_PKS2_S5_S5_S5_fi,@function
        .size           _ZN17fastertransformer26add_bias_layernorm_add_resI6__halfLi32EEEvPT_PKS2_S5_S5_S5_fi,(.L_x_2505 - _ZN17fastertransformer26add_bias_layernorm_add_resI6__halfLi32EEEvPT_PKS2_S5_S5_S5_fi)
        .other          _ZN17fastertransformer26add_bias_layernorm_add_resI6__halfLi32EEEvPT_PKS2_S5_S5_S5_fi,@"STO_CUDA_ENTRY STV_DEFAULT"
_ZN17fastertransformer26add_bias_layernorm_add_resI6__halfLi32EEEvPT_PKS2_S5_S5_S5_fi:
.text._ZN17fastertransformer26add_bias_layernorm_add_resI6__halfLi32EEEvPT_PKS2_S5_S5_S5_fi:
[----:B------:R-:W-:Y:S02]  /*0000*/  IMAD.MOV.U32 R1, RZ, RZ, c[0x0][0x28] ;  /* 0x00000a00ff017624 */ /* 0x000fe400078e00ff */
[----:B------:R-:W0:Y:S01]  /*0010*/  S2R R70, SR_TID.X ;  /* 0x0000000000467919 */ /* 0x000e220000002100 */
[----:B------:R-:W1:Y:S01]  /*0020*/  S2UR UR4, SR_CTAID.X ;  /* 0x00000000000479c3 */ /* 0x000e620000002500 */
[----:B------:R-:W-:Y:S02]  /*0030*/  ULDC UR5, c[0x0][0x18c] ;  /* 0x0000630000057ab9 */ /* 0x000fe40000000800 */
[----:B------:R-:W-:Y:S01]  /*0040*/  ULDC.64 UR6, c[0x0][0x118] ;  /* 0x0000460000067ab9 */ /* 0x000fe20000000a00 */
[C---:B0-----:R-:W-:Y:S01]  /*0050*/  ISETP.GE.AND P4, PT, R70.reuse, c[0x0][0x18c], PT ;  /* 0x0000630046007a0c */ /* 0x041fe20003f86270 */
[----:B-1----:R-:W-:Y:S01]  /*0060*/  UIMAD UR4, UR4, UR5, URZ ;  /* 0x00000005040472a4 */ /* 0x002fe2000f8e023f */
[----:B------:R-:W-:-:S03]  /*0070*/  IADD3 R64, R70, c[0x0][0x0], RZ ;  /* 0x0000000046407a10 */ /* 0x000fc60007ffe0ff */
[----:B------:R-:W-:Y:S01]  /*0080*/  USHF.R.S32.HI UR5, URZ, 0x1f, UR4 ;  /* 0x0000001f3f057899 */ /* 0x000fe20008011404 */
[C---:B------:R-:W-:Y:S02]  /*0090*/  ISETP.GE.AND P2, PT, R64.reuse, c[0x0][0x18c], PT ;  /* 0x0000630040007a0c */ /* 0x040fe40003f46270 */
[----:B------:R-:W-:Y:S02]  /*00a0*/  IADD3 R62, R64, c[0x0][0x0], RZ ;  /* 0x00000000403e7a10 */ /* 0x000fe40007ffe0ff */
[----:B------:R-:W-:Y:S02]  /*00b0*/  P2R R0, PR, RZ, 0x4 ;  /* 0x00000004ff007803 */ /* 0x000fe40000000000 */
[----:B------:R-:W-:Y:S01]  /*00c0*/  ISETP.GE.AND P3, PT, R62, c[0x0][0x18c], PT ;  /* 0x000063003e007a0c */ /* 0x000fe20003f66270 */
[----:B------:R-:W-:Y:S01]  /*00d0*/  @!P4 IMAD.MOV.U32 R5, RZ, RZ, 0x2 ;  /* 0x00000002ff05c424 */ /* 0x000fe200078e00ff */
[----:B------:R-:W-:Y:S02]  /*00e0*/  @!P4 IADD3 R2, P0, R70, UR4, RZ ;  /* 0x000000044602cc10 */ /* 0x000fe4000ff1e0ff */
[----:B------:R-:W-:-:S02]  /*00f0*/  IADD3 R60, R62, c[0x0][0x0], RZ ;  /* 0x000000003e3c7a10 */ /* 0x000fc40007ffe0ff */
[----:B------:R-:W-:Y:S02]  /*0100*/  @!P4 LEA.HI.X.SX32 R3, R70, UR5, 0x1, P0 ;  /* 0x000000054603cc11 */ /* 0x000fe400080f0eff */
[----:B------:R-:W-:Y:S02]  /*0110*/  @!P4 LEA R12, P0, R2, c[0x0][0x160], 0x1 ;  /* 0x00005800020cca11 */ /* 0x000fe400078008ff */
[----:B------:R-:W-:Y:S02]  /*0120*/  P2R R0, PR, RZ, 0x8 ;  /* 0x00000008ff007803 */ /* 0x000fe40000000000 */
[----:B------:R-:W-:Y:S02]  /*0130*/  @!P2 IADD3 R0, P1, R64, UR4, RZ ;  /* 0x000000044000ac10 */ /* 0x000fe4000ff3e0ff */
[----:B------:R-:W-:Y:S02]  /*0140*/  ISETP.GE.AND P5, PT, R60, c[0x0][0x18c], PT ;  /* 0x000063003c007a0c */ /* 0x000fe40003fa6270 */
[----:B------:R-:W-:-:S02]  /*0150*/  @!P4 LEA.HI.X R13, R2, c[0x0][0x164], R3, 0x1, P0 ;  /* 0x00005900020dca11 */ /* 0x000fc400000f0c03 */
[----:B------:R-:W-:Y:S02]  /*0160*/  @!P2 LEA.HI.X.SX32 R3, R64, UR5, 0x1, P1 ;  /* 0x000000054003ac11 */ /* 0x000fe400088f0eff */
[----:B------:R-:W-:Y:S02]  /*0170*/  @!P2 LEA R84, P0, R0, c[0x0][0x160], 0x1 ;  /* 0x000058000054aa11 */ /* 0x000fe400078008ff */
[----:B------:R-:W-:Y:S02]  /*0180*/  IADD3 R58, R60, c[0x0][0x0], RZ ;  /* 0x000000003c3a7a10 */ /* 0x000fe40007ffe0ff */
[----:B------:R-:W-:Y:S02]  /*0190*/  P2R R2, PR, RZ, 0x20 ;  /* 0x00000020ff027803 */ /* 0x000fe40000000000 */
[----:B------:R-:W-:Y:S02]  /*01a0*/  @!P3 IADD3 R2, P1, R62, UR4, RZ ;  /* 0x000000043e02bc10 */ /* 0x000fe4000ff3e0ff */
[----:B------:R-:W-:-:S02]  /*01b0*/  @!P2 LEA.HI.X R85, R0, c[0x0][0x164], R3, 0x1, P0 ;  /* 0x000059000055aa11 */ /* 0x000fc400000f0c03 */
[----:B------:R-:W-:Y:S02]  /*01c0*/  ISETP.GE.AND P2, PT, R58, c[0x0][0x18c], PT ;  /* 0x000063003a007a0c */ /* 0x000fe40003f46270 */
[----:B------:R-:W-:Y:S02]  /*01d0*/  @!P3 LEA.HI.X.SX32 R3, R62, UR5, 0x1, P1 ;  /* 0x000000053e03bc11 */ /* 0x000fe400088f0eff */
[----:B------:R-:W-:Y:S02]  /*01e0*/  @!P3 LEA R78, P0, R2, c[0x0][0x160], 0x1 ;  /* 0x00005800024eba11 */ /* 0x000fe400078008ff */
[----:B------:R-:W-:Y:S02]  /*01f0*/  @!P5 IADD3 R0, P1, R60, UR4, RZ ;  /* 0x000000043c00dc10 */ /* 0x000fe4000ff3e0ff */
[----:B------:R-:W-:Y:S02]  /*0200*/  IADD3 R56, R58, c[0x0][0x0], RZ ;  /* 0x000000003a387a10 */ /* 0x000fe40007ffe0ff */
[----:B------:R-:W-:-:S02]  /*0210*/  @!P3 LEA.HI.X R79, R2, c[0x0][0x164], R3, 0x1, P0 ;  /* 0x00005900024fba11 */ /* 0x000fc400000f0c03 */
[----:B------:R-:W-:Y:S02]  /*0220*/  @!P5 LEA.HI.X.SX32 R3, R60, UR5, 0x1, P1 ;  /* 0x000000053c03dc11 */ /* 0x000fe400088f0eff */
[----:B------:R-:W-:Y:S02]  /*0230*/  @!P5 LEA R14, P0, R0, c[0x0][0x160], 0x1 ;  /* 0x00005800000eda11 */ /* 0x000fe400078008ff */
[----:B------:R-:W-:Y:S02]  /*0240*/  ISETP.GE.AND P6, PT, R56, c[0x0][0x18c], PT ;  /* 0x0000630038007a0c */ /* 0x000fe40003fc6270 */
[----:B------:R-:W-:Y:S02]  /*0250*/  @!P5 LEA.HI.X R15, R0, c[0x0][0x164], R3, 0x1, P0 ;  /* 0x00005900000fda11 */ /* 0x000fe400000f0c03 */
[----:B------:R-:W-:Y:S02]  /*0260*/  @!P2 IADD3 R0, P0, R58, UR4, RZ ;  /* 0x000000043a00ac10 */ /* 0x000fe4000ff1e0ff */
[----:B------:R-:W-:-:S02]  /*0270*/  IADD3 R54, R56, c[0x0][0x0], RZ ;  /* 0x0000000038367a10 */ /* 0x000fc40007ffe0ff */
        /* <DEDUP_REMOVED lines=8> */
[----:B------:R-:W-:Y:S02]  /*0300*/  IADD3 R50, R52, c[0x0][0x0], RZ ;  /* 0x0000000034327a10 */ /* 0x000fe40007ffe0ff */
[----:B------:R-:W-:Y:S02]  /*0310*/  @!P6 LEA.HI.X R67, R0, c[0x0][0x164], R3, 0x1, P0 ;  /* 0x000059000043ea11 */ /* 0x000fe400000f0c03 */
[----:B------:R-:W-:Y:S02]  /*0320*/  P2R R0, PR, RZ, 0x2 ;  /* 0x00000002ff007803 */ /* 0x000fe40000000000 */
[----:B------:R-:W-:-:S02]  /*0330*/  @!P1 IADD3 R0, P0, R54, UR4, RZ ;  /* 0x0000000436009c10 */ /* 0x000fc4000ff1e0ff */
[----:B------:R-:W-:Y:S02]  /*0340*/  IADD3 R48, R50, c[0x0][0x0], RZ ;  /* 0x0000000032307a10 */ /* 0x000fe40007ffe0ff */
[----:B------:R-:W-:Y:S02]  /*0350*/  @!P1 LEA.HI.X.SX32 R3, R54, UR5, 0x1, P0 ;  /* 0x0000000536039c11 */ /* 0x000fe400080f0eff */
[C---:B------:R-:W-:Y:S02]  /*0360*/  @!P1 LEA R74, P0, R0.reuse, c[0x0][0x160], 0x1 ;  /* 0x00005800004a9a11 */ /* 0x040fe400078008ff */
[----:B------:R-:W-:Y:S02]  /*0370*/  P2R R4, PR, RZ, 0x4 ;  /* 0x00000004ff047803 */ /* 0x000fe40000000000 */
[----:B------:R-:W-:Y:S02]  /*0380*/  @!P1 LEA.HI.X R75, R0, c[0x0][0x164], R3, 0x1, P0 ;  /* 0x00005900004b9a11 */ /* 0x000fe400000f0c03 */
[----:B------:R-:W-:-:S02]  /*0390*/  ISETP.GE.AND P1, PT, R52, c[0x0][0x18c], PT ;  /* 0x0000630034007a0c */ /* 0x000fc40003f26270 */
[C---:B------:R-:W-:Y:S02]  /*03a0*/  ISETP.GE.AND P2, PT, R48.reuse, c[0x0][0x18c], PT ;  /* 0x0000630030007a0c */ /* 0x040fe40003f46270 */
[----:B------:R-:W-:Y:S02]  /*03b0*/  P2R R0, PR, RZ, 0x2 ;  /* 0x00000002ff007803 */ /* 0x000fe40000000000 */
[----:B------:R-:W-:Y:S01]  /*03c0*/  IADD3 R46, R48, c[0x0][0x0], RZ ;  /* 0x00000000302e7a10 */ /* 0x000fe20007ffe0ff */
[----:B------:R-:W-:Y:S01]  /*03d0*/  @!P4 IMAD.WIDE R72, R70, R5, c[0x0][0x170] ;  /* 0x00005c004648c625 */ /* 0x000fe200078e0205 */
[----:B------:R-:W-:Y:S02]  /*03e0*/  P2R R2, PR, RZ, 0x40 ;  /* 0x00000040ff027803 */ /* 0x000fe40000000000 */
[----:B------:R-:W-:Y:S02]  /*03f0*/  IADD3 R44, R46, c[0x0][0x0], RZ ;  /* 0x000000002e2c7a10 */ /* 0x000fe40007ffe0ff */
[----:B------:R-:W-:-:S02]  /*0400*/  P2R R6, PR, RZ, 0x40 ;  /* 0x00000040ff067803 */ /* 0x000fc40000000000 */
[----:B------:R-:W-:Y:S02]  /*0410*/  @!P1 IADD3 R0, P0, R52, UR4, RZ ;  /* 0x0000000434009c10 */ /* 0x000fe4000ff1e0ff */
[----:B------:R-:W-:Y:S02]  /*0420*/  ISETP.GE.AND P3, PT, R44, c[0x0][0x18c], PT ;  /* 0x000063002c007a0c */ /* 0x000fe40003f66270 */
[----:B------:R-:W-:Y:S02]  /*0430*/  @!P1 LEA.HI.X.SX32 R3, R52, UR5, 0x1, P0 ;  /* 0x0000000534039c11 */ /* 0x000fe400080f0eff */
[----:B------:R-:W-:Y:S02]  /*0440*/  @!P1 LEA R8, P0, R0, c[0x0][0x160], 0x1 ;  /* 0x0000580000089a11 */ /* 0x000fe400078008ff */
[----:B------:R-:W-:Y:S02]  /*0450*/  IADD3 R42, R44, c[0x0][0x0], RZ ;  /* 0x000000002c2a7a10 */ /* 0x000fe40007ffe0ff */
[----:B------:R-:W-:-:S02]  /*0460*/  @!P1 LEA.HI.X R9, R0, c[0x0][0x164], R3, 0x1, P0 ;  /* 0x0000590000099a11 */ /* 0x000fc400000f0c03 */
[----:B------:R-:W-:-:S04]  /*0470*/  ISETP.GE.AND P1, PT, R50, c[0x0][0x18c], PT ;  /* 0x0000630032007a0c */ /* 0x000fc80003f26270 */
[----:B------:R-:W-:-:S09]  /*0480*/  P2R R0, PR, RZ, 0x2 ;  /* 0x00000002ff007803 */ /* 0x000fd20000000000 */
[----:B------:R-:W-:-:S04]  /*0490*/  @!P1 IADD3 R0, P0, R50, UR4, RZ ;  /* 0x0000000432009c10 */ /* 0x000fc8000ff1e0ff */
[----:B------:R-:W-:Y:S02]  /*04a0*/  @!P1 LEA.HI.X.SX32 R3, R50, UR5, 0x1, P0 ;  /* 0x0000000532039c11 */ /* 0x000fe400080f0eff */
[----:B------:R-:W-:-:S04]  /*04b0*/  @!P1 LEA R16, P0, R0, c[0x0][0x160], 0x1 ;  /* 0x0000580000109a11 */ /* 0x000fc800078008ff */
[----:B------:R-:W-:Y:S02]  /*04c0*/  @!P1 LEA.HI.X R17, R0, c[0x0][0x164], R3, 0x1, P0 ;  /* 0x0000590000119a11 */ /* 0x000fe400000f0c03 */
[----:B------:R-:W-:Y:S02]  /*04d0*/  P2R R0, PR, RZ, 0x4 ;  /* 0x00000004ff007803 */ /* 0x000fe40000000000 */
[----:B------:R-:W-:-:S04]  /*04e0*/  @!P2 IADD3 R0, P0, R48, UR4, RZ ;  /* 0x000000043000ac10 */ /* 0x000fc8000ff1e0ff */
[----:B------:R-:W-:Y:S02]  /*04f0*/  @!P2 LEA.HI.X.SX32 R3, R48, UR5, 0x1, P0 ;  /* 0x000000053003ac11 */ /* 0x000fe400080f0eff */
[----:B------:R-:W-:-:S04]  /*0500*/  @!P2 LEA R68, P0, R0, c[0x0][0x160], 0x1 ;  /* 0x000058000044aa11 */ /* 0x000fc800078008ff */
[----:B------:R-:W-:Y:S02]  /*0510*/  @!P2 LEA.HI.X R69, R0, c[0x0][0x164], R3, 0x1, P0 ;  /* 0x000059000045aa11 */ /* 0x000fe400000f0c03 */
[----:B------:R-:W-:-:S04]  /*0520*/  ISETP.GE.AND P2, PT, R46, c[0x0][0x18c], PT ;  /* 0x000063002e007a0c */ /* 0x000fc80003f46270 */
[----:B------:R-:W-:-:S09]  /*0530*/  P2R R0, PR, RZ, 0x4 ;  /* 0x00000004ff007803 */ /* 0x000fd20000000000 */
[----:B------:R-:W-:-:S04]  /*0540*/  @!P2 IADD3 R0, P0, R46, UR4, RZ ;  /* 0x000000042e00ac10 */ /* 0x000fc8000ff1e0ff */
[----:B------:R-:W-:Y:S02]  /*0550*/  @!P2 LEA.HI.X.SX32 R3, R46, UR5, 0x1, P0 ;  /* 0x000000052e03ac11 */ /* 0x000fe400080f0eff */
[----:B------:R-:W-:-:S04]  /*0560*/  @!P2 LEA R10, P0, R0, c[0x0][0x160], 0x1 ;  /* 0x00005800000aaa11 */ /* 0x000fc800078008ff */
[----:B------:R-:W-:Y:S02]  /*0570*/  @!P2 LEA.HI.X R11, R0, c[0x0][0x164], R3, 0x1, P0 ;  /* 0x00005900000baa11 */ /* 0x000fe400000f0c03 */
[----:B------:R-:W-:Y:S02]  /*0580*/  P2R R0, PR, RZ, 0x8 ;  /* 0x00000008ff007803 */ /* 0x000fe40000000000 */
[----:B------:R-:W-:Y:S01]  /*0590*/  @!P3 IADD3 R0, P0, R44, UR4, RZ ;  /* 0x000000042c00bc10 */ /* 0x000fe2000ff1e0ff */
[----:B------:R-:W-:Y:S01]  /*05a0*/  @!P5 IMAD.MOV.U32 R7, RZ, RZ, 0x2 ;  /* 0x00000002ff07d424 */ /* 0x000fe200078e00ff */
[----:B------:R-:W-:Y:S01]  /*05b0*/  IADD3 R40, R42, c[0x0][0x0], RZ ;  /* 0x000000002a287a10 */ /* 0x000fe20007ffe0ff */
[----:B------:R-:W2:Y:S01]  /*05c0*/  @!P2 LDG.E.U16 R10, [R10.64] ;  /* 0x000000060a0aa981 */ /* 0x000ea2000c1e1500 */
        /* <DEDUP_REMOVED lines=9> */
[----:B------:R0:W3:Y:S04]  /*0660*/  @!P4 LDG.E.U16 R3, [R12.64] ;  /* 0x000000060c03c981 */ /* 0x0000e8000c1e1500 */
[----:B------:R-:W3:Y:S01]  /*0670*/  @!P4 LDG.E.U16 R0, [R72.64] ;  /* 0x000000064800c981 */ /* 0x000ee2000c1e1500 */
[----:B------:R-:W-:-:S04]  /*0680*/  ISETP.GE.AND P3, PT, R40, c[0x0][0x18c], PT ;  /* 0x0000630028007a0c */ /* 0x000fc80003f66270 */
[----:B------:R-:W-:Y:S02]  /*0690*/  P2R R2, PR, RZ, 0x8 ;  /* 0x00000008ff027803 */ /* 0x000fe40000000000 */
[----:B0-----:R-:W-:-:S07]  /*06a0*/  P2R R12, PR, RZ, 0x8 ;  /* 0x00000008ff0c7803 */ /* 0x001fce0000000000 */
[----:B------:R-:W-:-:S04]  /*06b0*/  @!P3 IADD3 R5, P0, R40, UR4, RZ ;  /* 0x000000042805bc10 */ /* 0x000fc8000ff1e0ff */
[----:B------:R-:W-:Y:S02]  /*06c0*/  @!P3 LEA.HI.X.SX32 R2, R40, UR5, 0x1, P0 ;  /* 0x000000052802bc11 */ /* 0x000fe400080f0eff */
[----:B------:R-:W-:-:S04]  /*06d0*/  @!P3 LEA R80, P0, R5, c[0x0][0x160], 0x1 ;  /* 0x000058000550ba11 */ /* 0x000fc800078008ff */
[----:B------:R-:W-:Y:S02]  /*06e0*/  @!P3 LEA.HI.X R81, R5, c[0x0][0x164], R2, 0x1, P0 ;  /* 0x000059000551ba11 */ /* 0x000fe400000f0c02 */
[----:B------:R-:W-:-:S13]  /*06f0*/  ISETP.GE.AND P3, PT, R64, c[0x0][0x18c], PT ;  /* 0x0000630040007a0c */ /* 0x000fda0003f66270 */
[----:B------:R0:W4:Y:S01]  /*0700*/  @!P3 LDG.E.U16 R5, [R84.64] ;  /* 0x000000065405b981 */ /* 0x000122000c1e1500 */
[----:B---3--:R-:W-:Y:S01]  /*0710*/  @!P4 HADD2 R65, R3.H0_H0, R0.H0_H0 ;  /* 0x200000000341c230 */ /* 0x008fe20000000800 */
[----:B------:R-:W-:-:S04]  /*0720*/  @!P3 IMAD.MOV.U32 R3, RZ, RZ, 0x2 ;  /* 0x00000002ff03b424 */ /* 0x000fc800078e00ff */
[----:B------:R-:W-:-:S05]  /*0730*/  @!P3 IMAD.WIDE R88, R64, R3, c[0x0][0x170] ;  /* 0x00005c004058b625 */ /* 0x000fca00078e0203 */
[----:B------:R-:W4:Y:S01]  /*0740*/  @!P3 LDG.E.U16 R2, [R88.64] ;  /* 0x000000065802b981 */ /* 0x000f22000c1e1500 */
[----:B------:R-:W-:Y:S02]  /*0750*/  IADD3 R38, R40, c[0x0][0x0], RZ ;  /* 0x0000000028267a10 */ /* 0x000fe40007ffe0ff */
[----:B------:R-:W-:Y:S02]  /*0760*/  ISETP.GE.AND P6, PT, R62, c[0x0][0x18c], PT ;  /* 0x000063003e007a0c */ /* 0x000fe40003fc6270 */
[----:B------:R-:W-:-:S04]  /*0770*/  ISETP.GE.AND P4, PT, R38, c[0x0][0x18c], PT ;  /* 0x0000630026007a0c */ /* 0x000fc80003f86270 */
[----:B------:R-:W-:-:S09]  /*0780*/  P2R R0, PR, RZ, 0x10 ;  /* 0x00000010ff007803 */ /* 0x000fd20000000000 */
[----:B------:R-:W-:-:S04]  /*0790*/  @!P4 IADD3 R3, P0, R38, UR4, RZ ;  /* 0x000000042603cc10 */ /* 0x000fc8000ff1e0ff */
[----:B------:R-:W-:Y:S02]  /*07a0*/  @!P4 LEA.HI.X.SX32 R0, R38, UR5, 0x1, P0 ;  /* 0x000000052600cc11 */ /* 0x000fe400080f0eff */
[----:B------:R-:W-:-:S04]  /*07b0*/  @!P4 LEA R72, P0, R3, c[0x0][0x160], 0x1 ;  /* 0x000058000348ca11 */ /* 0x000fc800078008ff */
[----:B------:R-:W-:Y:S02]  /*07c0*/  @!P4 LEA.HI.X R73, R3, c[0x0][0x164], R0, 0x1, P0 ;  /* 0x000059000349ca11 */ /* 0x000fe400000f0c00 */
[----:B------:R-:W3:Y:S01]  /*07d0*/  @!P6 LDG.E.U16 R3, [R78.64] ;  /* 0x000000064e03e981 */ /* 0x000ee2000c1e1500 */
[----:B0-----:R-:W-:-:S05]  /*07e0*/  @!P5 IMAD.WIDE R84, R60, R7, c[0x0][0x170] ;  /* 0x00005c003c54d625 */ /* 0x001fca00078e0207 */
[----:B------:R-:W5:Y:S01]  /*07f0*/  @!P5 LDG.E.U16 R4, [R84.64] ;  /* 0x000000065404d981 */ /* 0x000f62000c1e1500 */
[----:B----4-:R-:W-:Y:S01]  /*0800*/  @!P3 HADD2 R63, R5.H0_H0, R2.H0_H0 ;  /* 0x20000002053fb230 */ /* 0x010fe20000000800 */
[----:B------:R-:W-:-:S04]  /*0810*/  @!P6 IMAD.MOV.U32 R5, RZ, RZ, 0x2 ;  /* 0x00000002ff05e424 */ /* 0x000fc800078e00ff */
[----:B------:R-:W-:Y:S02]  /*0820*/  @!P6 IMAD.WIDE R86, R62, R5, c[0x0][0x170] ;  /* 0x00005c003e56e625 */ /* 0x000fe400078e0205 */
[----:B------:R-:W5:Y:S04]  /*0830*/  @!P5 LDG.E.U16 R5, [R14.64] ;  /* 0x000000060e05d981 */ /* 0x000f68000c1e1500 */
[----:B------:R-:W3:Y:S01]  /*0840*/  @!P6 LDG.E.U16 R0, [R86.64] ;  /* 0x000000065600e981 */ /* 0x000ee2000c1e1500 */
[----:B------:R-:W-:Y:S01]  /*0850*/  ISETP.GE.AND P3, PT, R58, c[0x0][0x18c], PT ;  /* 0x000063003a007a0c */ /* 0x000fe20003f66270 */
[----:B---3--:R-:W-:Y:S01]  /*0860*/  @!P6 HADD2 R61, R3.H0_H0, R0.H0_H0 ;  /* 0x20000000033de230 */ /* 0x008fe20000000800 */
[----:B------:R-:W-:-:S04]  /*0870*/  IADD3 R0, R38, c[0x0][0x0], RZ ;  /* 0x0000000026007a10 */ /* 0x000fc80007ffe0ff */
[----:B------:R-:W-:-:S04]  /*0880*/  ISETP.GE.AND P6, PT, R0, c[0x0][0x18c], PT ;  /* 0x0000630000007a0c */ /* 0x000fc80003fc6270 */
[----:B------:R-:W-:-:S09]  /*0890*/  P2R R2, PR, RZ, 0x40 ;  /* 0x00000040ff027803 */ /* 0x000fd20000000000 */
[----:B------:R-:W-:-:S04]  /*08a0*/  @!P6 IADD3 R2, P0, R0, UR4, RZ ;  /* 0x000000040002ec10 */ /* 0x000fc8000ff1e0ff */
[----:B------:R-:W-:Y:S02]  /*08b0*/  @!P6 LEA.HI.X.SX32 R3, R0, UR5, 0x1, P0 ;  /* 0x000000050003ec11 */ /* 0x000fe400080f0eff */
[----:B------:R-:W-:-:S04]  /*08c0*/  @!P6 LEA R78, P0, R2, c[0x0][0x160], 0x1 ;  /* 0x00005800024eea11 */ /* 0x000fc800078008ff */
[----:B------:R-:W-:Y:S01]  /*08d0*/  @!P6 LEA.HI.X R79, R2, c[0x0][0x164], R3, 0x1, P0 ;  /* 0x00005900024fea11 */ /* 0x000fe200000f0c03 */
[----:B------:R-:W-:-:S04]  /*08e0*/  @!P3 IMAD.MOV.U32 R3, RZ, RZ, 0x2 ;  /* 0x00000002ff03b424 */ /* 0x000fc800078e00ff */
[----:B------:R-:W-:Y:S01]  /*08f0*/  @!P3 IMAD.WIDE R86, R58, R3, c[0x0][0x170] ;  /* 0x00005c003a56b625 */ /* 0x000fe200078e0203 */
[----:B------:R-:W-:Y:S01]  /*0900*/  ISETP.NE.AND P6, PT, R6, RZ, PT ;  /* 0x000000ff0600720c */ /* 0x000fe20003fc5270 */
[----:B-----5:R-:W-:Y:S01]  /*0910*/  @!P5 HADD2 R59, R5.H0_H0, R4.H0_H0 ;  /* 0x20000004053bd230 */ /* 0x020fe20000000800 */
[----:B------:R-:W3:Y:S04]  /*0920*/  @!P3 LDG.E.U16 R6, [R82.64] ;  /* 0x000000065206b981 */ /* 0x000ee8000c1e1500 */
[----:B------:R-:W3:Y:S01]  /*0930*/  @!P3 LDG.E.U16 R5, [R86.64] ;  /* 0x000000065605b981 */ /* 0x000ee2000c1e1500 */
[----:B------:R-:W-:-:S04]  /*0940*/  IADD3 R2, R0, c[0x0][0x0], RZ ;  /* 0x0000000000027a10 */ /* 0x000fc80007ffe0ff */
[----:B------:R-:W-:-:S04]  /*0950*/  ISETP.GE.AND P5, PT, R2, c[0x0][0x18c], PT ;  /* 0x0000630002007a0c */ /* 0x000fc80003fa6270 */
[----:B------:R-:W-:-:S09]  /*0960*/  P2R R3, PR, RZ, 0x20 ;  /* 0x00000020ff037803 */ /* 0x000fd20000000000 */
[----:B------:R-:W-:-:S04]  /*0970*/  @!P5 IADD3 R4, P0, R2, UR4, RZ ;  /* 0x000000040204dc10 */ /* 0x000fc8000ff1e0ff */
[----:B------:R-:W-:Y:S02]  /*0980*/  @!P5 LEA.HI.X.SX32 R3, R2, UR5, 0x1, P0 ;  /* 0x000000050203dc11 */ /* 0x000fe400080f0eff */
[----:B------:R-:W-:-:S04]  /*0990*/  @!P5 LEA R14, P0, R4, c[0x0][0x160], 0x1 ;  /* 0x00005800040eda11 */ /* 0x000fc800078008ff */
[----:B------:R-:W-:Y:S01]  /*09a0*/  @!P5 LEA.HI.X R15, R4, c[0x0][0x164], R3, 0x1, P0 ;  /* 0x00005900040fda11 */ /* 0x000fe200000f0c03 */
[----:B------:R-:W-:Y:S01]  /*09b0*/  @!P6 IMAD.MOV.U32 R3, RZ, RZ, 0x2 ;  /* 0x00000002ff03e424 */ /* 0x000fe200078e00ff */
[----:B------:R-:W4:Y:S03]  /*09c0*/  @!P6 LDG.E.U16 R4, [R66.64] ;  /* 0x000000064204e981 */ /* 0x000f26000c1e1500 */
[----:B------:R-:W-:Y:S01]  /*09d0*/  @!P6 IMAD.WIDE R84, R56, R3, c[0x0][0x170] ;  /* 0x00005c003854e625 */ /* 0x000fe200078e0203 */
[----:B------:R-:W5:Y:S04]  /*09e0*/  @!P5 LDG.E.U16 R14, [R14.64] ;  /* 0x000000060e0ed981 */ /* 0x000f68000c1e1500 */
[----:B------:R-:W4:Y:S01]  /*09f0*/  @!P6 LDG.E.U16 R3, [R84.64] ;  /* 0x000000065403e981 */ /* 0x000f22000c1e1500 */
[----:B---3--:R-:W-:Y:S01]  /*0a00*/  @!P3 HADD2 R57, R6.H0_H0, R5.H0_H0 ;  /* 0x200000050639b230 */ /* 0x008fe20000000800 */
[----:B------:R-:W-:-:S13]  /*0a10*/  ISETP.GE.AND P3, PT, R54, c[0x0][0x18c], PT ;  /* 0x0000630036007a0c */ /* 0x000fda0003f66270 */
[----:B------:R-:W-:Y:S01]  /*0a20*/  @!P3 IMAD.MOV.U32 R5, RZ, RZ, 0x2 ;  /* 0x00000002ff05b424 */ /* 0x000fe200078e00ff */
[----:B------:R-:W3:Y:S03]  /*0a30*/  @!P3 LDG.E.U16 R7, [R74.64] ;  /* 0x000000064a07b981 */ /* 0x000ee6000c1e1500 */
[----:B------:R-:W-:-:S05]  /*0a40*/  @!P3 IMAD.WIDE R82, R54, R5, c[0x0][0x170] ;  /* 0x00005c003652b625 */ /* 0x000fca00078e0205 */
[----:B------:R0:W3:Y:S01]  /*0a50*/  @!P3 LDG.E.U16 R6, [R82.64] ;  /* 0x000000065206b981 */ /* 0x0000e2000c1e1500 */
[----:B----4-:R-:W-:Y:S01]  /*0a60*/  @!P6 HADD2 R55, R4.H0_H0, R3.H0_H0 ;  /* 0x200000030437e230 */ /* 0x010fe20000000800 */
[----:B------:R-:W-:-:S04]  /*0a70*/  IADD3 R3, R2, c[0x0][0x0], RZ ;  /* 0x0000000002037a10 */ /* 0x000fc80007ffe0ff */
[----:B------:R-:W-:Y:S02]  /*0a80*/  ISETP.GE.AND P6, PT, R3, c[0x0][0x18c], PT ;  /* 0x0000630003007a0c */ /* 0x000fe40003fc6270 */
[----:B------:R-:W-:Y:S02]  /*0a90*/  ISETP.GE.AND P3, PT, R52, c[0x0][0x18c], PT ;  /* 0x0000630034007a0c */ /* 0x000fe40003f66270 */
[----:B------:R-:W-:-:S09]  /*0aa0*/  P2R R4, PR, RZ, 0x40 ;  /* 0x00000040ff047803 */ /* 0x000fd20000000000 */
[C---:B------:R-:W-:Y:S02]  /*0ab0*/  @!P6 IADD3 R5, P0, R3.reuse, UR4, RZ ;  /* 0x000000040305ec10 */ /* 0x040fe4000ff1e0ff */
[----:B------:R-:W4:Y:S02]  /*0ac0*/  @!P3 LDG.E.U16 R8, [R8.64] ;  /* 0x000000060808b981 */ /* 0x000f24000c1e1500 */
[----:B------:R-:W-:Y:S02]  /*0ad0*/  @!P6 LEA.HI.X.SX32 R4, R3, UR5, 0x1, P0 ;  /* 0x000000050304ec11 */ /* 0x000fe400080f0eff */
[----:B------:R-:W-:-:S04]  /*0ae0*/  @!P6 LEA R66, P0, R5, c[0x0][0x160], 0x1 ;  /* 0x000058000542ea11 */ /* 0x000fc800078008ff */
[----:B------:R-:W-:Y:S02]  /*0af0*/  @!P6 LEA.HI.X R67, R5, c[0x0][0x164], R4, 0x1, P0 ;  /* 0x000059000543ea11 */ /* 0x000fe400000f0c04 */
[----:B------:R-:W-:Y:S01]  /*0b00*/  ISETP.GE.AND P0, PT, R54, c[0x0][0x18c], PT ;  /* 0x0000630036007a0c */ /* 0x000fe20003f06270 */
[----:B------:R-:W-:-:S04]  /*0b10*/  @!P3 IMAD.MOV.U32 R5, RZ, RZ, 0x2 ;  /* 0x00000002ff05b424 */ /* 0x000fc800078e00ff */
[----:B0-----:R-:W-:-:S08]  /*0b20*/  @!P3 IMAD.WIDE R82, R52, R5, c[0x0][0x170] ;  /* 0x00005c003452b625 */ /* 0x001fd000078e0205 */
[----:B---3--:R-:W-:Y:S02]  /*0b30*/  @!P0 HADD2 R53, R7.H0_H0, R6.H0_H0 ;  /* 0x2000000607358230 */ /* 0x008fe40000000800 */
[----:B------:R-:W4:Y:S01]  /*0b40*/  @!P3 LDG.E.U16 R7, [R82.64] ;  /* 0x000000065207b981 */ /* 0x000f22000c1e1500 */
[----:B------:R-:W-:-:S04]  /*0b50*/  IADD3 R4, R3, c[0x0][0x0], RZ ;  /* 0x0000000003047a10 */ /* 0x000fc80007ffe0ff */
[----:B------:R-:W-:-:S04]  /*0b60*/  ISETP.GE.AND P3, PT, R4, c[0x0][0x18c], PT ;  /* 0x0000630004007a0c */ /* 0x000fc80003f66270 */
[----:B------:R-:W-:-:S09]  /*0b70*/  P2R R5, PR, RZ, 0x8 ;  /* 0x00000008ff057803 */ /* 0x000fd20000000000 */
[----:B------:R-:W-:-:S04]  /*0b80*/  @!P3 IADD3 R6, P0, R4, UR4, RZ ;  /* 0x000000040406bc10 */ /* 0x000fc8000ff1e0ff */
[----:B------:R-:W-:Y:S02]  /*0b90*/  @!P3 LEA.HI.X.SX32 R5, R4, UR5, 0x1, P0 ;  /* 0x000000050405bc11 */ /* 0x000fe400080f0eff */
[----:B------:R-:W-:-:S13]  /*0ba0*/  ISETP.GE.AND P0, PT, R52, c[0x0][0x18c], PT ;  /* 0x0000630034007a0c */ /* 0x000fda0003f06270 */
[----:B----4-:R-:W-:Y:S01]  /*0bb0*/  @!P0 HADD2 R51, R8.H0_H0, R7.H0_H0 ;  /* 0x2000000708338230 */ /* 0x010fe20000000800 */
[----:B------:R-:W-:-:S04]  /*0bc0*/  @!P3 LEA R74, P0, R6, c[0x0][0x160], 0x1 ;  /* 0x00005800064aba11 */ /* 0x000fc800078008ff */
[----:B------:R-:W-:Y:S01]  /*0bd0*/  @!P3 LEA.HI.X R75, R6, c[0x0][0x164], R5, 0x1, P0 ;  /* 0x00005900064bba11 */ /* 0x000fe200000f0c05 */
[----:B------:R-:W-:Y:S01]  /*0be0*/  @!P1 IMAD.MOV.U32 R5, RZ, RZ, 0x2 ;  /* 0x00000002ff059424 */ /* 0x000fe200078e00ff */
[----:B------:R-:W3:Y:S03]  /*0bf0*/  @!P1 LDG.E.U16 R6, [R16.64] ;  /* 0x0000000610069981 */ /* 0x000ee6000c1e1500 */
[----:B------:R-:W-:-:S05]  /*0c00*/  @!P1 IMAD.WIDE R84, R50, R5, c[0x0][0x170] ;  /* 0x00005c0032549625 */ /* 0x000fca00078e0205 */
[----:B------:R-:W3:Y:S01]  /*0c10*/  @!P1 LDG.E.U16 R5, [R84.64] ;  /* 0x0000000654059981 */ /* 0x000ee2000c1e1500 */
[----:B------:R-:W-:-:S13]  /*0c20*/  ISETP.GE.AND P3, PT, R48, c[0x0][0x18c], PT ;  /* 0x0000630030007a0c */ /* 0x000fda0003f66270 */
[----:B------:R-:W-:Y:S01]  /*0c30*/  @!P3 IMAD.MOV.U32 R7, RZ, RZ, 0x2 ;  /* 0x00000002ff07b424 */ /* 0x000fe200078e00ff */
[----:B------:R-:W4:Y:S03]  /*0c40*/  @!P3 LDG.E.U16 R9, [R68.64] ;  /* 0x000000064409b981 */ /* 0x000f26000c1e1500 */
[----:B------:R-:W-:-:S05]  /*0c50*/  @!P3 IMAD.WIDE R82, R48, R7, c[0x0][0x170] ;  /* 0x00005c003052b625 */ /* 0x000fca00078e0207 */
[----:B------:R0:W4:Y:S01]  /*0c60*/  @!P3 LDG.E.U16 R8, [R82.64] ;  /* 0x000000065208b981 */ /* 0x000122000c1e1500 */
        /* <DEDUP_REMOVED lines=9> */
[----:B0-----:R-:W-:Y:S01]  /*0d00*/  @!P2 IMAD.WIDE R82, R46, R7, c[0x0][0x170] ;  /* 0x00005c002e52a625 */ /* 0x001fe200078e0207 */
[----:B----4-:R-:W-:Y:S01]  /*0d10*/  @!P3 HADD2 R47, R9.H0_H0, R8.H0_H0 ;  /* 0x20000008092fb230 */ /* 0x010fe20000000800 */
[----:B------:R-:W-:Y:S01]  /*0d20*/  IADD3 R6, R5, c[0x0][0x0], RZ ;  /* 0x0000000005067a10 */ /* 0x000fe20007ffe0ff */
[----:B------:R-:W3:Y:S04]  /*0d30*/  @!P1 LDG.E.U16 R16, [R16.64] ;  /* 0x0000000610109981 */ /* 0x000ee8000c1e1500 */
[----:B------:R-:W2:Y:S01]  /*0d40*/  @!P2 LDG.E.U16 R9, [R82.64] ;  /* 0x000000065209a981 */ /* 0x000ea2000c1e1500 */
[----:B------:R-:W-:-:S04]  /*0d50*/  ISETP.GE.AND P2, PT, R6, c[0x0][0x18c], PT ;  /* 0x0000630006007a0c */ /* 0x000fc80003f46270 */
[----:B------:R-:W-:-:S09]  /*0d60*/  P2R R7, PR, RZ, 0x4 ;  /* 0x00000004ff077803 */ /* 0x000fd20000000000 */
[----:B------:R-:W-:-:S04]  /*0d70*/  @!P2 IADD3 R8, P0, R6, UR4, RZ ;  /* 0x000000040608ac10 */ /* 0x000fc8000ff1e0ff */
[----:B------:R-:W-:Y:S02]  /*0d80*/  @!P2 LEA.HI.X.SX32 R7, R6, UR5, 0x1, P0 ;  /* 0x000000050607ac11 */ /* 0x000fe400080f0eff */
[----:B------:R-:W-:Y:S02]  /*0d90*/  ISETP.GE.AND P0, PT, R46, c[0x0][0x18c], PT ;  /* 0x000063002e007a0c */ /* 0x000fe40003f06270 */
[----:B------:R-:W-:-:S11]  /*0da0*/  ISETP.GE.AND P3, PT, R44, c[0x0][0x18c], PT ;  /* 0x000063002c007a0c */ /* 0x000fd60003f66270 */
[----:B--2---:R-:W-:Y:S01]  /*0db0*/  @!P0 HADD2 R45, R10.H0_H0, R9.H0_H0 ;  /* 0x200000090a2d8230 */ /* 0x004fe20000000800 */
[----:B------:R-:W-:-:S04]  /*0dc0*/  @!P2 LEA R68, P0, R8, c[0x0][0x160], 0x1 ;  /* 0x000058000844aa11 */ /* 0x000fc800078008ff */
[----:B------:R-:W-:Y:S01]  /*0dd0*/  @!P2 LEA.HI.X R69, R8, c[0x0][0x164], R7, 0x1, P0 ;  /* 0x000059000845aa11 */ /* 0x000fe200000f0c07 */
[----:B------:R-:W-:Y:S01]  /*0de0*/  @!P3 IMAD.MOV.U32 R7, RZ, RZ, 0x2 ;  /* 0x00000002ff07b424 */ /* 0x000fe200078e00ff */
[----:B------:R-:W2:Y:S03]  /*0df0*/  @!P3 LDG.E.U16 R8, [R76.64] ;  /* 0x000000064c08b981 */ /* 0x000ea6000c1e1500 */
[----:B------:R-:W-:-:S05]  /*0e00*/  @!P3 IMAD.WIDE R84, R44, R7, c[0x0][0x170] ;  /* 0x00005c002c54b625 */ /* 0x000fca00078e0207 */
[----:B------:R-:W2:Y:S01]  /*0e10*/  @!P3 LDG.E.U16 R7, [R84.64] ;  /* 0x000000065407b981 */ /* 0x000ea2000c1e1500 */
[----:B------:R-:W-:-:S13]  /*0e20*/  ISETP.GE.AND P0, PT, R42, c[0x0][0x18c], PT ;  /* 0x000063002a007a0c */ /* 0x000fda0003f06270 */
[----:B------:R-:W-:Y:S01]  /*0e30*/  @!P0 IMAD.MOV.U32 R9, RZ, RZ, 0x2 ;  /* 0x00000002ff098424 */ /* 0x000fe200078e00ff */
[----:B------:R-:W4:Y:S03]  /*0e40*/  @!P0 LDG.E.U16 R11, [R34.64] ;  /* 0x00000006220b8981 */ /* 0x000f26000c1e1500 */
[----:B------:R-:W-:-:S05]  /*0e50*/  @!P0 IMAD.WIDE R82, R42, R9, c[0x0][0x170] ;  /* 0x00005c002a528625 */ /* 0x000fca00078e0209 */
[----:B------:R-:W4:Y:S01]  /*0e60*/  @!P0 LDG.E.U16 R10, [R82.64] ;  /* 0x00000006520a8981 */ /* 0x000f22000c1e1500 */
[----:B--2---:R-:W-:Y:S01]  /*0e70*/  @!P3 HADD2 R43, R8.H0_H0, R7.H0_H0 ;  /* 0x20000007082bb230 */ /* 0x004fe20000000800 */
[----:B------:R-:W-:-:S04]  /*0e80*/  IADD3 R7, R6, c[0x0][0x0], RZ ;  /* 0x0000000006077a10 */ /* 0x000fc80007ffe0ff */
[----:B------:R-:W-:-:S04]  /*0e90*/  ISETP.GE.AND P3, PT, R7, c[0x0][0x18c], PT ;  /* 0x0000630007007a0c */ /* 0x000fc80003f66270 */
[----:B------:R-:W-:-:S09]  /*0ea0*/  P2R R8, PR, RZ, 0x8 ;  /* 0x00000008ff087803 */ /* 0x000fd20000000000 */
[----:B------:R-:W-:-:S04]  /*0eb0*/  @!P3 IADD3 R9, P0, R7, UR4, RZ ;  /* 0x000000040709bc10 */ /* 0x000fc8000ff1e0ff */
[----:B------:R-:W-:Y:S02]  /*0ec0*/  @!P3 LEA.HI.X.SX32 R8, R7, UR5, 0x1, P0 ;  /* 0x000000050708bc11 */ /* 0x000fe400080f0eff */
[----:B------:R-:W-:-:S04]  /*0ed0*/  @!P3 LEA R76, P0, R9, c[0x0][0x160], 0x1 ;  /* 0x00005800094cba11 */ /* 0x000fc800078008ff */
[----:B------:R-:W-:Y:S02]  /*0ee0*/  @!P3 LEA.HI.X R77, R9, c[0x0][0x164], R8, 0x1, P0 ;  /* 0x00005900094dba11 */ /* 0x000fe400000f0c08 */
[----:B------:R-:W-:Y:S02]  /*0ef0*/  ISETP.NE.AND P3, PT, R12, RZ, PT ;  /* 0x000000ff0c00720c */ /* 0x000fe40003f65270 */
[----:B------:R-:W-:-:S11]  /*0f00*/  ISETP.GE.AND P0, PT, R42, c[0x0][0x18c], PT ;  /* 0x000063002a007a0c */ /* 0x000fd60003f06270 */
[----:B------:R-:W-:Y:S01]  /*0f10*/  @!P3 IMAD.MOV.U32 R9, RZ, RZ, 0x2 ;  /* 0x00000002ff09b424 */ /* 0x000fe200078e00ff */
[----:B------:R-:W2:Y:S03]  /*0f20*/  @!P3 LDG.E.U16 R12, [R80.64] ;  /* 0x00000006500cb981 */ /* 0x000ea6000c1e1500 */
[----:B------:R-:W-:Y:S01]  /*0f30*/  @!P3 IMAD.WIDE R84, R40, R9, c[0x0][0x170] ;  /* 0x00005c002854b625 */ /* 0x000fe200078e0209 */
[----:B----4-:R-:W-:-:S04]  /*0f40*/  @!P0 HADD2 R41, R11.H0_H0, R10.H0_H0 ;  /* 0x2000000a0b298230 */ /* 0x010fc80000000800 */
[----:B------:R-:W2:Y:S01]  /*0f50*/  @!P3 LDG.E.U16 R11, [R84.64] ;  /* 0x00000006540bb981 */ /* 0x000ea2000c1e1500 */
[----:B------:R-:W-:-:S04]  /*0f60*/  IADD3 R8, R7, c[0x0][0x0], RZ ;  /* 0x0000000007087a10 */ /* 0x000fc80007ffe0ff */
[----:B------:R-:W-:-:S04]  /*0f70*/  ISETP.GE.AND P3, PT, R8, c[0x0][0x18c], PT ;  /* 0x0000630008007a0c */ /* 0x000fc80003f66270 */
[----:B------:R-:W-:-:S09]  /*0f80*/  P2R R9, PR, RZ, 0x8 ;  /* 0x00000008ff097803 */ /* 0x000fd20000000000 */
[----:B------:R-:W-:-:S04]  /*0f90*/  @!P3 IADD3 R10, P0, R8, UR4, RZ ;  /* 0x00000004080abc10 */ /* 0x000fc8000ff1e0ff */
[----:B------:R-:W-:Y:S02]  /*0fa0*/  @!P3 LEA.HI.X.SX32 R9, R8, UR5, 0x1, P0 ;  /* 0x000000050809bc11 */ /* 0x000fe400080f0eff */
[----:B------:R-:W-:-:S13]  /*0fb0*/  ISETP.GE.AND P0, PT, R40, c[0x0][0x18c], PT ;  /* 0x0000630028007a0c */ /* 0x000fda0003f06270 */
[----:B--2---:R-:W-:Y:S01]  /*0fc0*/  @!P0 HADD2 R39, R12.H0_H0, R11.H0_H0 ;  /* 0x2000000b0c278230 */ /* 0x004fe20000000800 */
[----:B------:R-:W-:-:S04]  /*0fd0*/  @!P3 LEA R34, P0, R10, c[0x0][0x160], 0x1 ;  /* 0x000058000a22ba11 */ /* 0x000fc800078008ff */
[----:B------:R-:W-:Y:S01]  /*0fe0*/  @!P3 LEA.HI.X R35, R10, c[0x0][0x164], R9, 0x1, P0 ;  /* 0x000059000a23ba11 */ /* 0x000fe200000f0c09 */
[----:B------:R-:W-:Y:S01]  /*0ff0*/  @!P4 IMAD.MOV.U32 R9, RZ, RZ, 0x2 ;  /* 0x00000002ff09c424 */ /* 0x000fe200078e00ff */
[----:B------:R-:W2:Y:S03]  /*1000*/  @!P4 LDG.E.U16 R10, [R72.64] ;  /* 0x00000006480ac981 */ /* 0x000ea6000c1e1500 */
[----:B------:R-:W-:Y:S01]  /*1010*/  @!P4 IMAD.WIDE R82, R38, R9, c[0x0][0x170] ;  /* 0x00005c002652c625 */ /* 0x000fe200078e0209 */
[C---:B------:R-:W-:Y:S01]  /*1020*/  ISETP.GE.AND P0, PT, R0.reuse, c[0x0][0x18c], PT ;  /* 0x0000630000007a0c */ /* 0x040fe20003f06270 */
[----:B------:R0:W4:Y:S04]  /*1030*/  @!P3 LDG.E.U16 R34, [R34.64] ;  /* 0x000000062222b981 */ /* 0x000128000c1e1500 */
[----:B------:R-:W2:Y:S08]  /*1040*/  @!P4 LDG.E.U16 R9, [R82.64] ;  /* 0x000000065209c981 */ /* 0x000eb0000c1e1500 */
[----:B------:R-:W-:Y:S01]  /*1050*/  @!P0 IMAD.MOV.U32 R11, RZ, RZ, 0x2 ;  /* 0x00000002ff0b8424 */ /* 0x000fe200078e00ff */
[----:B------:R-:W3:Y:S03]  /*1060*/  @!P0 LDG.E.U16 R13, [R78.64] ;  /* 0x000000064e0d8981 */ /* 0x000ee6000c1e1500 */
[----:B------:R-:W-:-:S05]  /*1070*/  @!P0 IMAD.WIDE R80, R0, R11, c[0x0][0x170] ;  /* 0x00005c0000508625 */ /* 0x000fca00078e020b */
[----:B------:R1:W3:Y:S01]  /*1080*/  @!P0 LDG.E.U16 R12, [R80.64] ;  /* 0x00000006500c8981 */ /* 0x0002e2000c1e1500 */
        /* <DEDUP_REMOVED lines=8> */
[----:B------:R-:W-:Y:S01]  /*1110*/  ISETP.GE.AND P0, PT, R0, c[0x0][0x18c], PT ;  /* 0x0000630000007a0c */ /* 0x000fe20003f06270 */
[----:B------:R-:W-:-:S04]  /*1120*/  @!P5 IMAD.MOV.U32 R11, RZ, RZ, 0x2 ;  /* 0x00000002ff0bd424 */ /* 0x000fc800078e00ff */
[----:B-1----:R-:W-:-:S08]  /*1130*/  @!P5 IMAD.WIDE R80, R2, R11, c[0x0][0x170] ;  /* 0x00005c000250d625 */ /* 0x002fd000078e020b */
[----:B---3--:R-:W-:Y:S02]  /*1140*/  @!P0 HADD2 R19, R13.H0_H0, R12.H0_H0 ;  /* 0x2000000c0d138230 */ /* 0x008fe40000000800 */
[----:B------:R-:W5:Y:S01]  /*1150*/  @!P5 LDG.E.U16 R13, [R80.64] ;  /* 0x00000006500dd981 */ /* 0x000f62000c1e1500 */
[----:B------:R-:W-:-:S04]  /*1160*/  IADD3 R10, R9, c[0x0][0x0], RZ ;  /* 0x00000000090a7a10 */ /* 0x000fc80007ffe0ff */
[----:B------:R-:W-:-:S04]  /*1170*/  ISETP.GE.AND P5, PT, R10, c[0x0][0x18c], PT ;  /* 0x000063000a007a0c */ /* 0x000fc80003fa6270 */
[----:B------:R-:W-:-:S09]  /*1180*/  P2R R11, PR, RZ, 0x20 ;  /* 0x00000020ff0b7803 */ /* 0x000fd20000000000 */
[----:B------:R-:W-:-:S04]  /*1190*/  @!P5 IADD3 R12, P0, R10, UR4, RZ ;  /* 0x000000040a0cdc10 */ /* 0x000fc8000ff1e0ff */
[----:B------:R-:W-:Y:S02]  /*11a0*/  @!P5 LEA.HI.X.SX32 R11, R10, UR5, 0x1, P0 ;  /* 0x000000050a0bdc11 */ /* 0x000fe400080f0eff */
[----:B------:R-:W-:-:S13]  /*11b0*/  ISETP.GE.AND P0, PT, R2, c[0x0][0x18c], PT ;  /* 0x0000630002007a0c */ /* 0x000fda0003f06270 */
[----:B-----5:R-:W-:Y:S01]  /*11c0*/  @!P0 HADD2 R20, R14.H0_H0, R13.H0_H0 ;  /* 0x2000000d0e148230 */ /* 0x020fe20000000800 */
[----:B------:R-:W-:Y:S01]  /*11d0*/  @!P6 IMAD.MOV.U32 R14, RZ, RZ, 0x2 ;  /* 0x00000002ff0ee424 */ /* 0x000fe200078e00ff */
[----:B------:R-:W-:-:S03]  /*11e0*/  @!P5 LEA R78, P0, R12, c[0x0][0x160], 0x1 ;  /* 0x000058000c4eda11 */ /* 0x000fc600078008ff */
[----:B------:R-:W-:Y:S01]  /*11f0*/  @!P6 IMAD.WIDE R82, R3, R14, c[0x0][0x170] ;  /* 0x00005c000352e625 */ /* 0x000fe200078e020e */
[----:B------:R-:W-:Y:S02]  /*1200*/  @!P5 LEA.HI.X R79, R12, c[0x0][0x164], R11, 0x1, P0 ;  /* 0x000059000c4fda11 */ /* 0x000fe400000f0c0b */
[----:B------:R-:W2:Y:S04]  /*1210*/  @!P6 LDG.E.U16 R12, [R66.64] ;  /* 0x00000006420ce981 */ /* 0x000ea8000c1e1500 */
[----:B------:R-:W2:Y:S01]  /*1220*/  @!P6 LDG.E.U16 R11, [R82.64] ;  /* 0x00000006520be981 */ /* 0x000ea2000c1e1500 */
[----:B------:R-:W-:-:S03]  /*1230*/  ISETP.GE.AND P0, PT, R4, c[0x0][0x18c], PT ;  /* 0x0000630004007a0c */ /* 0x000fc60003f06270 */
[----:B0-----:R0:W3:Y:S10]  /*1240*/  @!P5 LDG.E.U16 R35, [R78.64] ;  /* 0x000000064e23d981 */ /* 0x0010f4000c1e1500 */
[----:B------:R-:W-:Y:S01]  /*1250*/  @!P0 IMAD.MOV.U32 R13, RZ, RZ, 0x2 ;  /* 0x00000002ff0d8424 */ /* 0x000fe200078e00ff */
[----:B------:R-:W5:Y:S03]  /*1260*/  @!P0 LDG.E.U16 R15, [R74.64] ;  /* 0x000000064a0f8981 */ /* 0x000f66000c1e1500 */
[----:B------:R-:W-:-:S05]  /*1270*/  @!P0 IMAD.WIDE R80, R4, R13, c[0x0][0x170] ;  /* 0x00005c0004508625 */ /* 0x000fca00078e020d */
[----:B------:R1:W5:Y:S01]  /*1280*/  @!P0 LDG.E.U16 R14, [R80.64] ;  /* 0x00000006500e8981 */ /* 0x000362000c1e1500 */
        /* <DEDUP_REMOVED lines=9> */
[----:B------:R-:W-:Y:S02]  /*1320*/  @!P1 IMAD.MOV.U32 R12, RZ, RZ, 0x2 ;  /* 0x00000002ff0c9424 */ /* 0x000fe400078e00ff */
[----:B------:R2:W2:Y:S02]  /*1330*/  @!P6 LDG.E.U16 R66, [R66.64] ;  /* 0x000000064242e981 */ /* 0x0004a4000c1e1500 */
[----:B-1----:R-:W-:-:S08]  /*1340*/  @!P1 IMAD.WIDE R80, R5, R12, c[0x0][0x170] ;  /* 0x00005c0005509625 */ /* 0x002fd000078e020c */
[----:B-----5:R-:W-:Y:S02]  /*1350*/  @!P0 HADD2 R22, R15.H0_H0, R14.H0_H0 ;  /* 0x2000000e0f168230 */ /* 0x020fe40000000800 */
[----:B------:R-:W5:Y:S01]  /*1360*/  @!P1 LDG.E.U16 R15, [R80.64] ;  /* 0x00000006500f9981 */ /* 0x000f62000c1e1500 */
[----:B------:R-:W-:-:S04]  /*1370*/  IADD3 R12, R11, c[0x0][0x0], RZ ;  /* 0x000000000b0c7a10 */ /* 0x000fc80007ffe0ff */
[----:B------:R-:W-:-:S13]  /*1380*/  ISETP.GE.AND P0, PT, R12, c[0x0][0x18c], PT ;  /* 0x000063000c007a0c */ /* 0x000fda0003f06270 */
[----:B------:R-:W-:-:S04]  /*1390*/  @!P0 IADD3 R14, P1, R12, UR4, RZ ;  /* 0x000000040c0e8c10 */ /* 0x000fc8000ff3e0ff */
[----:B------:R-:W-:Y:S02]  /*13a0*/  @!P0 LEA.HI.X.SX32 R13, R12, UR5, 0x1, P1 ;  /* 0x000000050c0d8c11 */ /* 0x000fe400088f0eff */
[----:B------:R-:W-:-:S13]  /*13b0*/  ISETP.GE.AND P1, PT, R5, c[0x0][0x18c], PT ;  /* 0x0000630005007a0c */ /* 0x000fda0003f26270 */
[----:B-----5:R-:W-:Y:S01]  /*13c0*/  @!P1 HADD2 R23, R16.H0_H0, R15.H0_H0 ;  /* 0x2000000f10179230 */ /* 0x020fe20000000800 */
[----:B------:R-:W-:-:S04]  /*13d0*/  @!P0 LEA R74, P1, R14, c[0x0][0x160], 0x1 ;  /* 0x000058000e4a8a11 */ /* 0x000fc800078208ff */
[----:B------:R-:W-:Y:S01]  /*13e0*/  @!P0 LEA.HI.X R75, R14, c[0x0][0x164], R13, 0x1, P1 ;  /* 0x000059000e4b8a11 */ /* 0x000fe200008f0c0d */
[----:B------:R-:W-:Y:S01]  /*13f0*/  @!P2 IMAD.MOV.U32 R13, RZ, RZ, 0x2 ;  /* 0x00000002ff0da424 */ /* 0x000fe200078e00ff */
[----:B------:R-:W5:Y:S03]  /*1400*/  @!P2 LDG.E.U16 R14, [R68.64] ;  /* 0x00000006440ea981 */ /* 0x000f66000c1e1500 */
[----:B------:R-:W-:-:S05]  /*1410*/  @!P2 IMAD.WIDE R82, R6, R13, c[0x0][0x170] ;  /* 0x00005c000652a625 */ /* 0x000fca00078e020d */
[----:B------:R-:W5:Y:S01]  /*1420*/  @!P2 LDG.E.U16 R13, [R82.64] ;  /* 0x00000006520da981 */ /* 0x000f62000c1e1500 */
[----:B------:R-:W-:-:S13]  /*1430*/  ISETP.GE.AND P1, PT, R7, c[0x0][0x18c], PT ;  /* 0x0000630007007a0c */ /* 0x000fda0003f26270 */
[----:B------:R-:W-:Y:S01]  /*1440*/  @!P1 IMAD.MOV.U32 R16, RZ, RZ, 0x2 ;  /* 0x00000002ff109424 */ /* 0x000fe200078e00ff */
[----:B------:R-:W2:Y:S03]  /*1450*/  @!P1 LDG.E.U16 R17, [R76.64] ;  /* 0x000000064c119981 */ /* 0x000ea6000c1e1500 */
[----:B------:R-:W-:-:S05]  /*1460*/  @!P1 IMAD.WIDE R80, R7, R16, c[0x0][0x170] ;  /* 0x00005c0007509625 */ /* 0x000fca00078e0210 */
[----:B------:R1:W2:Y:S01]  /*1470*/  @!P1 LDG.E.U16 R16, [R80.64] ;  /* 0x0000000650109981 */ /* 0x0002a2000c1e1500 */
[----:B-----5:R-:W-:Y:S01]  /*1480*/  @!P2 HADD2 R24, R14.H0_H0, R13.H0_H0 ;  /* 0x2000000d0e18a230 */ /* 0x020fe20000000800 */
[----:B------:R-:W-:-:S04]  /*1490*/  IADD3 R13, R12, c[0x0][0x0], RZ ;  /* 0x000000000c0d7a10 */ /* 0x000fc80007ffe0ff */
[----:B------:R-:W-:-:S13]  /*14a0*/  ISETP.GE.AND P1, PT, R13, c[0x0][0x18c], PT ;  /* 0x000063000d007a0c */ /* 0x000fda0003f26270 */
[----:B------:R-:W-:-:S04]  /*14b0*/  @!P1 IADD3 R15, P2, R13, UR4, RZ ;  /* 0x000000040d0f9c10 */ /* 0x000fc8000ff5e0ff */
[----:B------:R-:W-:Y:S02]  /*14c0*/  @!P1 LEA.HI.X.SX32 R14, R13, UR5, 0x1, P2 ;  /* 0x000000050d0e9c11 */ /* 0x000fe400090f0eff */
[----:B------:R-:W-:-:S04]  /*14d0*/  @!P1 LEA R68, P2, R15, c[0x0][0x160], 0x1 ;  /* 0x000058000f449a11 */ /* 0x000fc800078408ff */
[----:B------:R-:W-:Y:S02]  /*14e0*/  @!P1 LEA.HI.X R69, R15, c[0x0][0x164], R14, 0x1, P2 ;  /* 0x000059000f459a11 */ /* 0x000fe400010f0c0e */
[----:B------:R-:W-:Y:S01]  /*14f0*/  ISETP.GE.AND P2, PT, R7, c[0x0][0x18c], PT ;  /* 0x0000630007007a0c */ /* 0x000fe20003f46270 */
[----:B------:R-:W-:Y:S01]  /*1500*/  @!P3 IMAD.MOV.U32 R15, RZ, RZ, 0x2 ;  /* 0x00000002ff0fb424 */ /* 0x000fe200078e00ff */
[----:B------:R-:W-:Y:S01]  /*1510*/  IADD3 R14, R13, c[0x0][0x0], RZ ;  /* 0x000000000d0e7a10 */ /* 0x000fe20007ffe0ff */
[----:B--2---:R2:W5:Y:S02]  /*1520*/  @!P1 LDG.E.U16 R67, [R68.64] ;  /* 0x0000000644439981 */ /* 0x004564000c1e1500 */
[----:B-1----:R-:W-:-:S08]  /*1530*/  @!P3 IMAD.WIDE R80, R8, R15, c[0x0][0x170] ;  /* 0x00005c000850b625 */ /* 0x002fd000078e020f */
[----:B------:R-:W-:Y:S02]  /*1540*/  @!P2 HADD2 R25, R17.H0_H0, R16.H0_H0 ;  /* 0x200000101119a230 */ /* 0x000fe40000000800 */
[----:B------:R-:W4:Y:S01]  /*1550*/  @!P3 LDG.E.U16 R17, [R80.64] ;  /* 0x000000065011b981 */ /* 0x000f22000c1e1500 */
[----:B------:R-:W-:-:S13]  /*1560*/  ISETP.GE.AND P2, PT, R14, c[0x0][0x18c], PT ;  /* 0x000063000e007a0c */ /* 0x000fda0003f46270 */
[----:B------:R-:W-:-:S04]  /*1570*/  @!P2 IADD3 R16, P3, R14, UR4, RZ ;  /* 0x000000040e10ac10 */ /* 0x000fc8000ff7e0ff */
[----:B------:R-:W-:Y:S02]  /*1580*/  @!P2 LEA.HI.X.SX32 R15, R14, UR5, 0x1, P3 ;  /* 0x000000050e0fac11 */ /* 0x000fe400098f0eff */
[----:B------:R-:W-:-:S13]  /*1590*/  ISETP.GE.AND P3, PT, R8, c[0x0][0x18c], PT ;  /* 0x0000630008007a0c */ /* 0x000fda0003f66270 */
[----:B----4-:R-:W-:Y:S01]  /*15a0*/  @!P3 HADD2 R26, R34.H0_H0, R17.H0_H0 ;  /* 0x20000011221ab230 */ /* 0x010fe20000000800 */
[----:B------:R-:W-:Y:S01]  /*15b0*/  @!P4 IMAD.MOV.U32 R34, RZ, RZ, 0x2 ;  /* 0x00000002ff22c424 */ /* 0x000fe200078e00ff */
[----:B------:R-:W-:-:S03]  /*15c0*/  @!P2 LEA R76, P3, R16, c[0x0][0x160], 0x1 ;  /* 0x00005800104caa11 */ /* 0x000fc600078608ff */
[----:B------:R-:W-:Y:S01]  /*15d0*/  @!P4 IMAD.WIDE R82, R9, R34, c[0x0][0x170] ;  /* 0x00005c000952c625 */ /* 0x000fe200078e0222 */
[----:B------:R-:W-:Y:S02]  /*15e0*/  @!P2 LEA.HI.X R77, R16, c[0x0][0x164], R15, 0x1, P3 ;  /* 0x00005900104daa11 */ /* 0x000fe400018f0c0f */
[----:B------:R-:W4:Y:S04]  /*15f0*/  @!P4 LDG.E.U16 R16, [R72.64] ;  /* 0x000000064810c981 */ /* 0x000f28000c1e1500 */
[----:B------:R-:W4:Y:S01]  /*1600*/  @!P4 LDG.E.U16 R15, [R82.64] ;  /* 0x00000006520fc981 */ /* 0x000f22000c1e1500 */
[----:B------:R-:W-:-:S04]  /*1610*/  @!P5 IMAD.MOV.U32 R17, RZ, RZ, 0x2 ;  /* 0x00000002ff11d424 */ /* 0x000fc800078e00ff */
[----:B------:R-:W-:-:S05]  /*1620*/  @!P5 IMAD.WIDE R80, R10, R17, c[0x0][0x170] ;  /* 0x00005c000a50d625 */ /* 0x000fca00078e0211 */
[----:B------:R-:W3:Y:S01]  /*1630*/  @!P5 LDG.E.U16 R34, [R80.64] ;  /* 0x000000065022d981 */ /* 0x000ee2000c1e1500 */
[----:B----4-:R-:W-:Y:S01]  /*1640*/  @!P4 HADD2 R27, R16.H0_H0, R15.H0_H0 ;  /* 0x2000000f101bc230 */ /* 0x010fe20000000800 */
[----:B------:R-:W-:-:S04]  /*1650*/  IADD3 R15, R14, c[0x0][0x0], RZ ;  /* 0x000000000e0f7a10 */ /* 0x000fc80007ffe0ff */
[----:B------:R-:W-:-:S13]  /*1660*/  ISETP.GE.AND P3, PT, R15, c[0x0][0x18c], PT ;  /* 0x000063000f007a0c */ /* 0x000fda0003f66270 */
[----:B------:R-:W-:-:S04]  /*1670*/  @!P3 IADD3 R17, P4, R15, UR4, RZ ;  /* 0x000000040f11bc10 */ /* 0x000fc8000ff9e0ff */
[----:B------:R-:W-:Y:S02]  /*1680*/  @!P3 LEA.HI.X.SX32 R16, R15, UR5, 0x1, P4 ;  /* 0x000000050f10bc11 */ /* 0x000fe4000a0f0eff */
[----:B------:R-:W-:-:S04]  /*1690*/  @!P3 LEA R72, P4, R17, c[0x0][0x160], 0x1 ;  /* 0x000058001148ba11 */ /* 0x000fc800078808ff */
[----:B------:R-:W-:Y:S01]  /*16a0*/  @!P3 LEA.HI.X R73, R17, c[0x0][0x164], R16, 0x1, P4 ;  /* 0x000059001149ba11 */ /* 0x000fe200020f0c10 */
[----:B------:R-:W-:-:S04]  /*16b0*/  @!P6 IMAD.MOV.U32 R16, RZ, RZ, 0x2 ;  /* 0x00000002ff10e424 */ /* 0x000fc800078e00ff */
[----:B0-----:R-:W-:Y:S01]  /*16c0*/  @!P6 IMAD.WIDE R78, R11, R16, c[0x0][0x170] ;  /* 0x00005c000b4ee625 */ /* 0x001fe200078e0210 */
[----:B---3--:R-:W-:Y:S01]  /*16d0*/  @!P5 HADD2 R28, R35.H0_H0, R34.H0_H0 ;  /* 0x20000022231cd230 */ /* 0x008fe20000000800 */
[----:B------:R-:W3:Y:S04]  /*16e0*/  @!P3 LDG.E.U16 R73, [R72.64] ;  /* 0x000000064849b981 */ /* 0x000ee8000c1e1500 */
[----:B------:R-:W4:Y:S01]  /*16f0*/  @!P6 LDG.E.U16 R35, [R78.64] ;  /* 0x000000064e23e981 */ /* 0x000f22000c1e1500 */
[----:B------:R-:W-:-:S04]  /*1700*/  IADD3 R16, R15, c[0x0][0x0], RZ ;  /* 0x000000000f107a10 */ /* 0x000fc80007ffe0ff */
[----:B------:R-:W-:-:S13]  /*1710*/  ISETP.GE.AND P4, PT, R16, c[0x0][0x18c], PT ;  /* 0x0000630010007a0c */ /* 0x000fda0003f86270 */
[----:B------:R-:W-:-:S04]  /*1720*/  @!P4 IADD3 R34, P5, R16, UR4, RZ ;  /* 0x000000041022cc10 */ /* 0x000fc8000ffbe0ff */
[----:B------:R-:W-:Y:S02]  /*1730*/  @!P4 LEA.HI.X.SX32 R17, R16, UR5, 0x1, P5 ;  /* 0x000000051011cc11 */ /* 0x000fe4000a8f0eff */
[----:B------:R-:W-:-:S04]  /*1740*/  @!P4 LEA R80, P5, R34, c[0x0][0x160], 0x1 ;  /* 0x000058002250ca11 */ /* 0x000fc800078a08ff */
[----:B------:R-:W-:Y:S01]  /*1750*/  @!P4 LEA.HI.X R81, R34, c[0x0][0x164], R17, 0x1, P5 ;  /* 0x000059002251ca11 */ /* 0x000fe200028f0c11 */
[----:B------:R-:W-:Y:S01]  /*1760*/  @!P0 IMAD.MOV.U32 R17, RZ, RZ, 0x2 ;  /* 0x00000002ff118424 */ /* 0x000fe200078e00ff */
[----:B------:R0:W3:Y:S03]  /*1770*/  @!P0 LDG.E.U16 R34, [R74.64] ;  /* 0x000000064a228981 */ /* 0x0000e6000c1e1500 */
[----:B------:R-:W-:Y:S01]  /*1780*/  @!P0 IMAD.WIDE R84, R12, R17, c[0x0][0x170] ;  /* 0x00005c000c548625 */ /* 0x000fe200078e0211 */
[----:B--2---:R-:W2:Y:S04]  /*1790*/  @!P4 LDG.E.U16 R68, [R80.64] ;  /* 0x000000065044c981 */ /* 0x004ea8000c1e1500 */
[----:B------:R-:W3:Y:S04]  /*17a0*/  @!P0 LDG.E.U16 R17, [R84.64] ;  /* 0x0000000654118981 */ /* 0x000ee8000c1e1500 */
[----:B0-----:R0:W2:Y:S01]  /*17b0*/  @!P2 LDG.E.U16 R75, [R76.64] ;  /* 0x000000064c4ba981 */ /* 0x0010a2000c1e1500 */
[----:B----4-:R-:W-:Y:S01]  /*17c0*/  @!P6 HADD2 R29, R66.H0_H0, R35.H0_H0 ;  /* 0x20000023421de230 */ /* 0x010fe20000000800 */
[----:B------:R-:W-:-:S04]  /*17d0*/  @!P1 IMAD.MOV.U32 R66, RZ, RZ, 0x2 ;  /* 0x00000002ff429424 */ /* 0x000fc800078e00ff */
[----:B------:R-:W-:-:S05]  /*17e0*/  @!P1 IMAD.WIDE R82, R13, R66, c[0x0][0x170] ;  /* 0x00005c000d529625 */ /* 0x000fca00078e0242 */
[----:B------:R1:W5:Y:S01]  /*17f0*/  @!P1 LDG.E.U16 R66, [R82.64] ;  /* 0x0000000652429981 */ /* 0x000362000c1e1500 */
[----:B---3--:R-:W-:Y:S01]  /*1800*/  @!P0 HADD2 R30, R34.H0_H0, R17.H0_H0 ;  /* 0x20000011221e8230 */ /* 0x008fe20000000800 */
[----:B------:R-:W-:-:S04]  /*1810*/  IADD3 R17, R16, c[0x0][0x0], RZ ;  /* 0x0000000010117a10 */ /* 0x000fc80007ffe0ff */
[----:B------:R-:W-:-:S13]  /*1820*/  ISETP.GE.AND P5, PT, R17, c[0x0][0x18c], PT ;  /* 0x0000630011007a0c */ /* 0x000fda0003fa6270 */
[----:B------:R-:W-:-:S04]  /*1830*/  @!P5 IADD3 R35, P6, R17, UR4, RZ ;  /* 0x000000041123dc10 */ /* 0x000fc8000ffde0ff */
[----:B------:R-:W-:Y:S02]  /*1840*/  @!P5 LEA.HI.X.SX32 R34, R17, UR5, 0x1, P6 ;  /* 0x000000051122dc11 */ /* 0x000fe4000b0f0eff */
[----:B------:R-:W-:-:S04]  /*1850*/  @!P5 LEA R78, P6, R35, c[0x0][0x160], 0x1 ;  /* 0x00005800234eda11 */ /* 0x000fc800078c08ff */
[----:B------:R-:W-:Y:S01]  /*1860*/  @!P5 LEA.HI.X R79, R35, c[0x0][0x164], R34, 0x1, P6 ;  /* 0x00005900234fda11 */ /* 0x000fe200030f0c22 */
[----:B------:R-:W-:Y:S02]  /*1870*/  @!P2 IMAD.MOV.U32 R35, RZ, RZ, 0x2 ;  /* 0x00000002ff23a424 */ /* 0x000fe400078e00ff */
[----:B------:R-:W-:Y:S02]  /*1880*/  @!P3 IMAD.MOV.U32 R34, RZ, RZ, 0x2 ;  /* 0x00000002ff22b424 */ /* 0x000fe400078e00ff */
[----:B------:R-:W-:-:S04]  /*1890*/  @!P2 IMAD.WIDE R86, R14, R35, c[0x0][0x170] ;  /* 0x00005c000e56a625 */ /* 0x000fc800078e0223 */
[----:B------:R-:W-:Y:S01]  /*18a0*/  @!P3 IMAD.WIDE R84, R15, R34, c[0x0][0x170] ;  /* 0x00005c000f54b625 */ /* 0x000fe200078e0222 */
[----:B------:R-:W2:Y:S04]  /*18b0*/  @!P2 LDG.E.U16 R74, [R86.64] ;  /* 0x00000006564aa981 */ /* 0x000ea8000c1e1500 */
[----:B------:R-:W3:Y:S01]  /*18c0*/  @!P3 LDG.E.U16 R34, [R84.64] ;  /* 0x000000065422b981 */ /* 0x000ee2000c1e1500 */
[----:B------:R-:W-:Y:S02]  /*18d0*/  @!P4 IMAD.MOV.U32 R35, RZ, RZ, 0x2 ;  /* 0x00000002ff23c424 */ /* 0x000fe400078e00ff */
[----:B0-----:R-:W-:Y:S02]  /*18e0*/  @!P5 IMAD.MOV.U32 R76, RZ, RZ, 0x2 ;  /* 0x00000002ff4cd424 */ /* 0x001fe400078e00ff */
[----:B-1----:R-:W-:-:S04]  /*18f0*/  @!P4 IMAD.WIDE R82, R16, R35, c[0x0][0x170] ;  /* 0x00005c001052c625 */ /* 0x002fc800078e0223 */
[----:B------:R-:W-:-:S05]  /*1900*/  @!P5 IMAD.WIDE R76, R17, R76, c[0x0][0x170] ;  /* 0x00005c00114cd625 */ /* 0x000fca00078e024c */
[----:B------:R-:W4:Y:S01]  /*1910*/  @!P5 LDG.E.U16 R35, [R76.64] ;  /* 0x000000064c23d981 */ /* 0x000f22000c1e1500 */
[----:B------:R-:W-:Y:S02]  /*1920*/  P2R R69, PR, RZ, 0x1 ;  /* 0x00000001ff457803 */ /* 0x000fe40000000000 */
[----:B------:R-:W-:Y:S02]  /*1930*/  ISETP.GE.AND P0, PT, R70, c[0x0][0x18c], PT ;  /* 0x0000630046007a0c */ /* 0x000fe40003f06270 */
[----:B------:R-:W-:Y:S02]  /*1940*/  P2R R71, PR, RZ, 0x2 ;  /* 0x00000002ff477803 */ /* 0x000fe40000000000 */
[----:B------:R-:W-:Y:S01]  /*1950*/  ISETP.GE.AND P6, PT, R62, c[0x0][0x18c], PT ;  /* 0x000063003e007a0c */ /* 0x000fe20003fc6270 */
[----:B-----5:R-:W-:Y:S02]  /*1960*/  @!P1 HADD2 R31, R67.H0_H0, R66.H0_H0 ;  /* 0x20000042431f9230 */ /* 0x020fe40000000800 */
[----:B------:R-:W5:Y:S04]  /*1970*/  @!P4 LDG.E.U16 R67, [R82.64] ;  /* 0x000000065243c981 */ /* 0x000f68000c1e1500 */
[----:B------:R-:W4:Y:S01]  /*1980*/  @!P5 LDG.E.U16 R66, [R78.64] ;  /* 0x000000064e42d981 */ /* 0x000f22000c1e1500 */
[----:B------:R-:W-:Y:S01]  /*1990*/  ISETP.GE.AND P1, PT, R64, c[0x0][0x18c], PT ;  /* 0x0000630040007a0c */ /* 0x000fe20003f26270 */
[----:B--2---:R-:W-:-:S02]  /*19a0*/  @!P2 HADD2 R32, R75.H0_H0, R74.H0_H0 ;  /* 0x2000004a4b20a230 */ /* 0x004fc40000000800 */
[----:B------:R-:W-:Y:S02]  /*19b0*/  @!P0 HADD2.F32 R74, -RZ, R65.H0_H0 ;  /* 0x20000041ff4a8230 */ /* 0x000fe40000004100 */
[----:B---3--:R-:W-:Y:S01]  /*19c0*/  @!P3 HADD2 R33, R73.H0_H0, R34.H0_H0 ;  /* 0x200000224921b230 */ /* 0x008fe20000000800 */
[----:B------:R-:W-:Y:S02]  /*19d0*/  IMAD.MOV.U32 R34, RZ, RZ, RZ ;  /* 0x000000ffff227224 */ /* 0x000fe400078e00ff */
[----:B------:R-:W-:Y:S01]  /*19e0*/  @!P0 FADD.FTZ R34, RZ, R74 ;  /* 0x0000004aff228221 */ /* 0x000fe20000010000 */
[----:B------:R-:W-:-:S04]  /*19f0*/  ISETP.GE.AND P0, PT, R60, c[0x0][0x18c], PT ;  /* 0x000063003c007a0c */ /* 0x000fc80003f06270 */
[----:B------:R-:W-:Y:S02]  /*1a00*/  @!P1 HADD2.F32 R73, -RZ, R63.H0_H0 ;  /* 0x2000003fff499230 */ /* 0x000fe40000004100 */
[----:B------:R-:W-:-:S03]  /*1a10*/  @!P6 HADD2.F32 R75, -RZ, R61.H0_H0 ;  /* 0x2000003dff4be230 */ /* 0x000fc60000004100 */
[----:B------:R-:W-:Y:S01]  /*1a20*/  @!P1 FADD.FTZ R34, R34, R73 ;  /* 0x0000004922229221 */ /* 0x000fe20000010000 */
[----:B------:R-:W-:-:S03]  /*1a30*/  ISETP.GE.AND P1, PT, R58, c[0x0][0x18c], PT ;  /* 0x000063003a007a0c */ /* 0x000fc60003f26270 */
[----:B------:R-:W-:Y:S01]  /*1a40*/  @!P6 FADD.FTZ R34, R34, R75 ;  /* 0x0000004b2222e221 */ /* 0x000fe20000010000 */
[----:B------:R-:W-:Y:S01]  /*1a50*/  ISETP.GE.AND P6, PT, R56, c[0x0][0x18c], PT ;  /* 0x0000630038007a0c */ /* 0x000fe20003fc6270 */
[----:B------:R-:W-:-:S05]  /*1a60*/  @!P0 HADD2.F32 R73, -RZ, R59.H0_H0 ;  /* 0x2000003bff498230 */ /* 0x000fca0000004100 */
[----:B------:R-:W-:Y:S01]  /*1a70*/  @!P0 FADD.FTZ R34, R34, R73 ;  /* 0x0000004922228221 */ /* 0x000fe20000010000 */
[----:B------:R-:W-:Y:S02]  /*1a80*/  ISETP.GE.AND P0, PT, R54, c[0x0][0x18c], PT ;  /* 0x0000630036007a0c */ /* 0x000fe40003f06270 */
[----:B------:R-:W-:-:S04]  /*1a90*/  @!P1 HADD2.F32 R75, -RZ, R57.H0_H0 ;  /* 0x20000039ff4b9230 */ /* 0x000fc80000004100 */
[----:B------:R-:W-:Y:S01]  /*1aa0*/  @!P6 HADD2.F32 R73, -RZ, R55.H0_H0 ;  /* 0x20000037ff49e230 */ /* 0x000fe20000004100 */
        /* <DEDUP_REMOVED lines=43> */
[----:B------:R-:W-:Y:S01]  /*1d60*/  @!P1 HADD2.F32 R73, -RZ, R23.H0_H0 ;  /* 0x20000017ff499230 */ /* 0x000fe20000004100 */
[----:B------:R-:W-:-:S03]  /*1d70*/  P2R R72, PR, RZ, 0x10 ;  /* 0x00000010ff487803 */ /* 0x000fc60000000000 */
[----:B------:R-:W-:Y:S01]  /*1d80*/  @!P6 HADD2.F32 R75, -RZ, R24.H0_H0 ;  /* 0x20000018ff4be230 */ /* 0x000fe20000004100 */
[----:B------:R-:W-:Y:S01]  /*1d90*/  @!P1 FADD.FTZ R34, R34, R73 ;  /* 0x0000004922229221 */ /* 0x000fe20000010000 */
[----:B------:R-:W-:Y:S02]  /*1da0*/  ISETP.GE.AND P4, PT, R8, c[0x0][0x18c], PT ;  /* 0x0000630008007a0c */ /* 0x000fe40003f86270 */
[----:B------:R-:W-:Y:S01]  /*1db0*/  ISETP.GE.AND P1, PT, R9, c[0x0][0x18c], PT ;  /* 0x0000630009007a0c */ /* 0x000fe20003f26270 */
[----:B------:R-:W-:Y:S02]  /*1dc0*/  @!P6 FADD.FTZ R34, R34, R75 ;  /* 0x0000004b2222e221 */ /* 0x000fe40000010000 */
[----:B------:R-:W-:-:S05]  /*1dd0*/  @!P0 HADD2.F32 R73, -RZ, R25.H0_H0 ;  /* 0x20000019ff498230 */ /* 0x000fca0000004100 */
[----:B------:R-:W-:Y:S01]  /*1de0*/  @!P0 FADD.FTZ R34, R34, R73 ;  /* 0x0000004922228221 */ /* 0x000fe20000010000 */
[----:B------:R-:W-:Y:S02]  /*1df0*/  ISETP.GE.AND P0, PT, R10, c[0x0][0x18c], PT ;  /* 0x000063000a007a0c */ /* 0x000fe40003f06270 */
[----:B------:R-:W-:Y:S02]  /*1e00*/  @!P4 HADD2.F32 R75, -RZ, R26.H0_H0 ;  /* 0x2000001aff4bc230 */ /* 0x000fe40000004100 */
[----:B------:R-:W-:-:S03]  /*1e10*/  @!P1 HADD2.F32 R73, -RZ, R27.H0_H0 ;  /* 0x2000001bff499230 */ /* 0x000fc60000004100 */
[----:B------:R-:W-:Y:S01]  /*1e20*/  @!P4 FADD.FTZ R34, R34, R75 ;  /* 0x0000004b2222c221 */ /* 0x000fe20000010000 */
[----:B------:R-:W-:-:S03]  /*1e30*/  ISETP.GE.AND P6, PT, R11, c[0x0][0x18c], PT ;  /* 0x000063000b007a0c */ /* 0x000fc60003fc6270 */
[----:B------:R-:W-:Y:S02]  /*1e40*/  @!P1 FADD.FTZ R34, R34, R73 ;  /* 0x0000004922229221 */ /* 0x000fe40000010000 */
[----:B------:R-:W-:-:S05]  /*1e50*/  @!P0 HADD2.F32 R75, -RZ, R28.H0_H0 ;  /* 0x2000001cff4b8230 */ /* 0x000fca0000004100 */
[----:B------:R-:W-:Y:S01]  /*1e60*/  @!P0 FADD.FTZ R34, R34, R75 ;  /* 0x0000004b22228221 */ /* 0x000fe20000010000 */
[----:B------:R-:W-:Y:S02]  /*1e70*/  ISETP.NE.AND P0, PT, R69, RZ, PT ;  /* 0x000000ff4500720c */ /* 0x000fe40003f05270 */
[----:B------:R-:W-:Y:S01]  /*1e80*/  ISETP.NE.AND P1, PT, R71, RZ, PT ;  /* 0x000000ff4700720c */ /* 0x000fe20003f25270 */
[----:B------:R-:W-:Y:S01]  /*1e90*/  @!P6 HADD2.F32 R71, -RZ, R29.H0_H0 ;  /* 0x2000001dff47e230 */ /* 0x000fe20000004100 */
[----:B------:R-:W-:-:S04]  /*1ea0*/  ISETP.NE.AND P4, PT, R72, RZ, PT ;  /* 0x000000ff4800720c */ /* 0x000fc80003f85270 */
[----:B------:R-:W-:-:S05]  /*1eb0*/  @!P6 FADD.FTZ R34, R34, R71 ;  /* 0x000000472222e221 */ /* 0x000fca0000010000 */
[----:B------:R-:W-:Y:S02]  /*1ec0*/  @!P0 HADD2.F32 R69, -RZ, R30.H0_H0 ;  /* 0x2000001eff458230 */ /* 0x000fe40000004100 */
[----:B------:R-:W-:-:S03]  /*1ed0*/  @!P1 HADD2.F32 R71, -RZ, R31.H0_H0 ;  /* 0x2000001fff479230 */ /* 0x000fc60000004100 */
[----:B------:R-:W-:Y:S01]  /*1ee0*/  @!P0 FADD.FTZ R34, R34, R69 ;  /* 0x0000004522228221 */ /* 0x000fe20000010000 */
[----:B------:R-:W-:-:S03]  /*1ef0*/  @!P2 HADD2.F32 R69, -RZ, R32.H0_H0 ;  /* 0x20000020ff45a230 */ /* 0x000fc60000004100 */
[----:B------:R-:W-:-:S04]  /*1f00*/  @!P1 FADD.FTZ R34, R34, R71 ;  /* 0x0000004722229221 */ /* 0x000fc80000010000 */
[----:B------:R-:W-:Y:S01]  /*1f10*/  @!P2 FADD.FTZ R34, R34, R69 ;  /* 0x000000452222a221 */ /* 0x000fe20000010000 */
[----:B-----5:R-:W-:Y:S02]  /*1f20*/  @!P4 HADD2 R36, R68.H0_H0, R67.H0_H0 ;  /* 0x200000434424c230 */ /* 0x020fe40000000800 */
[----:B------:R-:W-:Y:S02]  /*1f30*/  @!P3 HADD2.F32 R67, -RZ, R33.H0_H0 ;  /* 0x20000021ff43b230 */ /* 0x000fe40000004100 */
[----:B----4-:R-:W-:Y:S02]  /*1f40*/  @!P5 HADD2 R37, R66.H0_H0, R35.H0_H0 ;  /* 0x200000234225d230 */ /* 0x010fe40000000800 */
[----:B------:R-:W-:Y:S01]  /*1f50*/  @!P4 HADD2.F32 R69, -RZ, R36.H0_H0 ;  /* 0x20000024ff45c230 */ /* 0x000fe20000004100 */
[----:B------:R-:W-:Y:S02]  /*1f60*/  @!P3 FADD.FTZ R34, R34, R67 ;  /* 0x000000432222b221 */ /* 0x000fe40000010000 */
[----:B------:R-:W-:-:S02]  /*1f70*/  @!P5 HADD2.F32 R35, -RZ, R37.H0_H0 ;  /* 0x20000025ff23d230 */ /* 0x000fc40000004100 */
        /* <DEDUP_REMOVED lines=10> */
[----:B0-----:R-:W-:-:S05]  /*2020*/  FADD.FTZ R74, R69, R74 ;  /* 0x0000004a454a7221 */ /* 0x001fca0000010000 */
[----:B------:R-:W0:Y:S01]  /*2030*/  SHFL.BFLY PT, R67, R74, 0x1, 0x1f ;  /* 0x0c201f004a437f89 */ /* 0x000e2200000e0000 */
[----:B------:R-:W1:Y:S06]  /*2040*/  I2F.U32 R35, c[0x0][0x0] ;  /* 0x0000000000237b06 */ /* 0x000e6c0000201000 */
[----:B------:R-:W-:-:S04]  /*2050*/  @!P6 SHF.R.U32.HI R68, RZ, 0x3, R70 ;  /* 0x00000003ff44e819 */ /* 0x000fc80000011646 */
[----:B------:R-:W-:Y:S01]  /*2060*/  @!P6 LOP3.LUT R68, R68, 0x1ffffffc, RZ, 0xc0, !PT ;  /* 0x1ffffffc4444e812 */ /* 0x000fe200078ec0ff */
[----:B------:R-:W2:Y:S01]  /*2070*/  I2F.U32 R66, R70 ;  /* 0x0000004600427306 */ /* 0x000ea20000201000 */
[----:B0-----:R-:W-:-:S05]  /*2080*/  FADD.FTZ R67, R74, R67 ;  /* 0x000000434a437221 */ /* 0x001fca0000010000 */
[----:B------:R-:W-:Y:S01]  /*2090*/  @!P6 STS [R68+0x8], R67 ;  /* 0x000008434400e388 */ /* 0x000fe20000000800 */
[----:B-1----:R-:W-:Y:S01]  /*20a0*/  FMUL.FTZ R35, R35, 0.03125 ;  /* 0x3d00000023237820 */ /* 0x002fe20000410000 */
[----:B------:R-:W-:Y:S01]  /*20b0*/  P2R R77, PR, RZ, 0x1 ;  /* 0x00000001ff4d7803 */ /* 0x000fe20000000000 */
[----:B------:R-:W-:-:S03]  /*20c0*/  IMAD.SHL.U32 R72, R70, 0x4, RZ ;  /* 0x0000000446487824 */ /* 0x000fc600078e00ff */
[----:B--2---:R-:W-:Y:S01]  /*20d0*/  FSETP.GT.FTZ.AND P0, PT, R35, R66, PT ;  /* 0x000000422300720b */ /* 0x004fe20003f14000 */
[----:B------:R-:W-:Y:S01]  /*20e0*/  IMAD.MOV.U32 R34, RZ, RZ, RZ ;  /* 0x000000ffff227224 */ /* 0x000fe200078e00ff */
[----:B------:R-:W-:Y:S01]  /*20f0*/  LOP3.LUT R72, R72, 0x7c, RZ, 0xc0, !PT ;  /* 0x0000007c48487812 */ /* 0x000fe200078ec0ff */
[----:B------:R-:W-:Y:S10]  /*2100*/  BAR.SYNC.DEFER_BLOCKING 0x0 ;  /* 0x0000000000007b1d */ /* 0x000ff40000010000 */
        /* <DEDUP_REMOVED lines=13> */
[----:B------:R-:W-:Y:S01]  /*21e0*/  P2R R75, PR, RZ, 0x8 ;  /* 0x00000008ff4b7803 */ /* 0x000fe20000000000 */
[----:B0-----:R-:W-:-:S04]  /*21f0*/  FADD.FTZ R35, R74, R35 ;  /* 0x000000234a237221 */ /* 0x001fc80000010000 */
[----:B-1----:R-:W-:-:S05]  /*2200*/  @!P6 FMUL.FTZ R80, R35, R34 ;  /* 0x000000222350e220 */ /* 0x002fca0000410000 */
[----:B------:R0:W-:Y:S01]  /*2210*/  @!P6 STS [RZ], R80 ;  /* 0x00000050ff00e388 */ /* 0x0001e20000000800 */
[----:B------:R-:W-:-:S03]  /*2220*/  ISETP.GE.AND P3, PT, R70, c[0x0][0x18c], PT ;  /* 0x0000630046007a0c */ /* 0x000fc60003f66270 */
[----:B------:R-:W-:Y:S01]  /*2230*/  BAR.SYNC.DEFER_BLOCKING 0x0 ;  /* 0x0000000000007b1d */ /* 0x000fe20000010000 */
[----:B------:R-:W-:Y:S02]  /*2240*/  P2R R74, PR, RZ, 0x40 ;  /* 0x00000040ff4a7803 */ /* 0x000fe40000000000 */
[----:B------:R-:W-:Y:S02]  /*2250*/  ISETP.GE.AND P6, PT, R64, c[0x0][0x18c], PT ;  /* 0x0000630040007a0c */ /* 0x000fe40003fc6270 */
[----:B------:R-:W-:Y:S02]  /*2260*/  P2R R79, PR, RZ, 0x10 ;  /* 0x00000010ff4f7803 */ /* 0x000fe40000000000 */
[----:B------:R-:W-:-:S03]  /*2270*/  ISETP.GE.AND P4, PT, R62, c[0x0][0x18c], PT ;  /* 0x000063003e007a0c */ /* 0x000fc60003f86270 */
[----:B------:R-:W1:Y:S06]  /*2280*/  @!P3 LDS R35, [RZ] ;  /* 0x00000000ff23b984 */ /* 0x000e6c0000000800 */
[----:B------:R-:W2:Y:S01]  /*2290*/  @!P6 LDS R67, [RZ] ;  /* 0x00000000ff43e984 */ /* 0x000ea20000000800 */
[----:B------:R-:W-:Y:S02]  /*22a0*/  P2R R78, PR, RZ, 0x4 ;  /* 0x00000004ff4e7803 */ /* 0x000fe40000000000 */
[----:B------:R-:W-:Y:S01]  /*22b0*/  ISETP.GE.AND P2, PT, R60, c[0x0][0x18c], PT ;  /* 0x000063003c007a0c */ /* 0x000fe20003f46270 */
[----:B------:R-:W3:Y:S01]  /*22c0*/  @!P4 LDS R66, [RZ] ;  /* 0x00000000ff42c984 */ /* 0x000ee20000000800 */
[----:B------:R-:W-:-:S02]  /*22d0*/  P2R R73, PR, RZ, 0x1 ;  /* 0x00000001ff497803 */ /* 0x000fc40000000000 */
[----:B------:R-:W-:Y:S01]  /*22e0*/  ISETP.GE.AND P0, PT, R58, c[0x0][0x18c], PT ;  /* 0x000063003a007a0c */ /* 0x000fe20003f06270 */
[----:B------:R-:W-:Y:S01]  /*22f0*/  @!P3 HADD2.F32 R34, -RZ, R65.H0_H0 ;  /* 0x20000041ff22b230 */ /* 0x000fe20000004100 */
[----:B------:R-:W-:Y:S02]  /*2300*/  P2R R76, PR, RZ, 0x2 ;  /* 0x00000002ff4c7803 */ /* 0x000fe40000000000 */
[----:B------:R-:W-:-:S05]  /*2310*/  ISETP.GE.AND P1, PT, R56, c[0x0][0x18c], PT ;  /* 0x0000630038007a0c */ /* 0x000fca0003f26270 */
[----:B------:R-:W4:Y:S01]  /*2320*/  @!P2 LDS R68, [RZ] ;  /* 0x00000000ff44a984 */ /* 0x000f220000000800 */
[----:B------:R-:W-:Y:S01]  /*2330*/  IMAD.MOV.U32 R71, RZ, RZ, RZ ;  /* 0x000000ffff477224 */ /* 0x000fe200078e00ff */
[----:B0-----:R-:W-:Y:S01]  /*2340*/  @!P6 HADD2.F32 R80, -RZ, R63.H0_H0 ;  /* 0x2000003fff50e230 */ /* 0x001fe20000004100 */
[----:B-1----:R-:W-:Y:S02]  /*2350*/  @!P3 FADD.FTZ R34, R34, -R35 ;  /* 0x800000232222b221 */ /* 0x002fe40000010000 */
[----:B------:R-:W0:Y:S02]  /*2360*/  @!P0 LDS R35, [RZ] ;  /* 0x00000000ff238984 */ /* 0x000e240000000800 */
[----:B------:R-:W-:Y:S01]  /*2370*/  @!P3 FFMA.FTZ R71, R34, R34, RZ ;  /* 0x000000222247b223 */ /* 0x000fe200000100ff */
[----:B------:R-:W-:Y:S01]  /*2380*/  ISETP.GE.AND P3, PT, R54, c[0x0][0x18c], PT ;  /* 0x0000630036007a0c */ /* 0x000fe20003f66270 */
[----:B------:R-:W1:Y:S01]  /*2390*/  @!P1 LDS R34, [RZ] ;  /* 0x00000000ff229984 */ /* 0x000e620000000800 */
[----:B--2---:R-:W-:Y:S01]  /*23a0*/  @!P6 FADD.FTZ R80, R80, -R67 ;  /* 0x800000435050e221 */ /* 0x004fe20000010000 */
[----:B------:R-:W-:-:S03]  /*23b0*/  @!P4 HADD2.F32 R67, -RZ, R61.H0_H0 ;  /* 0x2000003dff43c230 */ /* 0x000fc60000004100 */
[----:B------:R-:W-:Y:S01]  /*23c0*/  @!P6 FFMA.FTZ R71, R80, R80, R71 ;  /* 0x000000505047e223 */ /* 0x000fe20000010047 */
[----:B------:R-:W-:Y:S01]  /*23d0*/  ISETP.GE.AND P6, PT, R52, c[0x0][0x18c], PT ;  /* 0x0000630034007a0c */ /* 0x000fe20003fc6270 */
[----:B---3--:R-:W-:-:S05]  /*23e0*/  @!P4 FADD.FTZ R66, R67, -R66 ;  /* 0x800000424342c221 */ /* 0x008fca0000010000 */
[----:B------:R-:W2:Y:S01]  /*23f0*/  @!P3 LDS R67, [RZ] ;  /* 0x00000000ff43b984 */ /* 0x000ea20000000800 */
[----:B------:R-:W-:Y:S01]  /*2400*/  @!P4 FFMA.FTZ R71, R66, R66, R71 ;  /* 0x000000424247c223 */ /* 0x000fe20000010047 */
[----:B------:R-:W-:Y:S01]  /*2410*/  @!P2 HADD2.F32 R69, -RZ, R59.H0_H0 ;  /* 0x2000003bff45a230 */ /* 0x000fe20000004100 */
[----:B------:R-:W-:-:S04]  /*2420*/  ISETP.GE.AND P4, PT, R50, c[0x0][0x18c], PT ;  /* 0x0000630032007a0c */ /* 0x000fc80003f86270 */
[----:B------:R-:W3:Y:S01]  /*2430*/  @!P6 LDS R66, [RZ] ;  /* 0x00000000ff42e984 */ /* 0x000ee20000000800 */
[----:B----4-:R-:W-:Y:S01]  /*2440*/  @!P2 FADD.FTZ R68, R69, -R68 ;  /* 0x800000444544a221 */ /* 0x010fe20000010000 */
[----:B------:R-:W-:-:S03]  /*2450*/  @!P0 HADD2.F32 R80, -RZ, R57.H0_H0 ;  /* 0x20000039ff508230 */ /* 0x000fc60000004100 */
[----:B------:R-:W-:Y:S01]  /*2460*/  @!P2 FFMA.FTZ R71, R68, R68, R71 ;  /* 0x000000444447a223 */ /* 0x000fe20000010047 */
[----:B------:R-:W-:-:S03]  /*2470*/  ISETP.GE.AND P2, PT, R48, c[0x0][0x18c], PT ;  /* 0x0000630030007a0c */ /* 0x000fc60003f46270 */
[----:B------:R-:W4:Y:S01]  /*2480*/  @!P4 LDS R68, [RZ] ;  /* 0x00000000ff44c984 */ /* 0x000f220000000800 */
[----:B0-----:R-:W-:Y:S01]  /*2490*/  @!P0 FADD.FTZ R80, R80, -R35 ;  /* 0x8000002350508221 */ /* 0x001fe20000010000 */
[----:B------:R-:W-:-:S03]  /*24a0*/  @!P1 HADD2.F32 R35, -RZ, R55.H0_H0 ;  /* 0x20000037ff239230 */ /* 0x000fc60000004100 */
[----:B------:R-:W-:Y:S01]  /*24b0*/  @!P0 FFMA.FTZ R71, R80, R80, R71 ;  /* 0x0000005050478223 */ /* 0x000fe20000010047 */
[----:B------:R-:W-:Y:S01]  /*24c0*/  ISETP.GE.AND P0, PT, R46, c[0x0][0x18c], PT ;  /* 0x000063002e007a0c */ /* 0x000fe20003f06270 */
[----:B-1----:R-:W-:-:S03]  /*24d0*/  @!P1 FADD.FTZ R34, R35, -R34 ;  /* 0x8000002223229221 */ /* 0x002fc60000010000 */
[----:B------:R-:W0:Y:S01]  /*24e0*/  @!P2 LDS R35, [RZ] ;  /* 0x00000000ff23a984 */ /* 0x000e220000000800 */
[----:B------:R-:W-:Y:S01]  /*24f0*/  @!P3 HADD2.F32 R80, -RZ, R53.H0_H0 ;  /* 0x20000035ff50b230 */ /* 0x000fe20000004100 */
[----:B------:R-:W-:Y:S01]  /*2500*/  @!P1 FFMA.FTZ R71, R34, R34, R71 ;  /* 0x0000002222479223 */ /* 0x000fe20000010047 */
[----:B------:R-:W-:-:S03]  /*2510*/  ISETP.GE.AND P1, PT, R44, c[0x0][0x18c], PT ;  /* 0x000063002c007a0c */ /* 0x000fc60003f26270 */
[----:B--2---:R-:W-:-:S03]  /*2520*/  @!P3 FADD.FTZ R80, R80, -R67 ;  /* 0x800000435050b221 */ /* 0x004fc60000010000 */
[----:B------:R-:W1:Y:S01]  /*2530*/  @!P0 LDS R34, [RZ] ;  /* 0x00000000ff228984 */ /* 0x000e620000000800 */
[----:B------:R-:W-:Y:S01]  /*2540*/  @!P6 HADD2.F32 R67, -RZ, R51.H0_H0 ;  /* 0x20000033ff43e230 */ /* 0x000fe20000004100 */
[----:B------:R-:W-:Y:S01]  /*2550*/  @!P3 FFMA.FTZ R71, R80, R80, R71 ;  /* 0x000000505047b223 */ /* 0x000fe20000010047 */
[----:B------:R-:W-:-:S03]  /*2560*/  ISETP.GE.AND P3, PT, R42, c[0x0][0x18c], PT ;  /* 0x000063002a007a0c */ /* 0x000fc60003f66270 */
[----:B---3--:R-:W-:Y:S02]  /*2570*/  @!P6 FADD.FTZ R66, R67, -R66 ;  /* 0x800000424342e221 */ /* 0x008fe40000010000 */
[----:B------:R-:W2:Y:S01]  /*2580*/  @!P1 LDS R67, [RZ] ;  /* 0x00000000ff439984 */ /* 0x000ea20000000800 */
[----:B------:R-:W-:Y:S01]  /*2590*/  @!P4 HADD2.F32 R69, -RZ, R49.H0_H0 ;  /* 0x20000031ff45c230 */ /* 0x000fe20000004100 */
[----:B------:R-:W-:Y:S01]  /*25a0*/  @!P6 FFMA.FTZ R71, R66, R66, R71 ;  /* 0x000000424247e223 */ /* 0x000fe20000010047 */
[----:B------:R-:W-:-:S05]  /*25b0*/  ISETP.GE.AND P6, PT, R40, c[0x0][0x18c], PT ;  /* 0x0000630028007a0c */ /* 0x000fca0003fc6270 */
[----:B------:R-:W3:Y:S01]  /*25c0*/  @!P3 LDS R66, [RZ] ;  /* 0x00000000ff42b984 */ /* 0x000ee20000000800 */
[----:B----4-:R-:W-:Y:S01]  /*25d0*/  @!P4 FADD.FTZ R68, R69, -R68 ;  /* 0x800000444544c221 */ /* 0x010fe20000010000 */
[----:B------:R-:W-:-:S03]  /*25e0*/  @!P2 HADD2.F32 R80, -RZ, R47.H0_H0 ;  /* 0x2000002fff50a230 */ /* 0x000fc60000004100 */
[----:B------:R-:W-:Y:S01]  /*25f0*/  @!P4 FFMA.FTZ R71, R68, R68, R71 ;  /* 0x000000444447c223 */ /* 0x000fe20000010047 */
[----:B------:R-:W-:Y:S02]  /*2600*/  ISETP.GE.AND P4, PT, R38, c[0x0][0x18c], PT ;  /* 0x0000630026007a0c */ /* 0x000fe40003f86270 */
[----:B------:R-:W4:Y:S01]  /*2610*/  @!P6 LDS R68, [RZ] ;  /* 0x00000000ff44e984 */ /* 0x000f220000000800 */
[----:B0-----:R-:W-:Y:S01]  /*2620*/  @!P2 FADD.FTZ R80, R80, -R35 ;  /* 0x800000235050a221 */ /* 0x001fe20000010000 */
[----:B------:R-:W-:-:S03]  /*2630*/  @!P0 HADD2.F32 R35, -RZ, R45.H0_H0 ;  /* 0x2000002dff238230 */ /* 0x000fc60000004100 */
[----:B------:R-:W-:Y:S01]  /*2640*/  @!P2 FFMA.FTZ R71, R80, R80, R71 ;  /* 0x000000505047a223 */ /* 0x000fe20000010047 */
[----:B------:R-:W-:Y:S01]  /*2650*/  ISETP.GE.AND P2, PT, R0, c[0x0][0x18c], PT ;  /* 0x0000630000007a0c */ /* 0x000fe20003f46270 */
[----:B-1----:R-:W-:-:S04]  /*2660*/  @!P0 FADD.FTZ R34, R35, -R34 ;  /* 0x8000002223228221 */ /* 0x002fc80000010000 */
[----:B------:R-:W0:Y:S01]  /*2670*/  @!P4 LDS R35, [RZ] ;  /* 0x00000000ff23c984 */ /* 0x000e220000000800 */
[----:B------:R-:W-:Y:S01]  /*2680*/  @!P1 HADD2.F32 R80, -RZ, R43.H0_H0 ;  /* 0x2000002bff509230 */ /* 0x000fe20000004100 */
[----:B------:R-:W-:Y:S01]  /*2690*/  @!P0 FFMA.FTZ R71, R34, R34, R71 ;  /* 0x0000002222478223 */ /* 0x000fe20000010047 */
[----:B------:R-:W-:-:S05]  /*26a0*/  ISETP.GE.AND P0, PT, R2, c[0x0][0x18c], PT ;  /* 0x0000630002007a0c */ /* 0x000fca0003f06270 */
[----:B------:R-:W1:Y:S01]  /*26b0*/  @!P2 LDS R34, [RZ] ;  /* 0x00000000ff22a984 */ /* 0x000e620000000800 */
[----:B--2---:R-:W-:Y:S01]  /*26c0*/  @!P1 FADD.FTZ R80, R80, -R67 ;  /* 0x8000004350509221 */ /* 0x004fe20000010000 */
[----:B------:R-:W-:-:S03]  /*26d0*/  @!P3 HADD2.F32 R67, -RZ, R41.H0_H0 ;  /* 0x20000029ff43b230 */ /* 0x000fc60000004100 */
[----:B------:R-:W-:Y:S01]  /*26e0*/  @!P1 FFMA.FTZ R71, R80, R80, R71 ;  /* 0x0000005050479223 */ /* 0x000fe20000010047 */
[----:B------:R-:W-:Y:S01]  /*26f0*/  ISETP.GE.AND P1, PT, R3, c[0x0][0x18c], PT ;  /* 0x0000630003007a0c */ /* 0x000fe20003f26270 */
[----:B---3--:R-:W-:Y:S02]  /*2700*/  @!P3 FADD.FTZ R66, R67, -R66 ;  /* 0x800000424342b221 */ /* 0x008fe40000010000 */
[----:B------:R-:W2:Y:S02]  /*2710*/  @!P0 LDS R67, [RZ] ;  /* 0x00000000ff438984 */ /* 0x000ea40000000800 */
[----:B------:R-:W-:Y:S01]  /*2720*/  @!P3 FFMA.FTZ R71, R66, R66, R71 ;  /* 0x000000424247b223 */ /* 0x000fe20000010047 */
[----:B------:R-:W-:Y:S01]  /*2730*/  ISETP.GE.AND P3, PT, R4, c[0x0][0x18c], PT ;  /* 0x0000630004007a0c */ /* 0x000fe20003f66270 */
[----:B------:R-:W-:-:S06]  /*2740*/  @!P6 HADD2.F32 R69, -RZ, R39.H0_H0 ;  /* 0x20000027ff45e230 */ /* 0x000fcc0000004100 */
[----:B------:R-:W3:Y:S01]  /*2750*/  @!P1 LDS R66, [RZ] ;  /* 0x00000000ff429984 */ /* 0x000ee20000000800 */
[----:B----4-:R-:W-:Y:S01]  /*2760*/  @!P6 FADD.FTZ R68, R69, -R68 ;  /* 0x800000444544e221 */ /* 0x010fe20000010000 */
[----:B------:R-:W-:-:S03]  /*2770*/  @!P4 HADD2.F32 R80, -RZ, R18.H0_H0 ;  /* 0x20000012ff50c230 */ /* 0x000fc60000004100 */
[----:B------:R-:W-:Y:S01]  /*2780*/  @!P6 FFMA.FTZ R71, R68, R68, R71 ;  /* 0x000000444447e223 */ /* 0x000fe20000010047 */
[----:B------:R-:W-:Y:S01]  /*2790*/  ISETP.GE.AND P6, PT, R5, c[0x0][0x18c], PT ;  /* 0x0000630005007a0c */ /* 0x000fe20003fc6270 */
[----:B------:R-:W4:Y:S01]  /*27a0*/  @!P3 LDS R68, [RZ] ;  /* 0x00000000ff44b984 */ /* 0x000f220000000800 */
[----:B0-----:R-:W-:Y:S01]  /*27b0*/  @!P4 FADD.FTZ R80, R80, -R35 ;  /* 0x800000235050c221 */ /* 0x001fe20000010000 */
[----:B------:R-:W-:-:S03]  /*27c0*/  @!P2 HADD2.F32 R35, -RZ, R19.H0_H0 ;  /* 0x20000013ff23a230 */ /* 0x000fc60000004100 */
[----:B------:R-:W-:Y:S01]  /*27d0*/  @!P4 FFMA.FTZ R71, R80, R80, R71 ;  /* 0x000000505047c223 */ /* 0x000fe20000010047 */
[----:B------:R-:W-:Y:S01]  /*27e0*/  ISETP.GE.AND P4, PT, R6, c[0x0][0x18c], PT ;  /* 0x0000630006007a0c */ /* 0x000fe20003f86270 */
[----:B-1----:R-:W-:-:S05]  /*27f0*/  @!P2 FADD.FTZ R80, R35, -R34 ;  /* 0x800000222350a221 */ /* 0x002fca0000010000 */
[----:B------:R-:W0:Y:S01]  /*2800*/  @!P6 LDS R34, [RZ] ;  /* 0x00000000ff22e984 */ /* 0x000e220000000800 */
[----:B------:R-:W-:Y:S01]  /*2810*/  @!P2 FFMA.FTZ R71, R80, R80, R71 ;  /* 0x000000505047a223 */ /* 0x000fe20000010047 */
[----:B------:R-:W-:Y:S01]  /*2820*/  @!P0 HADD2.F32 R80, -RZ, R20.H0_H0 ;  /* 0x20000014ff508230 */ /* 0x000fe20000004100 */
[----:B------:R-:W-:-:S04]  /*2830*/  ISETP.GE.AND P2, PT, R7, c[0x0][0x18c], PT ;  /* 0x0000630007007a0c */ /* 0x000fc80003f46270 */
[----:B--2---:R-:W-:Y:S01]  /*2840*/  @!P0 FADD.FTZ R80, R80, -R67 ;  /* 0x8000004350508221 */ /* 0x004fe20000010000 */
[----:B------:R-:W1:Y:S01]  /*2850*/  @!P4 LDS R35, [RZ] ;  /* 0x00000000ff23c984 */ /* 0x000e620000000800 */
[----:B------:R-:W-:Y:S02]  /*2860*/  @!P1 HADD2.F32 R67, -RZ, R21.H0_H0 ;  /* 0x20000015ff439230 */ /* 0x000fe40000004100 */
[----:B------:R-:W-:Y:S01]  /*2870*/  @!P0 FFMA.FTZ R71, R80, R80, R71 ;  /* 0x0000005050478223 */ /* 0x000fe20000010047 */
[----:B------:R-:W-:Y:S02]  /*2880*/  ISETP.GE.AND P0, PT, R8, c[0x0][0x18c], PT ;  /* 0x0000630008007a0c */ /* 0x000fe40003f06270 */
[----:B---3--:R-:W-:Y:S02]  /*2890*/  @!P1 FADD.FTZ R80, R67, -R66 ;  /* 0x8000004243509221 */ /* 0x008fe40000010000 */
[----:B------:R-:W2:Y:S02]  /*28a0*/  @!P2 LDS R66, [RZ] ;  /* 0x00000000ff42a984 */ /* 0x000ea40000000800 */
[----:B------:R-:W-:Y:S01]  /*28b0*/  @!P1 FFMA.FTZ R71, R80, R80, R71 ;  /* 0x0000005050479223 */ /* 0x000fe20000010047 */
[----:B------:R-:W-:Y:S01]  /*28c0*/  ISETP.GE.AND P1, PT, R9, c[0x0][0x18c], PT ;  /* 0x0000630009007a0c */ /* 0x000fe20003f26270 */
[----:B------:R-:W-:-:S05]  /*28d0*/  @!P3 HADD2.F32 R69, -RZ, R22.H0_H0 ;  /* 0x20000016ff45b230 */ /* 0x000fca0000004100 */
        /* <DEDUP_REMOVED lines=12> */
[----:B------:R-:W-:Y:S01]  /*29a0*/  @!P2 HADD2.F32 R69, -RZ, R25.H0_H0 ;  /* 0x20000019ff45a230 */ /* 0x000fe20000004100 */
[----:B------:R-:W-:-:S05]  /*29b0*/  @!P4 FFMA.FTZ R71, R80, R80, R71 ;  /* 0x000000505047c223 */ /* 0x000fca0000010047 */
[----:B------:R-:W1:Y:S01]  /*29c0*/  @!P6 LDS R35, [RZ] ;  /* 0x00000000ff23e984 */ /* 0x000e620000000800 */
[----:B--2---:R-:W-:Y:S01]  /*29d0*/  @!P2 FADD.FTZ R80, R69, -R66 ;  /* 0x800000424550a221 */ /* 0x004fe20000010000 */
[----:B------:R-:W-:-:S03]  /*29e0*/  @!P0 HADD2.F32 R66, -RZ, R26.H0_H0 ;  /* 0x2000001aff428230 */ /* 0x000fc60000004100 */
[----:B------:R-:W-:Y:S02]  /*29f0*/  @!P2 FFMA.FTZ R71, R80, R80, R71 ;  /* 0x000000505047a223 */ /* 0x000fe40000010047 */
[----:B---3--:R-:W-:Y:S01]  /*2a00*/  @!P0 FADD.FTZ R66, R66, -R67 ;  /* 0x8000004342428221 */ /* 0x008fe20000010000 */
[----:B------:R-:W-:-:S03]  /*2a10*/  @!P1 HADD2.F32 R67, -RZ, R27.H0_H0 ;  /* 0x2000001bff439230 */ /* 0x000fc60000004100 */
[----:B------:R-:W-:Y:S01]  /*2a20*/  @!P0 FFMA.FTZ R71, R66, R66, R71 ;  /* 0x0000004242478223 */ /* 0x000fe20000010047 */
[----:B------:R-:W-:Y:S01]  /*2a30*/  ISETP.NE.AND P0, PT, R77, RZ, PT ;  /* 0x000000ff4d00720c */ /* 0x000fe20003f05270 */
[----:B----4-:R-:W-:Y:S01]  /*2a40*/  @!P1 FADD.FTZ R68, R67, -R68 ;  /* 0x8000004443449221 */ /* 0x010fe20000010000 */
[----:B------:R-:W-:-:S03]  /*2a50*/  @!P3 HADD2.F32 R69, -RZ, R28.H0_H0 ;  /* 0x2000001cff45b230 */ /* 0x000fc60000004100 */
[----:B------:R-:W-:Y:S01]  /*2a60*/  @!P1 FFMA.FTZ R71, R68, R68, R71 ;  /* 0x0000004444479223 */ /* 0x000fe20000010047 */
[----:B------:R-:W-:-:S07]  /*2a70*/  ISETP.NE.AND P1, PT, R76, RZ, PT ;  /* 0x000000ff4c00720c */ /* 0x000fce0003f25270 */
[----:B------:R-:W2:Y:S01]  /*2a80*/  @!P0 LDS R66, [RZ] ;  /* 0x00000000ff428984 */ /* 0x000ea20000000800 */
[----:B------:R-:W-:Y:S01]  /*2a90*/  ISETP.NE.AND P2, PT, R78, RZ, PT ;  /* 0x000000ff4e00720c */ /* 0x000fe20003f45270 */
[----:B0-----:R-:W-:-:S04]  /*2aa0*/  @!P3 FADD.FTZ R76, R69, -R34 ;  /* 0x80000022454cb221 */ /* 0x001fc80000010000 */
[----:B------:R-:W0:Y:S01]  /*2ab0*/  @!P1 LDS R67, [RZ] ;  /* 0x00000000ff439984 */ /* 0x000e220000000800 */
[----:B------:R-:W-:Y:S01]  /*2ac0*/  @!P3 FFMA.FTZ R71, R76, R76, R71 ;  /* 0x0000004c4c47b223 */ /* 0x000fe20000010047 */
[----:B------:R-:W-:Y:S01]  /*2ad0*/  ISETP.NE.AND P3, PT, R75, RZ, PT ;  /* 0x000000ff4b00720c */ /* 0x000fe20003f65270 */
[----:B------:R-:W-:Y:S01]  /*2ae0*/  @!P6 HADD2.F32 R68, -RZ, R29.H0_H0 ;  /* 0x2000001dff44e230 */ /* 0x000fe20000004100 */
[----:B------:R-:W-:-:S04]  /*2af0*/  ISETP.NE.AND P4, PT, R79, RZ, PT ;  /* 0x000000ff4f00720c */ /* 0x000fc80003f85270 */
[----:B------:R-:W3:Y:S01]  /*2b00*/  @!P2 LDS R34, [RZ] ;  /* 0x00000000ff22a984 */ /* 0x000ee20000000800 */
[----:B-1----:R-:W-:-:S06]  /*2b10*/  @!P6 FADD.FTZ R68, R68, -R35 ;  /* 0x800000234444e221 */ /* 0x002fcc0000010000 */
[----:B------:R-:W1:Y:S01]  /*2b20*/  @!P3 LDS R35, [RZ] ;  /* 0x00000000ff23b984 */ /* 0x000e620000000800 */
[----:B------:R-:W-:-:S03]  /*2b30*/  @!P6 FFMA.FTZ R71, R68, R68, R71 ;  /* 0x000000444447e223 */ /* 0x000fc60000010047 */
[----:B------:R-:W4:Y:S01]  /*2b40*/  @!P4 LDS R69, [RZ] ;  /* 0x00000000ff45c984 */ /* 0x000f220000000800 */
[----:B------:R-:W-:-:S03]  /*2b50*/  ISETP.NE.AND P6, PT, R73, RZ, PT ;  /* 0x000000ff4900720c */ /* 0x000fc60003fc5270 */
[----:B------:R-:W5:Y:S01]  /*2b60*/  @!P5 LDS R68, [RZ] ;  /* 0x00000000ff44d984 */ /* 0x000f620000000800 */
[----:B------:R-:W-:-:S05]  /*2b70*/  @!P0 HADD2.F32 R73, -RZ, R30.H0_H0 ;  /* 0x2000001eff498230 */ /* 0x000fca0000004100 */
[----:B--2---:R-:W-:-:S04]  /*2b80*/  @!P0 FADD.FTZ R66, R73, -R66 ;  /* 0x8000004249428221 */ /* 0x004fc80000010000 */
[----:B------:R-:W-:Y:S01]  /*2b90*/  @!P0 FFMA.FTZ R71, R66, R66, R71 ;  /* 0x0000004242478223 */ /* 0x000fe20000010047 */
[----:B------:R-:W-:-:S05]  /*2ba0*/  @!P1 HADD2.F32 R66, -RZ, R31.H0_H0 ;  /* 0x2000001fff429230 */ /* 0x000fca0000004100 */
[----:B0-----:R-:W-:Y:S01]  /*2bb0*/  @!P1 FADD.FTZ R66, R66, -R67 ;  /* 0x8000004342429221 */ /* 0x001fe20000010000 */
[----:B------:R-:W-:-:S03]  /*2bc0*/  @!P2 HADD2.F32 R67, -RZ, R32.H0_H0 ;  /* 0x20000020ff43a230 */ /* 0x000fc60000004100 */
[----:B------:R-:W-:Y:S02]  /*2bd0*/  @!P1 FFMA.FTZ R71, R66, R66, R71 ;  /* 0x0000004242479223 */ /* 0x000fe40000010047 */
[----:B---3--:R-:W-:Y:S01]  /*2be0*/  @!P2 FADD.FTZ R66, R67, -R34 ;  /* 0x800000224342a221 */ /* 0x008fe20000010000 */
[----:B------:R-:W-:-:S03]  /*2bf0*/  @!P3 HADD2.F32 R34, -RZ, R33.H0_H0 ;  /* 0x20000021ff22b230 */ /* 0x000fc60000004100 */
[----:B------:R-:W-:Y:S02]  /*2c00*/  @!P2 FFMA.FTZ R71, R66, R66, R71 ;  /* 0x000000424247a223 */ /* 0x000fe40000010047 */
[----:B-1----:R-:W-:Y:S01]  /*2c10*/  @!P3 FADD.FTZ R66, R34, -R35 ;  /* 0x800000232242b221 */ /* 0x002fe20000010000 */
[----:B------:R-:W-:Y:S02]  /*2c20*/  @!P4 HADD2.F32 R34, -RZ, R36.H0_H0 ;  /* 0x20000024ff22c230 */ /* 0x000fe40000004100 */
[----:B------:R-:W-:Y:S01]  /*2c30*/  @!P5 HADD2.F32 R35, -RZ, R37.H0_H0 ;  /* 0x20000025ff23d230 */ /* 0x000fe20000004100 */
[----:B------:R-:W-:Y:S02]  /*2c40*/  @!P3 FFMA.FTZ R71, R66, R66, R71 ;  /* 0x000000424247b223 */ /* 0x000fe40000010047 */
[----:B----4-:R-:W-:Y:S02]  /*2c50*/  @!P4 FADD.FTZ R34, R34, -R69 ;  /* 0x800000452222c221 */ /* 0x010fe40000010000 */
[----:B-----5:R-:W-:-:S02]  /*2c60*/  @!P5 FADD.FTZ R68, R35, -R68 ;  /* 0x800000442344d221 */ /* 0x020fc40000010000 */
[----:B------:R-:W-:-:S04]  /*2c70*/  @!P4 FFMA.FTZ R71, R34, R34, R71 ;  /* 0x000000222247c223 */ /* 0x000fc80000010047 */
[----:B------:R-:W-:-:S05]  /*2c80*/  @!P5 FFMA.FTZ R71, R68, R68, R71 ;  /* 0x000000444447d223 */ /* 0x000fca0000010047 */
[----:B------:R-:W0:Y:S02]  /*2c90*/  SHFL.BFLY PT, R34, R71, 0x10, 0x1f ;  /* 0x0e001f0047227f89 */ /* 0x000e2400000e0000 */
[----:B0-----:R-:W-:-:S05]  /*2ca0*/  FADD.FTZ R66, R34, R71 ;  /* 0x0000004722427221 */ /* 0x001fca0000010000 */
[----:B------:R-:W0:Y:S02]  /*2cb0*/  SHFL.BFLY PT, R35, R66, 0x8, 0x1f ;  /* 0x0d001f0042237f89 */ /* 0x000e2400000e0000 */
[----:B0-----:R-:W-:-:S05]  /*2cc0*/  FADD.FTZ R68, R66, R35 ;  /* 0x0000002342447221 */ /* 0x001fca0000010000 */
[----:B------:R-:W0:Y:S02]  /*2cd0*/  SHFL.BFLY PT, R35, R68, 0x4, 0x1f ;  /* 0x0c801f0044237f89 */ /* 0x000e2400000e0000 */
[----:B0-----:R-:W-:-:S05]  /*2ce0*/  FADD.FTZ R69, R68, R35 ;  /* 0x0000002344457221 */ /* 0x001fca0000010000 */
[----:B------:R-:W0:Y:S01]  /*2cf0*/  SHFL.BFLY PT, R34, R69, 0x2, 0x1f ;  /* 0x0c401f0045227f89 */ /* 0x000e2200000e0000 */
[----:B------:R-:W-:Y:S02]  /*2d00*/  P2R R75, PR, RZ, 0x40 ;  /* 0x00000040ff4b7803 */ /* 0x000fe40000000000 */
[----:B------:R-:W-:Y:S01]  /*2d10*/  LOP3.LUT P6, RZ, R70, 0x1f, RZ, 0xc0, !PT ;  /* 0x0000001f46ff7812 */ /* 0x000fe200078cc0ff */
[----:B0-----:R-:W-:-:S05]  /*2d20*/  FADD.FTZ R67, R69, R34 ;  /* 0x0000002245437221 */ /* 0x001fca0000010000 */
[----:B------:R-:W0:Y:S07]  /*2d30*/  SHFL.BFLY PT, R34, R67, 0x1, 0x1f ;  /* 0x0c201f0043227f89 */ /* 0x000e2e00000e0000 */
[----:B------:R-:W-:-:S04]  /*2d40*/  @!P6 SHF.R.U32.HI R35, RZ, 0x3, R70 ;  /* 0x00000003ff23e819 */ /* 0x000fc80000011646 */
[----:B------:R-:W-:Y:S01]  /*2d50*/  @!P6 LOP3.LUT R35, R35, 0x1ffffffc, RZ, 0xc0, !PT ;  /* 0x1ffffffc2323e812 */ /* 0x000fe200078ec0ff */
[----:B0-----:R-:W-:-:S05]  /*2d60*/  FADD.FTZ R76, R67, R34 ;  /* 0x00000022434c7221 */ /* 0x001fca0000010000 */
[----:B------:R-:W-:Y:S04]  /*2d70*/  @!P6 STS [R35+0x8], R76 ;  /* 0x0000084c2300e388 */ /* 0x000fe80000000800 */
[----:B------:R-:W-:Y:S01]  /*2d80*/  BAR.SYNC.DEFER_BLOCKING 0x0 ;  /* 0x0000000000007b1d */ /* 0x000fe20000010000 */
[----:B------:R-:W-:Y:S01]  /*2d90*/  ISETP.NE.AND P6, PT, R75, RZ, PT ;  /* 0x000000ff4b00720c */ /* 0x000fe20003fc5270 */
[----:B------:R-:W-:-:S12]  /*2da0*/  IMAD.MOV.U32 R34, RZ, RZ, RZ ;  /* 0x000000ffff227224 */ /* 0x000fd800078e00ff */
        /* <DEDUP_REMOVED lines=14> */
[----:B-1----:R-:W-:-:S06]  /*2e90*/  @!P6 FFMA.FTZ R34, R34, R69, c[0x0][0x188] ;  /* 0x000062002222e623 */ /* 0x002fcc0000010045 */
[----:B------:R-:W0:Y:S01]  /*2ea0*/  @!P6 MUFU.RSQ R34, R34 ;  /* 0x000000220022e308 */ /* 0x000e220000001400 */
[----:B------:R-:W-:Y:S01]  /*2eb0*/  BSSY B0, `(.L_x_63) ;  /* 0x000001e000007945 */ /* 0x000fe20003800000 */
[----:B0-----:R0:W-:Y:S04]  /*2ec0*/  @!P6 STS [0x4], R34 ;  /* 0x00000422ff00e388 */ /* 0x0011e80000000800 */
[----:B------:R-:W-:Y:S01]  /*2ed0*/  BAR.SYNC.DEFER_BLOCKING 0x0 ;  /* 0x0000000000007b1d */ /* 0x000fe20000010000 */
[----:B------:R-:W-:-:S13]  /*2ee0*/  ISETP.GE.AND P6, PT, R70, c[0x0][0x18c], PT ;  /* 0x0000630046007a0c */ /* 0x000fda0003fc6270 */
[----:B------:R-:W-:Y:S05]  /*2ef0*/  @P6 BRA `(.L_x_64) ;  /* 0x0000019000006947 */ /* 0x000fea0003800000 */
[----:B0-----:R-:W-:-:S04]  /*2f00*/  IADD3 R34, P6, R70, UR4, RZ ;  /* 0x0000000446227c10 */ /* 0x001fc8000ffde0ff */
[----:B------:R-:W-:Y:S01]  /*2f10*/  LEA.HI.X.SX32 R35, R70, UR5, 0x1, P6 ;  /* 0x0000000546237c11 */ /* 0x000fe2000b0f0eff */
[----:B------:R-:W-:-:S03]  /*2f20*/  IMAD.SHL.U32 R72, R34, 0x2, RZ ;  /* 0x0000000222487824 */ /* 0x000fc600078e00ff */
[----:B------:R-:W-:Y:S01]  /*2f30*/  SHF.L.U64.HI R34, R34, 0x1, R35 ;  /* 0x0000000122227819 */ /* 0x000fe20000010223 */
[----:B------:R-:W-:Y:S01]  /*2f40*/  IMAD.MOV.U32 R35, RZ, RZ, 0x2 ;  /* 0x00000002ff237424 */ /* 0x000fe200078e00ff */
[----:B------:R-:W-:-:S03]  /*2f50*/  IADD3 R68, P6, R72, c[0x0][0x168], RZ ;  /* 0x00005a0048447a10 */ /* 0x000fc60007fde0ff */
[-C--:B------:R-:W-:Y:S01]  /*2f60*/  IMAD.WIDE R74, R70, R35.reuse, c[0x0][0x178] ;  /* 0x00005e00464a7625 */ /* 0x080fe200078e0223 */
[----:B------:R-:W-:Y:S02]  /*2f70*/  IADD3.X R69, R34, c[0x0][0x16c], RZ, P6, !PT ;  /* 0x00005b0022457a10 */ /* 0x000fe400037fe4ff */
[----:B------:R-:W-:Y:S01]  /*2f80*/  IADD3 R72, P6, R72, c[0x0][0x160], RZ ;  /* 0x0000580048487a10 */ /* 0x000fe20007fde0ff */
[----:B------:R-:W-:Y:S01]  /*2f90*/  IMAD.WIDE R70, R70, R35, c[0x0][0x180] ;  /* 0x0000600046467625 */ /* 0x000fe200078e0223 */
[----:B------:R-:W2:Y:S02]  /*2fa0*/  LDG.E.U16 R66, [R74.64] ;  /* 0x000000064a427981 */ /* 0x000ea4000c1e1500 */
[----:B------:R-:W-:Y:S02]  /*2fb0*/  IADD3.X R73, R34, c[0x0][0x164], RZ, P6, !PT ;  /* 0x0000590022497a10 */ /* 0x000fe400037fe4ff */
[----:B------:R-:W3:Y:S04]  /*2fc0*/  LDG.E.U16 R67, [R70.64] ;  /* 0x0000000646437981 */ /* 0x000ee8000c1e1500 */
[----:B------:R-:W4:Y:S04]  /*2fd0*/  LDG.E.U16 R68, [R68.64] ;  /* 0x0000000644447981 */ /* 0x000f28000c1e1500 */
[----:B------:R-:W0:Y:S01]  /*2fe0*/  LDS.64 R34, [RZ] ;  /* 0x00000000ff227984 */ /* 0x000e220000000a00 */
[----:B------:R-:W-:-:S05]  /*2ff0*/  HADD2.F32 R65, -RZ, R65.H0_H0 ;  /* 0x20000041ff417230 */ /* 0x000fca0000004100 */
[----:B0-----:R-:W-:-:S04]  /*3000*/  FADD.FTZ R34, R65, -R34 ;  /* 0x8000002241227221 */ /* 0x001fc80000010000 */
[----:B------:R-:W-:Y:S01]  /*3010*/  FMUL.FTZ R34, R34, R35 ;  /* 0x0000002322227220 */ /* 0x000fe20000410000 */
[----:B--2---:R-:W-:Y:S02]  /*3020*/  HADD2.F32 R66, -RZ, R66.H0_H0 ;  /* 0x20000042ff427230 */ /* 0x004fe40000004100 */
[----:B---3--:R-:W-:Y:S02]  /*3030*/  HADD2.F32 R67, -RZ, R67.H0_H0 ;  /* 0x20000043ff437230 */ /* 0x008fe40000004100 */
[----:B----4-:R-:W-:-:S03]  /*3040*/  HADD2.F32 R35, -RZ, R68.H0_H0 ;  /* 0x20000044ff237230 */ /* 0x010fc60000004100 */
[----:B------:R-:W-:-:S04]  /*3050*/  FFMA.FTZ R34, R34, R66, R67 ;  /* 0x0000004222227223 */ /* 0x000fc80000010043 */
[----:B------:R-:W-:-:S05]  /*3060*/  FADD.FTZ R34, R34, R35 ;  /* 0x0000002322227221 */ /* 0x000fca0000010000 */
[----:B------:R-:W-:-:S05]  /*3070*/  F2FP.PACK_AB R34, RZ, R34 ;  /* 0x00000022ff22723e */ /* 0x000fca00000000ff */
[----:B------:R0:W-:Y:S02]  /*3080*/  STG.E.U16 [R72.64], R34 ;  /* 0x0000002248007986 */ /* 0x0001e4000c101506 */
.L_x_64:
[----:B0-----:R-:W-:Y:S05]  /*3090*/  BSYNC B0 ;  /* 0x0000000000007941 */ /* 0x001fea0003800000 */
.L_x_63:
        /* <DEDUP_REMOVED lines=11> */
[----:B------:R-:W2:Y:S01]  /*3150*/  LDG.E.U16 R64, [R72.64] ;  /* 0x0000000648407981 */ /* 0x000ea2000c1e1500 */
[----:B------:R-:W-:-:S02]  /*3160*/  IADD3.X R69, R34, c[0x0][0x16c], RZ, P6, !PT ;  /* 0x00005b0022457a10 */ /* 0x000fc400037fe4ff */
[----:B------:R-:W-:Y:S01]  /*3170*/  IADD3 R66, P6, R66, c[0x0][0x160], RZ ;  /* 0x0000580042427a10 */ /* 0x000fe20007fde0ff */
[----:B------:R-:W3:Y:S03]  /*3180*/  LDG.E.U16 R70, [R70.64] ;  /* 0x0000000646467981 */ /* 0x000ee6000c1e1500 */
[----:B------:R-:W-:Y:S01]  /*3190*/  IADD3.X R67, R34, c[0x0][0x164], RZ, P6, !PT ;  /* 0x0000590022437a10 */ /* 0x000fe200037fe4ff */
        /* <DEDUP_REMOVED lines=12> */
.L_x_66:
[----:B------:R-:W-:Y:S05]  /*3260*/  BSYNC B0 ;  /* 0x0000000000007941 */ /* 0x000fea0003800000 */
.L_x_65:
[----:B------:R-:W-:Y:S01]  /*3270*/  ISETP.GE.AND P6, PT, R62, c[0x0][0x18c], PT ;  /* 0x000063003e007a0c */ /* 0x000fe20003fc6270 */
[----:B------:R-:W-:-:S12]  /*3280*/  BSSY B0, `(.L_x_67) ;  /* 0x000001b000007945 */ /* 0x000fd80003800000 */
[----:B------:R-:W-:Y:S05]  /*3290*/  @P6 BRA `(.L_x_68) ;  /* 0x0000019000006947 */ /* 0x000fea0003800000 */
[----:B0-----:R-:W-:Y:S01]  /*32a0*/  IADD3 R34, P6, R62, UR4, RZ ;  /* 0x000000043e227c10 */ /* 0x001fe2000ffde0ff */
        /* <DEDUP_REMOVED lines=24> */
.L_x_68:
[----:B------:R-:W-:Y:S05]  /*3430*/  BSYNC B0 ;  /* 0x0000000000007941 */ /* 0x000fea0003800000 */
.L_x_67:
        /* <DEDUP_REMOVED lines=28> */
.L_x_70:
[----:B------:R-:W-:Y:S05]  /*3600*/  BSYNC B0 ;  /* 0x0000000000007941 */ /* 0x000fea0003800000 */
.L_x_69:
        /* <DEDUP_REMOVED lines=28> */
.L_x_72:
[----:B------:R-:W-:Y:S05]  /*37d0*/  BSYNC B0 ;  /* 0x0000000000007941 */ /* 0x000fea0003800000 */
.L_x_71:
        /* <DEDUP_REMOVED lines=28> */
.L_x_74:
[----:B------:R-:W-:Y:S05]  /*39a0*/  BSYNC B0 ;  /* 0x0000000000007941 */ /* 0x000fea0003800000 */
.L_x_73:
        /* <DEDUP_REMOVED lines=28> */
.L_x_76:
[----:B------:R-:W-:Y:S05]  /*3b70*/  BSYNC B0 ;  /* 0x0000000000007941 */ /* 0x000fea0003800000 */
.L_x_75:
        /* <DEDUP_REMOVED lines=28> */
.L_x_78:
[----:B------:R-:W-:Y:S05]  /*3d40*/  BSYNC B0 ;  /* 0x0000000000007941 */ /* 0x000fea0003800000 */
.L_x_77:
        /* <DEDUP_REMOVED lines=28> */
.L_x_80:
[----:B------:R-:W-:Y:S05]  /*3f10*/  BSYNC B0 ;  /* 0x0000000000007941 */ /* 0x000fea0003800000 */
.L_x_79:
        /* <DEDUP_REMOVED lines=28> */
.L_x_82:
[----:B------:R-:W-:Y:S05]  /*40e0*/  BSYNC B0 ;  /* 0x0000000000007941 */ /* 0x000fea0003800000 */
.L_x_81:
        /* <DEDUP_REMOVED lines=28> */
.L_x_84:
[----:B------:R-:W-:Y:S05]  /*42b0*/  BSYNC B0 ;  /* 0x0000000000007941 */ /* 0x000fea0003800000 */
.L_x_83:
        /* <DEDUP_REMOVED lines=28> */
.L_x_86:
[----:B------:R-:W-:Y:S05]  /*4480*/  BSYNC B0 ;  /* 0x0000000000007941 */ /* 0x000fea0003800000 */
.L_x_85:
        /* <DEDUP_REMOVED lines=28> */
.L_x_88:
[----:B------:R-:W-:Y:S05]  /*4650*/  BSYNC B0 ;  /* 0x0000000000007941 */ /* 0x000fea0003800000 */
.L_x_87:
        /* <DEDUP_REMOVED lines=28> */
.L_x_90:
[----:B------:R-:W-:Y:S05]  /*4820*/  BSYNC B0 ;  /* 0x0000000000007941 */ /* 0x000fea0003800000 */
.L_x_89:
        /* <DEDUP_REMOVED lines=28> */
.L_x_92:
[----:B------:R-:W-:Y:S05]  /*49f0*/  BSYNC B0 ;  /* 0x0000000000007941 */ /* 0x000fea0003800000 */
.L_x_91:
        /* <DEDUP_REMOVED lines=10> */
[----:B------:R-:W-:Y:S01]  /*4aa0*/  IMAD.WIDE R44, R0, R45, c[0x0][0x180] ;  /* 0x00006000002c7625 */ /* 0x000fe200078e022d */
[----:B------:R-:W0:Y:S02]  /*4ab0*/  LDS.64 R34, [RZ] ;  /* 0x00000000ff227984 */ /* 0x000e240000000a00 */
[----:B------:R-:W-:-:S02]  /*4ac0*/  IADD3.X R41, R18, c[0x0][0x16c], RZ, P6, !PT ;  /* 0x00005b0012297a10 */ /* 0x000fc400037fe4ff */
[----:B------:R-:W2:Y:S01]  /*4ad0*/  LDG.E.U16 R42, [R42.64] ;  /* 0x000000062a2a7981 */ /* 0x000ea2000c1e1500 */
[----:B------:R-:W-:Y:S01]  /*4ae0*/  HADD2.F32 R19, -RZ, R19.H0_H0 ;  /* 0x20000013ff137230 */ /* 0x000fe20000004100 */
[----:B------:R-:W-:Y:S02]  /*4af0*/  IADD3 R38, P6, R38, c[0x0][0x160], RZ ;  /* 0x0000580026267a10 */ /* 0x000fe40007fde0ff */
[----:B------:R-:W3:Y:S02]  /*4b00*/  LDG.E.U16 R44, [R44.64] ;  /* 0x000000062c2c7981 */ /* 0x000ee4000c1e1500 */
[----:B------:R-:W-:Y:S02]  /*4b10*/  IADD3.X R39, R18, c[0x0][0x164], RZ, P6, !PT ;  /* 0x0000590012277a10 */ /* 0x000fe400037fe4ff */
[----:B------:R-:W4:Y:S01]  /*4b20*/  LDG.E.U16 R40, [R40.64] ;  /* 0x0000000628287981 */ /* 0x000f22000c1e1500 */
        /* <DEDUP_REMOVED lines=9> */
.L_x_94:
[----:B------:R-:W-:Y:S05]  /*4bc0*/  BSYNC B0 ;  /* 0x0000000000007941 */ /* 0x000fea0003800000 */
.L_x_93:
        /* <DEDUP_REMOVED lines=12> */
[----:B------:R-:W2:Y:S01]  /*4c90*/  LDG.E.U16 R38, [R38.64] ;  /* 0x0000000626267981 */ /* 0x000ea2000c1e1500 */
[----:B------:R-:W-:Y:S01]  /*4ca0*/  IADD3.X R35, R0, c[0x0][0x16c], RZ, P6, !PT ;  /* 0x00005b0000237a10 */ /* 0x000fe200037fe4ff */
[----:B------:R-:W-:Y:S01]  /*4cb0*/  HADD2.F32 R45, -RZ, R20.H0_H0 ;  /* 0x20000014ff2d7230 */ /* 0x000fe20000004100 */
[----:B------:R-:W-:Y:S01]  /*4cc0*/  IADD3 R18, P6, R18, c[0x0][0x160], RZ ;  /* 0x0000580012127a10 */ /* 0x000fe20007fde0ff */
[----:B------:R-:W3:Y:S03]  /*4cd0*/  LDG.E.U16 R40, [R40.64] ;  /* 0x0000000628287981 */ /* 0x000ee6000c1e1500 */
[----:B------:R-:W-:Y:S01]  /*4ce0*/  IADD3.X R19, R0, c[0x0][0x164], RZ, P6, !PT ;  /* 0x0000590000137a10 */ /* 0x000fe200037fe4ff */
        /* <DEDUP_REMOVED lines=10> */
.L_x_96:
[----:B------:R-:W-:Y:S05]  /*4d90*/  BSYNC B0 ;  /* 0x0000000000007941 */ /* 0x000fea0003800000 */
.L_x_95:
[----:B------:R-:W-:Y:S01]  /*4da0*/  ISETP.GE.AND P6, PT, R3, c[0x0][0x18c], PT ;  /* 0x0000630003007a0c */ /* 0x000fe20003fc6270 */
[----:B------:R-:W-:-:S12]  /*4db0*/  BSSY B0, `(.L_x_97) ;  /* 0x000001b000007945 */ /* 0x000fd80003800000 */
[----:B------:R-:W-:Y:S05]  /*4dc0*/  @P6 BRA `(.L_x_98) ;  /* 0x0000019000006947 */ /* 0x000fea0003800000 */
[----:B0-----:R-:W-:Y:S01]  /*4dd0*/  IADD3 R0, P6, R3, UR4, RZ ;  /* 0x0000000403007c10 */ /* 0x001fe2000ffde0ff */
[----:B------:R-:W-:-:S03]  /*4de0*/  IMAD.MOV.U32 R40, RZ, RZ, 0x2 ;  /* 0x00000002ff287424 */ /* 0x000fc600078e00ff */
[C---:B------:R-:W-:Y:S01]  /*4df0*/  LEA.HI.X.SX32 R19, R3.reuse, UR5, 0x1, P6 ;  /* 0x0000000503137c11 */ /* 0x040fe2000b0f0eff */
[C---:B------:R-:W-:Y:S02]  /*4e00*/  IMAD.SHL.U32 R18, R0.reuse, 0x2, RZ ;  /* 0x0000000200127824 */ /* 0x040fe400078e00ff */
[CC--:B------:R-:W-:Y:S01]  /*4e10*/  IMAD.WIDE R38, R3.reuse, R40.reuse, c[0x0][0x178] ;  /* 0x00005e0003267625 */ /* 0x0c0fe200078e0228 */
[----:B------:R-:W-:Y:S02]  /*4e20*/  SHF.L.U64.HI R0, R0, 0x1, R19 ;  /* 0x0000000100007819 */ /* 0x000fe40000010213 */
[----:B------:R-:W-:Y:S01]  /*4e30*/  IADD3 R34, P6, R18, c[0x0][0x168], RZ ;  /* 0x00005a0012227a10 */ /* 0x000fe20007fde0ff */
[----:B------:R-:W-:Y:S02]  /*4e40*/  IMAD.WIDE R40, R3, R40, c[0x0][0x180] ;  /* 0x0000600003287625 */ /* 0x000fe400078e0228 */
[----:B------:R-:W2:Y:S01]  /*4e50*/  LDG.E.U16 R38, [R38.64] ;  /* 0x0000000626267981 */ /* 0x000ea2000c1e1500 */
[----:B------:R-:W-:Y:S01]  /*4e60*/  IADD3.X R35, R0, c[0x0][0x16c], RZ, P6, !PT ;  /* 0x00005b0000237a10 */ /* 0x000fe200037fe4ff */
[----:B------:R-:W-:Y:S01]  /*4e70*/  HADD2.F32 R21, -RZ, R21.H0_H0 ;  /* 0x20000015ff157230 */ /* 0x000fe20000004100 */
[----:B------:R-:W-:Y:S01]  /*4e80*/  IADD3 R18, P6, R18, c[0x0][0x160], RZ ;  /* 0x0000580012127a10 */ /* 0x000fe20007fde0ff */
[----:B------:R-:W3:Y:S03]  /*4e90*/  LDG.E.U16 R40, [R40.64] ;  /* 0x0000000628287981 */ /* 0x000ee6000c1e1500 */
[----:B------:R-:W-:Y:S01]  /*4ea0*/  IADD3.X R19, R0, c[0x0][0x164], RZ, P6, !PT ;  /* 0x0000590000137a10 */ /* 0x000fe200037fe4ff */
[----:B------:R-:W4:Y:S04]  /*4eb0*/  LDG.E.U16 R34, [R34.64] ;  /* 0x0000000622227981 */ /* 0x000f28000c1e1500 */
[----:B------:R-:W0:Y:S02]  /*4ec0*/  LDS.64 R2, [RZ] ;  /* 0x00000000ff027984 */ /* 0x000e240000000a00 */
        /* <DEDUP_REMOVED lines=9> */
.L_x_98:
[----:B------:R-:W-:Y:S05]  /*4f60*/  BSYNC B0 ;  /* 0x0000000000007941 */ /* 0x000fea0003800000 */
.L_x_97:
        /* <DEDUP_REMOVED lines=28> */
.L_x_100:
[----:B------:R-:W-:Y:S05]  /*5130*/  BSYNC B0 ;  /* 0x0000000000007941 */ /* 0x000fea0003800000 */
.L_x_99:
        /* <DEDUP_REMOVED lines=8> */
[CC--:B------:R-:W-:Y:S01]  /*51c0*/  IMAD.WIDE R20, R5.reuse, R4.reuse, c[0x0][0x178] ;  /* 0x00005e0005147625 */ /* 0x0c0fe200078e0204 */
[----:B------:R-:W-:Y:S02]  /*51d0*/  SHF.L.U64.HI R0, R0, 0x1, R3 ;  /* 0x0000000100007819 */ /* 0x000fe40000010203 */
[----:B------:R-:W-:Y:S01]  /*51e0*/  IADD3 R18, P6, R2, c[0x0][0x168], RZ ;  /* 0x00005a0002127a10 */ /* 0x000fe20007fde0ff */
[----:B------:R-:W-:-:S02]  /*51f0*/  IMAD.WIDE R4, R5, R4, c[0x0][0x180] ;  /* 0x0000600005047625 */ /* 0x000fc400078e0204 */
[----:B------:R-:W2:Y:S01]  /*5200*/  LDG.E.U16 R20, [R20.64] ;  /* 0x0000000614147981 */ /* 0x000ea2000c1e1500 */
[----:B------:R-:W-:Y:S02]  /*5210*/  IADD3.X R19, R0, c[0x0][0x16c], RZ, P6, !PT ;  /* 0x00005b0000137a10 */ /* 0x000fe400037fe4ff */
[----:B------:R-:W-:Y:S01]  /*5220*/  IADD3 R2, P6, R2, c[0x0][0x160], RZ ;  /* 0x0000580002027a10 */ /* 0x000fe20007fde0ff */
[----:B------:R-:W3:Y:S03]  /*5230*/  LDG.E.U16 R4, [R4.64] ;  /* 0x0000000604047981 */ /* 0x000ee6000c1e1500 */
[----:B------:R-:W-:Y:S01]  /*5240*/  IADD3.X R3, R0, c[0x0][0x164], RZ, P6, !PT ;  /* 0x0000590000037a10 */ /* 0x000fe200037fe4ff */
[----:B------:R-:W4:Y:S01]  /*5250*/  LDG.E.U16 R18, [R18.64] ;  /* 0x0000000612127981 */ /* 0x000f22000c1e1500 */
        /* <DEDUP_REMOVED lines=10> */
.L_x_102:
[----:B------:R-:W-:Y:S05]  /*5300*/  BSYNC B0 ;  /* 0x0000000000007941 */ /* 0x000fea0003800000 */
.L_x_101:
        /* <DEDUP_REMOVED lines=28> */
.L_x_104:
[----:B------:R-:W-:Y:S05]  /*54d0*/  BSYNC B0 ;  /* 0x0000000000007941 */ /* 0x000fea0003800000 */
.L_x_103:
        /* <DEDUP_REMOVED lines=28> */
.L_x_106:
[----:B------:R-:W-:Y:S05]  /*56a0*/  BSYNC B0 ;  /* 0x0000000000007941 */ /* 0x000fea0003800000 */
.L_x_105:
        /* <DEDUP_REMOVED lines=28> */
.L_x_108:
[----:B------:R-:W-:Y:S05]  /*5870*/  BSYNC B0 ;  /* 0x0000000000007941 */ /* 0x000fea0003800000 */
.L_x_107:
        /* <DEDUP_REMOVED lines=28> */
.L_x_110:
[----:B------:R-:W-:Y:S05]  /*5a40*/  BSYNC B0 ;  /* 0x0000000000007941 */ /* 0x000fea0003800000 */
.L_x_109:
        /* <DEDUP_REMOVED lines=28> */
.L_x_112:
[----:B------:R-:W-:Y:S05]  /*5c10*/  BSYNC B0 ;  /* 0x0000000000007941 */ /* 0x000fea0003800000 */
.L_x_111:
        /* <DEDUP_REMOVED lines=13> */
[----:B------:R-:W-:-:S03]  /*5cf0*/  IADD3.X R7, R18, c[0x0][0x16c], RZ, P6, !PT ;  /* 0x00005b0012077a10 */ /* 0x000fc600037fe4ff */
[----:B------:R-:W3:Y:S04]  /*5d00*/  LDG.E.U16 R4, [R4.64] ;  /* 0x0000000604047981 */ /* 0x000ee8000c1e1500 */
[----:B------:R-:W4:Y:S01]  /*5d10*/  LDG.E.U16 R6, [R6.64] ;  /* 0x0000000606067981 */ /* 0x000f22000c1e1500 */
[----:B------:R-:W-:-:S05]  /*5d20*/  HADD2.F32 R0, -RZ, R29.H0_H0 ;  /* 0x2000001dff007230 */ /* 0x000fca0000004100 */
[----:B0-----:R-:W-:-:S04]  /*5d30*/  FADD.FTZ R0, R0, -R20 ;  /* 0x8000001400007221 */ /* 0x001fc80000010000 */
[----:B------:R-:W-:Y:S01]  /*5d40*/  FMUL.FTZ R0, R0, R21 ;  /* 0x0000001500007220 */ /* 0x000fe20000410000 */
[----:B--2---:R-:W-:Y:S02]  /*5d50*/  HADD2.F32 R9, -RZ, R2.H0_H0 ;  /* 0x20000002ff097230 */ /* 0x004fe40000004100 */
[----:B---3--:R-:W-:Y:S02]  /*5d60*/  HADD2.F32 R8, -RZ, R4.H0_H0 ;  /* 0x20000004ff087230 */ /* 0x008fe40000004100 */
[----:B----4-:R-:W-:-:S03]  /*5d70*/  HADD2.F32 R11, -RZ, R6.H0_H0 ;  /* 0x20000006ff0b7230 */ /* 0x010fc60000004100 */
[----:B------:R-:W-:Y:S01]  /*5d80*/  FFMA.FTZ R0, R0, R9, R8 ;  /* 0x0000000900007223 */ /* 0x000fe20000010008 */
[----:B------:R-:W-:-:S03]  /*5d90*/  IADD3 R2, P6, R10, c[0x0][0x160], RZ ;  /* 0x000058000a027a10 */ /* 0x000fc60007fde0ff */
[----:B------:R-:W-:Y:S01]  /*5da0*/  FADD.FTZ R0, R0, R11 ;  /* 0x0000000b00007221 */ /* 0x000fe20000010000 */
[----:B------:R-:W-:-:S04]  /*5db0*/  IADD3.X R3, R18, c[0x0][0x164], RZ, P6, !PT ;  /* 0x0000590012037a10 */ /* 0x000fc800037fe4ff */
[----:B------:R-:W-:-:S05]  /*5dc0*/  F2FP.PACK_AB R0, RZ, R0 ;  /* 0x00000000ff00723e */ /* 0x000fca00000000ff */
[----:B------:R0:W-:Y:S02]  /*5dd0*/  STG.E.U16 [R2.64], R0 ;  /* 0x0000000002007986 */ /* 0x0001e4000c101506 */
.L_x_114:
[----:B------:R-:W-:Y:S05]  /*5de0*/  BSYNC B0 ;  /* 0x0000000000007941 */ /* 0x000fea0003800000 */
.L_x_113:
        /* <DEDUP_REMOVED lines=27> */
.L_x_116:
[----:B------:R-:W-:Y:S05]  /*5fa0*/  BSYNC B0 ;  /* 0x0000000000007941 */ /* 0x000fea0003800000 */
.L_x_115:
        /* <DEDUP_REMOVED lines=27> */
.L_x_118:
[----:B------:R-:W-:Y:S05]  /*6160*/  BSYNC B0 ;  /* 0x0000000000007941 */ /* 0x000fea0003800000 */
.L_x_117:
[----:B------:R-:W-:Y:S01]  /*6170*/  BSSY B0, `(.L_x_119) ;  /* 0x000001b000007945 */ /* 0x000fe20003800000 */
        /* <DEDUP_REMOVED lines=26> */
.L_x_120:
[----:B------:R-:W-:Y:S05]  /*6320*/  BSYNC B0 ;  /* 0x0000000000007941 */ /* 0x000fea0003800000 */
.L_x_119:
[----:B------:R-:W-:Y:S01]  /*6330*/  BSSY B0, `(.L_x_121) ;  /* 0x000001b000007945 */ /* 0x000fe20003800000 */
[----:B------:R-:W-:Y:S05]  /*6340*/  @P3 BRA `(.L_x_122) ;  /* 0x0000019000003947 */ /* 0x000fea0003800000 */
[----:B------:R-:W-:Y:S01]  /*6350*/  IADD3 R12, P0, R15, UR4, RZ ;  /* 0x000000040f0c7c10 */ /* 0x000fe2000ff1e0ff */
[----:B------:R-:W-:-:S03]  /*6360*/  IMAD.MOV.U32 R4, RZ, RZ, 0x2 ;  /* 0x00000002ff047424 */ /* 0x000fc600078e00ff */
[C---:B------:R-:W-:Y:S01]  /*6370*/  LEA.HI.X.SX32 R5, R15.reuse, UR5, 0x1, P0 ;  /* 0x000000050f057c11 */ /* 0x040fe200080f0eff */
[C---:B------:R-:W-:Y:S02]  /*6380*/  IMAD.SHL.U32 R10, R12.reuse, 0x2, RZ ;  /* 0x000000020c0a7824 */ /* 0x040fe400078e00ff */
[CC--:B0-----:R-:W-:Y:S01]  /*6390*/  IMAD.WIDE R2, R15.reuse, R4.reuse, c[0x0][0x178] ;  /* 0x00005e000f027625 */ /* 0x0c1fe200078e0204 */
[----:B------:R-:W-:Y:S02]  /*63a0*/  SHF.L.U64.HI R12, R12, 0x1, R5 ;  /* 0x000000010c0c7819 */ /* 0x000fe40000010205 */
[----:B------:R-:W-:Y:S01]  /*63b0*/  IADD3 R6, P0, R10, c[0x0][0x168], RZ ;  /* 0x00005a000a067a10 */ /* 0x000fe20007f1e0ff */
[----:B------:R-:W-:Y:S02]  /*63c0*/  IMAD.WIDE R4, R15, R4, c[0x0][0x180] ;  /* 0x000060000f047625 */ /* 0x000fe400078e0204 */
[----:B------:R-:W2:Y:S01]  /*63d0*/  LDG.E.U16 R2, [R2.64] ;  /* 0x0000000602027981 */ /* 0x000ea2000c1e1500 */
[----:B------:R-:W-:-:S03]  /*63e0*/  IADD3.X R7, R12, c[0x0][0x16c], RZ, P0, !PT ;  /* 0x00005b000c077a10 */ /* 0x000fc600007fe4ff */
        /* <DEDUP_REMOVED lines=15> */
.L_x_122:
[----:B------:R-:W-:Y:S05]  /*64e0*/  BSYNC B0 ;  /* 0x0000000000007941 */ /* 0x000fea0003800000 */
.L_x_121:
[----:B------:R-:W-:Y:S01]  /*64f0*/  BSSY B0, `(.L_x_123) ;  /* 0x000001b000007945 */ /* 0x000fe20003800000 */
[----:B------:R-:W-:Y:S05]  /*6500*/  @P4 BRA `(.L_x_124) ;  /* 0x0000019000004947 */ /* 0x000fea0003800000 */
[C---:B------:R-:W-:Y:S01]  /*6510*/  IADD3 R12, P0, R16.reuse, UR4, RZ ;  /* 0x00000004100c7c10 */ /* 0x040fe2000ff1e0ff */
[----:B------:R-:W-:Y:S01]  /*6520*/  IMAD.MOV.U32 R5, RZ, RZ, 0x2 ;  /* 0x00000002ff057424 */ /* 0x000fe200078e00ff */
[----:B------:R-:W1:Y:S02]  /*6530*/  LDS.64 R14, [RZ] ;  /* 0x00000000ff0e7984 */ /* 0x000e640000000a00 */
[----:B------:R-:W-:Y:S01]  /*6540*/  LEA.HI.X.SX32 R7, R16, UR5, 0x1, P0 ;  /* 0x0000000510077c11 */ /* 0x000fe200080f0eff */
[----:B------:R-:W-:Y:S02]  /*6550*/  IMAD.SHL.U32 R10, R12, 0x2, RZ ;  /* 0x000000020c0a7824 */ /* 0x000fe400078e00ff */
[-C--:B0-----:R-:W-:Y:S01]  /*6560*/  IMAD.WIDE R2, R16, R5.reuse, c[0x0][0x178] ;  /* 0x00005e0010027625 */ /* 0x081fe200078e0205 */
        /* <DEDUP_REMOVED lines=8> */
[----:B-1----:R-:W-:-:S04]  /*65f0*/  FADD.FTZ R0, R0, -R14 ;  /* 0x8000000e00007221 */ /* 0x002fc80000010000 */
        /* <DEDUP_REMOVED lines=10> */
.L_x_124:
[----:B------:R-:W-:Y:S05]  /*66a0*/  BSYNC B0 ;  /* 0x0000000000007941 */ /* 0x000fea0003800000 */
.L_x_123:
[----:B------:R-:W-:Y:S05]  /*66b0*/  @P5 EXIT ;  /* 0x000000000000594d */ /* 0x000fea0003800000 */
[C---:B------:R-:W-:Y:S01]  /*66c0*/  IADD3 R12, P0, R17.reuse, UR4, RZ ;  /* 0x00000004110c7c10 */ /* 0x040fe2000ff1e0ff */
[----:B------:R-:W-:Y:S01]  /*66d0*/  IMAD.MOV.U32 R4, RZ, RZ, 0x2 ;  /* 0x00000002ff047424 */ /* 0x000fe200078e00ff */
[----:B------:R-:W1:Y:S02]  /*66e0*/  LDS.64 R14, [RZ] ;  /* 0x00000000ff0e7984 */ /* 0x000e640000000a00 */
[C---:B------:R-:W-:Y:S01]  /*66f0*/  LEA.HI.X.SX32 R5, R17.reuse, UR5, 0x1, P0 ;  /* 0x0000000511057c11 */ /* 0x040fe200080f0eff */
[C---:B------:R-:W-:Y:S02]  /*6700*/  IMAD.SHL.U32 R10, R12.reuse, 0x2, RZ ;  /* 0x000000020c0a7824 */ /* 0x040fe400078e00ff */
[CC--:B0-----:R-:W-:Y:S01]  /*6710*/  IMAD.WIDE R2, R17.reuse, R4.reuse, c[0x0][0x178] ;  /* 0x00005e0011027625 */ /* 0x0c1fe200078e0204 */
        /* <DEDUP_REMOVED lines=18> */
[----:B------:R-:W-:Y:S01]  /*6840*/  STG.E.U16 [R2.64], R0 ;  /* 0x0000000002007986 */ /* 0x000fe2000c101506 */
[----:B------:R-:W-:Y:S05]  /*6850*/  EXIT ;  /* 0x000000000000794d */ /* 0x000fea0003800000 */
.L_x_125:
        /* <DEDUP_REMOVED lines=10> */
.L_x_2505:


//--------------------- .text._ZN17fastertransformer29add_bias_layernorm_add_res_e2ILi32EEEvP6float2PKS1_S4_S4_S4_fi --------------------------
	.section	.text._ZN17fastertransformer29add_bias_layernorm_add_res_e2ILi32EEEvP6float2PKS1_S4_S4_S4_fi,"ax",@progbits
	.sectioninfo	@"SHI_REGISTERS=140"
	.align	128
        .global         _ZN17fastertransformer29add_bias_layernorm_add_res_e2ILi32EEEvP6float2PKS1_S4_S4_S4_fi
        .type           _ZN17fastertransformer29add_bias_layernorm_add_res_e2ILi32EEEvP6float2PKS1_S4_S4_S4_fi,@function
        .size           _ZN17fastertransformer29add_bias_layernorm_add_res_e2ILi32EEEvP6float2PKS1_S4_S4_S4_fi,(.L_x_2506 - _ZN17fastertransformer29add_bias_layernorm_add_res_e2ILi32EEEvP6float2PKS1_S4_S4_S4_fi)
        .other          _ZN17fastertransformer29add_bias_layernorm_add_res_e2ILi32EEEvP6float2PKS1_S4_S4_S4_fi,@"STO_CUDA_ENTRY STV_DEFAULT"
_ZN17fastertransformer29add_bias_layernorm_add_res_e2ILi32EEEvP6float2PKS1_S4_S4_S4_fi:
.text._ZN17fastertransformer29add_bias_layernorm_add_res_e2ILi32EEEvP6float2PKS1_S4_S4_S4_fi:
[----:B------:R-:W-:Y:S02]  /*0000*/  IMAD.MOV.U32 R1, RZ, RZ, c[0x0][0x28] ;  /* 0x00000a00ff017624 */ /* 0x000fe400078e00ff */
[----:B------:R-:W0:Y:S01]  /*0010*/  S2R R109, SR_TID.X ;  /* 0x00000000006d7919 */ /* 0x000e220000002100 */
[----:B------:R-:W1:Y:S01]  /*0020*/  S2UR UR5, SR_CTAID.X ;  /* 0x00000000000579c3 */ /* 0x000e620000002500 */
[----:B------:R-:W-:Y:S01]  /*0030*/  ULDC UR4, c[0x0][0x18c] ;  /* 0x0000630000047ab9 */ /* 0x000fe20000000800 */
[----:B------:R-:W-:Y:S01]  /*0040*/  LOP3.LUT R31, R31, 0xfffffffe, RZ, 0xc0, !PT ;  /* 0xfffffffe1f1f7812 */ /* 0x000fe200078ec0ff */
[----:B------:R-:W-:Y:S02]  /*0050*/  USHF.R.S32.HI UR4, URZ, 0x1, UR4 ;  /* 0x000000013f047899 */ /* 0x000fe40008011404 */
[----:B------:R-:W-:-:S04]  /*0060*/  ULDC.64 UR6, c[0x0][0x118] ;  /* 0x0000460000067ab9 */ /* 0x000fc80000000a00 */
[C---:B0-----:R-:W-:Y:S01]  /*0070*/  ISETP.GE.AND P6, PT, R109.reuse, UR4, PT ;  /* 0x000000046d007c0c */ /* 0x041fe2000bfc6270 */
[----:B-1----:R-:W-:Y:S01]  /*0080*/  UIMAD UR5, UR4, UR5, URZ ;  /* 0x00000005040572a4 */ /* 0x002fe2000f8e023f */
[----:B------:R-:W-:-:S03]  /*0090*/  IADD3 R103, R109, c[0x0][0x0], RZ ;  /* 0x000000006d677a10 */ /* 0x000fc60007ffe0ff */
[----:B------:R-:W-:Y:S01]  /*00a0*/  USHF.R.S32.HI UR8, URZ, 0x1f, UR5 ;  /* 0x0000001f3f087899 */ /* 0x000fe20008011405 */
[C---:B------:R-:W-:Y:S02]  /*00b0*/  ISETP.GE.AND P3, PT, R103.reuse, UR4, PT ;  /* 0x0000000467007c0c */ /* 0x040fe4000bf66270 */
[----:B------:R-:W-:-:S04]  /*00c0*/  IADD3 R0, R103, c[0x0][0x0], RZ ;  /* 0x0000000067007a10 */ /* 0x000fc80007ffe0ff */
[C---:B------:R-:W-:Y:S02]  /*00d0*/  ISETP.GE.AND P2, PT, R0.reuse, UR4, PT ;  /* 0x0000000400007c0c */ /* 0x040fe4000bf46270 */
[C---:B------:R-:W-:Y:S02]  /*00e0*/  @!P6 IADD3 R3, P0, R109.reuse, UR5, RZ ;  /* 0x000000056d03ec10 */ /* 0x040fe4000ff1e0ff */
[----:B------:R-:W-:Y:S02]  /*00f0*/  IADD3 R2, R0, c[0x0][0x0], RZ ;  /* 0x0000000000027a10 */ /* 0x000fe40007ffe0ff */
[----:B------:R-:W-:Y:S02]  /*0100*/  @!P6 LEA.HI.X.SX32 R4, R109, UR8, 0x1, P0 ;  /* 0x000000086d04ec11 */ /* 0x000fe400080f0eff */
[----:B------:R-:W-:Y:S02]  /*0110*/  @!P6 LEA R76, P0, R3, c[0x0][0x160], 0x3 ;  /* 0x00005800034cea11 */ /* 0x000fe400078018ff */
[----:B------:R-:W-:-:S02]  /*0120*/  @!P3 IADD3 R5, P1, R103, UR5, RZ ;  /* 0x000000056705bc10 */ /* 0x000fc4000ff3e0ff */
[C---:B------:R-:W-:Y:S02]  /*0130*/  ISETP.GE.AND P4, PT, R2.reuse, UR4, PT ;  /* 0x0000000402007c0c */ /* 0x040fe4000bf86270 */
[----:B------:R-:W-:Y:S02]  /*0140*/  @!P6 LEA.HI.X R77, R3, c[0x0][0x164], R4, 0x3, P0 ;  /* 0x00005900034dea11 */ /* 0x000fe400000f1c04 */
[----:B------:R-:W-:Y:S02]  /*0150*/  @!P3 LEA.HI.X.SX32 R6, R103, UR8, 0x1, P1 ;  /* 0x000000086706bc11 */ /* 0x000fe400088f0eff */
[----:B------:R-:W-:Y:S02]  /*0160*/  @!P3 LEA R80, P0, R5, c[0x0][0x160], 0x3 ;  /* 0x000058000550ba11 */ /* 0x000fe400078018ff */
[----:B------:R-:W-:Y:S01]  /*0170*/  IADD3 R3, R2, c[0x0][0x0], RZ ;  /* 0x0000000002037a10 */ /* 0x000fe20007ffe0ff */
[----:B------:R-:W2:Y:S01]  /*0180*/  @!P6 LDG.E.64 R76, [R76.64] ;  /* 0x000000064c4ce981 */ /* 0x000ea2000c1e1b00 */
[----:B------:R-:W-:-:S02]  /*0190*/  @P3 LOP3.LUT R31, R31, 0x1, RZ, 0xfc, !PT ;  /* 0x000000011f1f3812 */ /* 0x000fc400078efcff */
[C---:B------:R-:W-:Y:S02]  /*01a0*/  @!P2 IADD3 R4, P1, R0.reuse, UR5, RZ ;  /* 0x000000050004ac10 */ /* 0x040fe4000ff3e0ff */
[----:B------:R-:W-:Y:S02]  /*01b0*/  @!P3 LEA.HI.X R81, R5, c[0x0][0x164], R6, 0x3, P0 ;  /* 0x000059000551ba11 */ /* 0x000fe400000f1c06 */
[----:B------:R-:W-:Y:S02]  /*01c0*/  ISETP.GE.AND P3, PT, R3, UR4, PT ;  /* 0x0000000403007c0c */ /* 0x000fe4000bf66270 */
[----:B------:R-:W-:Y:S02]  /*01d0*/  @!P2 LEA.HI.X.SX32 R7, R0, UR8, 0x1, P1 ;  /* 0x000000080007ac11 */ /* 0x000fe400088f0eff */
[----:B------:R-:W-:Y:S02]  /*01e0*/  @!P2 LEA R82, P0, R4, c[0x0][0x160], 0x3 ;  /* 0x000058000452aa11 */ /* 0x000fe400078018ff */
[----:B------:R-:W-:-:S02]  /*01f0*/  @!P4 IADD3 R5, P1, R2, UR5, RZ ;  /* 0x000000050205cc10 */ /* 0x000fc4000ff3e0ff */
[----:B------:R-:W-:Y:S02]  /*0200*/  @!P2 LEA.HI.X R83, R4, c[0x0][0x164], R7, 0x3, P0 ;  /* 0x000059000453aa11 */ /* 0x000fe400000f1c07 */
[----:B------:R-:W-:Y:S02]  /*0210*/  @!P4 LEA.HI.X.SX32 R6, R2, UR8, 0x1, P1 ;  /* 0x000000080206cc11 */ /* 0x000fe400088f0eff */
[----:B------:R-:W-:Y:S02]  /*0220*/  @!P4 LEA R124, P0, R5, c[0x0][0x160], 0x3 ;  /* 0x00005800057cca11 */ /* 0x000fe400078018ff */
[----:B------:R-:W-:Y:S02]  /*0230*/  LOP3.LUT R31, R31, 0xfffffffd, RZ, 0xc0, !PT ;  /* 0xfffffffd1f1f7812 */ /* 0x000fe400078ec0ff */
[----:B------:R-:W-:Y:S02]  /*0240*/  @!P4 LEA.HI.X R125, R5, c[0x0][0x164], R6, 0x3, P0 ;  /* 0x00005900057dca11 */ /* 0x000fe400000f1c06 */
[----:B------:R-:W-:-:S02]  /*0250*/  IADD3 R4, R3, c[0x0][0x0], RZ ;  /* 0x0000000003047a10 */ /* 0x000fc40007ffe0ff */
[----:B------:R-:W-:Y:S02]  /*0260*/  @!P3 IADD3 R5, P0, R3, UR5, RZ ;  /* 0x000000050305bc10 */ /* 0x000fe4000ff1e0ff */
[----:B------:R-:W-:Y:S02]  /*0270*/  @P2 LOP3.LUT R31, R31, 0x2, RZ, 0xfc, !PT ;  /* 0x000000021f1f2812 */ /* 0x000fe400078efcff */
[----:B------:R-:W-:Y:S02]  /*0280*/  ISETP.GE.AND P2, PT, R4, UR4, PT ;  /* 0x0000000404007c0c */ /* 0x000fe4000bf46270 */
[----:B------:R-:W-:Y:S02]  /*0290*/  @!P3 LEA.HI.X.SX32 R6, R3, UR8, 0x1, P0 ;  /* 0x000000080306bc11 */ /* 0x000fe400080f0eff */
[----:B------:R-:W-:Y:S02]  /*02a0*/  @!P3 LEA R88, P0, R5, c[0x0][0x160], 0x3 ;  /* 0x000058000558ba11 */ /* 0x000fe400078018ff */
[----:B------:R-:W-:-:S02]  /*02b0*/  LOP3.LUT R31, R31, 0xfffffffb, RZ, 0xc0, !PT ;  /* 0xfffffffb1f1f7812 */ /* 0x000fc400078ec0ff */
[----:B------:R-:W-:Y:S02]  /*02c0*/  @!P3 LEA.HI.X R89, R5, c[0x0][0x164], R6, 0x3, P0 ;  /* 0x000059000559ba11 */ /* 0x000fe400000f1c06 */
[C---:B------:R-:W-:Y:S02]  /*02d0*/  IADD3 R5, R4.reuse, c[0x0][0x0], RZ ;  /* 0x0000000004057a10 */ /* 0x040fe40007ffe0ff */
[----:B------:R-:W-:Y:S02]  /*02e0*/  @P4 LOP3.LUT R31, R31, 0x4, RZ, 0xfc, !PT ;  /* 0x000000041f1f4812 */ /* 0x000fe400078efcff */
[----:B------:R-:W-:Y:S02]  /*02f0*/  ISETP.GE.AND P1, PT, R5, UR4, PT ;  /* 0x0000000405007c0c */ /* 0x000fe4000bf26270 */
[----:B------:R-:W-:Y:S02]  /*0300*/  @!P2 IADD3 R6, P0, R4, UR5, RZ ;  /* 0x000000050406ac10 */ /* 0x000fe4000ff1e0ff */
[----:B------:R-:W-:-:S02]  /*0310*/  LOP3.LUT R31, R31, 0xfffffff7, RZ, 0xc0, !PT ;  /* 0xfffffff71f1f7812 */ /* 0x000fc400078ec0ff */
[----:B------:R-:W-:Y:S02]  /*0320*/  @!P2 LEA.HI.X.SX32 R7, R4, UR8, 0x1, P0 ;  /* 0x000000080407ac11 */ /* 0x000fe400080f0eff */
[C---:B------:R-:W-:Y:S02]  /*0330*/  @!P2 LEA R84, P0, R6.reuse, c[0x0][0x160], 0x3 ;  /* 0x000058000654aa11 */ /* 0x040fe400078018ff */
[----:B------:R-:W-:Y:S02]  /*0340*/  @P3 LOP3.LUT R31, R31, 0x8, RZ, 0xfc, !PT ;  /* 0x000000081f1f3812 */ /* 0x000fe400078efcff */
[----:B------:R-:W-:Y:S02]  /*0350*/  @!P2 LEA.HI.X R85, R6, c[0x0][0x164], R7, 0x3, P0 ;  /* 0x000059000655aa11 */ /* 0x000fe400000f1c07 */
[----:B------:R-:W-:Y:S02]  /*0360*/  @!P1 IADD3 R6, P0, R5, UR5, RZ ;  /* 0x0000000505069c10 */ /* 0x000fe4000ff1e0ff */
[----:B------:R-:W-:-:S02]  /*0370*/  LOP3.LUT R31, R31, 0xffffffef, RZ, 0xc0, !PT ;  /* 0xffffffef1f1f7812 */ /* 0x000fc400078ec0ff */
[----:B------:R-:W-:Y:S02]  /*0380*/  @!P1 LEA.HI.X.SX32 R7, R5, UR8, 0x1, P0 ;  /* 0x0000000805079c11 */ /* 0x000fe400080f0eff */
[----:B------:R-:W-:Y:S02]  /*0390*/  @P2 LOP3.LUT R31, R31, 0x10, RZ, 0xfc, !PT ;  /* 0x000000101f1f2812 */ /* 0x000fe400078efcff */
[C---:B------:R-:W-:Y:S02]  /*03a0*/  @!P1 LEA R122, P0, R6.reuse, c[0x0][0x160], 0x3 ;  /* 0x00005800067a9a11 */ /* 0x040fe400078018ff */
[----:B------:R-:W-:Y:S02]  /*03b0*/  LOP3.LUT R31, R31, 0xffffffdf, RZ, 0xc0, !PT ;  /* 0xffffffdf1f1f7812 */ /* 0x000fe400078ec0ff */
[----:B------:R-:W-:Y:S02]  /*03c0*/  @!P1 LEA.HI.X R123, R6, c[0x0][0x164], R7, 0x3, P0 ;  /* 0x00005900067b9a11 */ /* 0x000fe400000f1c07 */
[----:B------:R-:W-:-:S02]  /*03d0*/  IADD3 R6, R5, c[0x0][0x0], RZ ;  /* 0x0000000005067a10 */ /* 0x000fc40007ffe0ff */
[----:B------:R-:W-:Y:S02]  /*03e0*/  @P1 LOP3.LUT R31, R31, 0x20, RZ, 0xfc, !PT ;  /* 0x000000201f1f1812 */ /* 0x000fe400078efcff */
[----:B------:R-:W-:Y:S02]  /*03f0*/  ISETP.GE.AND P1, PT, R6, UR4, PT ;  /* 0x0000000406007c0c */ /* 0x000fe4000bf26270 */
[----:B------:R-:W-:-:S11]  /*0400*/  LOP3.LUT R31, R31, 0xffffffbf, RZ, 0xc0, !PT ;  /* 0xffffffbf1f1f7812 */ /* 0x000fd600078ec0ff */
[C---:B------:R-:W-:Y:S02]  /*0410*/  @!P1 IADD3 R7, P0, R6.reuse, UR5, RZ ;  /* 0x0000000506079c10 */ /* 0x040fe4000ff1e0ff */
[----:B------:R-:W-:Y:S02]  /*0420*/  @P1 LOP3.LUT R31, R31, 0x40, RZ, 0xfc, !PT ;  /* 0x000000401f1f1812 */ /* 0x000fe400078efcff */
[----:B------:R-:W-:Y:S02]  /*0430*/  @!P1 LEA.HI.X.SX32 R8, R6, UR8, 0x1, P0 ;  /* 0x0000000806089c11 */ /* 0x000fe400080f0eff */
[----:B------:R-:W-:Y:S02]  /*0440*/  @!P1 LEA R110, P0, R7, c[0x0][0x160], 0x3 ;  /* 0x00005800076e9a11 */ /* 0x000fe400078018ff */
[----:B------:R-:W-:Y:S02]  /*0450*/  LOP3.LUT R31, R31, 0xffffff7f, RZ, 0xc0, !PT ;  /* 0xffffff7f1f1f7812 */ /* 0x000fe400078ec0ff */
[----:B------:R-:W-:-:S02]  /*0460*/  @!P1 LEA.HI.X R111, R7, c[0x0][0x164], R8, 0x3, P0 ;  /* 0x00005900076f9a11 */ /* 0x000fc400000f1c08 */
[----:B------:R-:W-:-:S04]  /*0470*/  IADD3 R7, R6, c[0x0][0x0], RZ ;  /* 0x0000000006077a10 */ /* 0x000fc80007ffe0ff */
[----:B------:R-:W-:-:S13]  /*0480*/  ISETP.GE.AND P1, PT, R7, UR4, PT ;  /* 0x0000000407007c0c */ /* 0x000fda000bf26270 */
[----:B------:R-:W-:Y:S02]  /*0490*/  @!P1 IADD3 R8, P0, R7, UR5, RZ ;  /* 0x0000000507089c10 */ /* 0x000fe4000ff1e0ff */
[----:B------:R-:W-:Y:S02]  /*04a0*/  @P1 LOP3.LUT R31, R31, 0x80, RZ, 0xfc, !PT ;  /* 0x000000801f1f1812 */ /* 0x000fe400078efcff */
[----:B------:R-:W-:Y:S02]  /*04b0*/  @!P1 LEA.HI.X.SX32 R9, R7, UR8, 0x1, P0 ;  /* 0x0000000807099c11 */ /* 0x000fe400080f0eff */
[C---:B------:R-:W-:Y:S02]  /*04c0*/  @!P1 LEA R92, P0, R8.reuse, c[0x0][0x160], 0x3 ;  /* 0x00005800085c9a11 */ /* 0x040fe400078018ff */
[----:B------:R-:W-:Y:S02]  /*04d0*/  LOP3.LUT R31, R31, 0xfffffeff, RZ, 0xc0, !PT ;  /* 0xfffffeff1f1f7812 */ /* 0x000fe400078ec0ff */
[----:B------:R-:W-:-:S02]  /*04e0*/  @!P1 LEA.HI.X R93, R8, c[0x0][0x164], R9, 0x3, P0 ;  /* 0x00005900085d9a11 */ /* 0x000fc400000f1c09 */
[----:B------:R-:W-:-:S04]  /*04f0*/  IADD3 R8, R7, c[0x0][0x0], RZ ;  /* 0x0000000007087a10 */ /* 0x000fc80007ffe0ff */
[----:B------:R-:W-:-:S04]  /*0500*/  ISETP.GE.AND P1, PT, R8, UR4, PT ;  /* 0x0000000408007c0c */ /* 0x000fc8000bf26270 */
[----:B------:R-:W-:-:S09]  /*0510*/  P2R R91, PR, RZ, 0x2 ;  /* 0x00000002ff5b7803 */ /* 0x000fd20000000000 */
        /* <DEDUP_REMOVED lines=32> */
[----:B------:R-:W-:-:S13]  /*0720*/  ISETP.GE.AND P1, PT, R12, UR4, PT ;  /* 0x000000040c007c0c */ /* 0x000fda000bf26270 */
        /* <DEDUP_REMOVED lines=35> */
[----:B------:R-:W-:-:S04]  /*0960*/  @!P1 LEA R118, P0, R17, c[0x0][0x160], 0x3 ;  /* 0x0000580011769a11 */ /* 0x000fc800078018ff */
[----:B------:R-:W-:Y:S01]  /*0970*/  @!P1 LEA.HI.X R119, R17, c[0x0][0x164], R74, 0x3, P0 ;  /* 0x0000590011779a11 */ /* 0x000fe200000f1c4a */
[----:B------:R-:W-:-:S04]  /*0980*/  @!P6 IMAD.MOV.U32 R74, RZ, RZ, 0x8 ;  /* 0x00000008ff4ae424 */ /* 0x000fc800078e00ff */
[----:B------:R-:W-:-:S06]  /*0990*/  @!P6 IMAD.WIDE R74, R109, R74, c[0x0][0x170] ;  /* 0x00005c006d4ae625 */ /* 0x000fcc00078e024a */
[----:B------:R-:W2:Y:S01]  /*09a0*/  @!P6 LDG.E.64 R74, [R74.64] ;  /* 0x000000064a4ae981 */ /* 0x000ea2000c1e1b00 */
[----:B------:R-:W-:-:S13]  /*09b0*/  ISETP.GE.AND P1, PT, R103, UR4, PT ;  /* 0x0000000467007c0c */ /* 0x000fda000bf26270 */
[----:B------:R-:W-:-:S05]  /*09c0*/  @!P1 MOV R134, 0x8 ;  /* 0x0000000800869802 */ /* 0x000fca0000000f00 */
[----:B------:R-:W-:Y:S01]  /*09d0*/  @!P1 IMAD.WIDE R134, R103, R134, c[0x0][0x170] ;  /* 0x00005c0067869625 */ /* 0x000fe200078e0286 */
[----:B------:R-:W-:-:S04]  /*09e0*/  IADD3 R17, R16, c[0x0][0x0], RZ ;  /* 0x0000000010117a10 */ /* 0x000fc80007ffe0ff */
[----:B------:R-:W-:Y:S01]  /*09f0*/  ISETP.GE.AND P2, PT, R17, UR4, PT ;  /* 0x0000000411007c0c */ /* 0x000fe2000bf46270 */
[----:B--2---:R-:W-:Y:S02]  /*0a00*/  @!P6 FADD.FTZ R106, R76, R74 ;  /* 0x0000004a4c6ae221 */ /* 0x004fe40000010000 */
[----:B------:R-:W-:Y:S02]  /*0a10*/  @!P6 FADD.FTZ R105, R77, R75 ;  /* 0x0000004b4d69e221 */ /* 0x000fe40000010000 */
[----:B------:R-:W2:Y:S04]  /*0a20*/  @!P1 LDG.E.64 R74, [R134.64] ;  /* 0x00000006864a9981 */ /* 0x000ea8000c1e1b00 */
[----:B------:R-:W2:Y:S04]  /*0a30*/  @!P1 LDG.E.64 R76, [R80.64] ;  /* 0x00000006504c9981 */ /* 0x000ea8000c1e1b00 */
[----:B------:R-:W-:-:S02]  /*0a40*/  @!P2 IADD3 R79, P0, R17, UR5, RZ ;  /* 0x00000005114fac10 */ /* 0x000fc4000ff1e0ff */
[----:B------:R-:W-:Y:S02]  /*0a50*/  LOP3.LUT R31, R31, 0xfffdffff, RZ, 0xc0, !PT ;  /* 0xfffdffff1f1f7812 */ /* 0x000fe400078ec0ff */
[----:B------:R-:W-:Y:S02]  /*0a60*/  @!P2 LEA.HI.X.SX32 R90, R17, UR8, 0x1, P0 ;  /* 0x00000008115aac11 */ /* 0x000fe400080f0eff */
[----:B------:R-:W-:Y:S02]  /*0a70*/  @!P2 LEA R78, P0, R79, c[0x0][0x160], 0x3 ;  /* 0x000058004f4eaa11 */ /* 0x000fe400078018ff */
[----:B------:R-:W-:Y:S02]  /*0a80*/  @P2 LOP3.LUT R31, R31, 0x20000, RZ, 0xfc, !PT ;  /* 0x000200001f1f2812 */ /* 0x000fe400078efcff */
[----:B------:R-:W-:Y:S02]  /*0a90*/  @!P2 LEA.HI.X R79, R79, c[0x0][0x164], R90, 0x3, P0 ;  /* 0x000059004f4faa11 */ /* 0x000fe400000f1c5a */
[----:B------:R-:W-:-:S13]  /*0aa0*/  ISETP.GE.AND P2, PT, R0, UR4, PT ;  /* 0x0000000400007c0c */ /* 0x000fda000bf46270 */
[----:B------:R-:W-:-:S04]  /*0ab0*/  @!P2 IMAD.MOV.U32 R133, RZ, RZ, 0x8 ;  /* 0x00000008ff85a424 */ /* 0x000fc800078e00ff */
[----:B------:R-:W-:-:S04]  /*0ac0*/  @!P2 IMAD.WIDE R132, R0, R133, c[0x0][0x170] ;  /* 0x00005c000084a625 */ /* 0x000fc800078e0285 */
[----:B--2---:R-:W-:Y:S02]  /*0ad0*/  @!P1 FADD.FTZ R18, R76, R74 ;  /* 0x0000004a4c129221 */ /* 0x004fe40000010000 */
[----:B------:R-:W-:Y:S02]  /*0ae0*/  @!P1 FADD.FTZ R19, R77, R75 ;  /* 0x0000004b4d139221 */ /* 0x000fe40000010000 */
[----:B------:R-:W2:Y:S04]  /*0af0*/  @!P2 LDG.E.64 R74, [R132.64] ;  /* 0x00000006844aa981 */ /* 0x000ea8000c1e1b00 */
[----:B------:R-:W2:Y:S01]  /*0b00*/  @!P2 LDG.E.64 R76, [R82.64] ;  /* 0x00000006524ca981 */ /* 0x000ea2000c1e1b00 */
[----:B------:R-:W-:Y:S02]  /*0b10*/  ISETP.GE.AND P1, PT, R2, UR4, PT ;  /* 0x0000000402007c0c */ /* 0x000fe4000bf26270 */
[----:B------:R-:W-:-:S02]  /*0b20*/  IADD3 R100, R17, c[0x0][0x0], RZ ;  /* 0x0000000011647a10 */ /* 0x000fc40007ffe0ff */
[----:B------:R-:W-:Y:S02]  /*0b30*/  P2R R90, PR, RZ, 0x40 ;  /* 0x00000040ff5a7803 */ /* 0x000fe40000000000 */
[----:B------:R-:W-:Y:S01]  /*0b40*/  ISETP.GE.AND P6, PT, R100, UR4, PT ;  /* 0x0000000464007c0c */ /* 0x000fe2000bfc6270 */
[----:B--2---:R-:W-:-:S06]  /*0b50*/  @!P2 FADD.FTZ R21, R77, R75 ;  /* 0x0000004b4d15a221 */ /* 0x004fcc0000010000 */
[----:B------:R-:W-:Y:S02]  /*0b60*/  @!P1 IMAD.MOV.U32 R75, RZ, RZ, 0x8 ;  /* 0x00000008ff4b9424 */ /* 0x000fe400078e00ff */
[----:B------:R-:W-:Y:S02]  /*0b70*/  @!P2 FADD.FTZ R20, R76, R74 ;  /* 0x0000004a4c14a221 */ /* 0x000fe40000010000 */
[----:B------:R-:W-:Y:S01]  /*0b80*/  @!P1 IMAD.WIDE R74, R2, R75, c[0x0][0x170] ;  /* 0x00005c00024a9625 */ /* 0x000fe200078e024b */
[----:B------:R-:W2:Y:S05]  /*0b90*/  @!P1 LDG.E.64 R76, [R124.64] ;  /* 0x000000067c4c9981 */ /* 0x000eaa000c1e1b00 */
[----:B------:R-:W2:Y:S01]  /*0ba0*/  @!P1 LDG.E.64 R74, [R74.64] ;  /* 0x000000064a4a9981 */ /* 0x000ea2000c1e1b00 */
[----:B------:R-:W-:-:S04]  /*0bb0*/  @!P6 IADD3 R102, P0, R100, UR5, RZ ;  /* 0x000000056466ec10 */ /* 0x000fc8000ff1e0ff */
[----:B------:R-:W-:Y:S02]  /*0bc0*/  @!P6 LEA.HI.X.SX32 R107, R100, UR8, 0x1, P0 ;  /* 0x00000008646bec11 */ /* 0x000fe400080f0eff */
[C---:B------:R-:W-:Y:S02]  /*0bd0*/  @!P6 LEA R80, P0, R102.reuse, c[0x0][0x160], 0x3 ;  /* 0x000058006650ea11 */ /* 0x040fe400078018ff */
[----:B------:R-:W-:Y:S02]  /*0be0*/  LOP3.LUT R31, R31, 0xfffbffff, RZ, 0xc0, !PT ;  /* 0xfffbffff1f1f7812 */ /* 0x000fe400078ec0ff */
[----:B------:R-:W-:Y:S02]  /*0bf0*/  @!P6 LEA.HI.X R81, R102, c[0x0][0x164], R107, 0x3, P0 ;  /* 0x000059006651ea11 */ /* 0x000fe400000f1c6b */
[----:B------:R-:W-:Y:S02]  /*0c00*/  IADD3 R102, R100, c[0x0][0x0], RZ ;  /* 0x0000000064667a10 */ /* 0x000fe40007ffe0ff */
[----:B------:R-:W-:-:S02]  /*0c10*/  @P6 LOP3.LUT R31, R31, 0x40000, RZ, 0xfc, !PT ;  /* 0x000400001f1f6812 */ /* 0x000fc400078efcff */
[----:B------:R-:W-:Y:S02]  /*0c20*/  ISETP.GE.AND P2, PT, R102, UR4, PT ;  /* 0x0000000466007c0c */ /* 0x000fe4000bf46270 */
[----:B------:R-:W-:-:S13]  /*0c30*/  ISETP.GE.AND P6, PT, R3, UR4, PT ;  /* 0x0000000403007c0c */ /* 0x000fda000bfc6270 */
[----:B------:R-:W-:-:S05]  /*0c40*/  @!P6 MOV R132, 0x8 ;  /* 0x000000080084e802 */ /* 0x000fca0000000f00 */
[----:B------:R-:W-:-:S04]  /*0c50*/  @!P6 IMAD.WIDE R132, R3, R132, c[0x0][0x170] ;  /* 0x00005c000384e625 */ /* 0x000fc800078e0284 */
[----:B--2---:R-:W-:Y:S01]  /*0c60*/  @!P1 FADD.FTZ R22, R76, R74 ;  /* 0x0000004a4c169221 */ /* 0x004fe20000010000 */
[----:B------:R-:W-:-:S04]  /*0c70*/  @!P2 IADD3 R76, P0, R102, UR5, RZ ;  /* 0x00000005664cac10 */ /* 0x000fc8000ff1e0ff */
[----:B------:R-:W-:Y:S02]  /*0c80*/  @!P2 LEA.HI.X.SX32 R83, R102, UR8, 0x1, P0 ;  /* 0x000000086653ac11 */ /* 0x000fe400080f0eff */
[C---:B------:R-:W-:Y:S01]  /*0c90*/  @!P2 LEA R82, P0, R76.reuse, c[0x0][0x160], 0x3 ;  /* 0x000058004c52aa11 */ /* 0x040fe200078018ff */
[----:B------:R-:W-:Y:S02]  /*0ca0*/  @!P1 FADD.FTZ R23, R77, R75 ;  /* 0x0000004b4d179221 */ /* 0x000fe40000010000 */
[----:B------:R-:W2:Y:S01]  /*0cb0*/  @!P6 LDG.E.64 R74, [R132.64] ;  /* 0x00000006844ae981 */ /* 0x000ea2000c1e1b00 */
[----:B------:R-:W-:-:S03]  /*0cc0*/  @!P2 LEA.HI.X R83, R76, c[0x0][0x164], R83, 0x3, P0 ;  /* 0x000059004c53aa11 */ /* 0x000fc600000f1c53 */
[----:B------:R-:W2:Y:S01]  /*0cd0*/  @!P6 LDG.E.64 R76, [R88.64] ;  /* 0x00000006584ce981 */ /* 0x000ea2000c1e1b00 */
        /* <DEDUP_REMOVED lines=8> */
[----:B------:R-:W-:-:S02]  /*0d60*/  LOP3.LUT R31, R31, 0xfff7ffff, RZ, 0xc0, !PT ;  /* 0xfff7ffff1f1f7812 */ /* 0x000fc400078ec0ff */
[----:B------:R-:W-:Y:S02]  /*0d70*/  IADD3 R104, R102, c[0x0][0x0], RZ ;  /* 0x0000000066687a10 */ /* 0x000fe40007ffe0ff */
[----:B------:R-:W-:Y:S02]  /*0d80*/  @P2 LOP3.LUT R31, R31, 0x80000, RZ, 0xfc, !PT ;  /* 0x000800001f1f2812 */ /* 0x000fe400078efcff */
[----:B------:R-:W-:Y:S01]  /*0d90*/  ISETP.GE.AND P2, PT, R104, UR4, PT ;  /* 0x0000000468007c0c */ /* 0x000fe2000bf46270 */
[----:B--2---:R-:W-:-:S04]  /*0da0*/  @!P1 FADD.FTZ R26, R76, R74 ;  /* 0x0000004a4c1a9221 */ /* 0x004fc80000010000 */
[----:B------:R-:W-:Y:S02]  /*0db0*/  @!P6 IMAD.MOV.U32 R74, RZ, RZ, 0x8 ;  /* 0x00000008ff4ae424 */ /* 0x000fe400078e00ff */
[----:B------:R-:W-:Y:S02]  /*0dc0*/  @!P1 FADD.FTZ R27, R77, R75 ;  /* 0x0000004b4d1b9221 */ /* 0x000fe40000010000 */
[----:B------:R-:W-:Y:S01]  /*0dd0*/  @!P6 IMAD.WIDE R74, R5, R74, c[0x0][0x170] ;  /* 0x00005c00054ae625 */ /* 0x000fe200078e024a */
[----:B------:R-:W2:Y:S05]  /*0de0*/  @!P6 LDG.E.64 R76, [R122.64] ;  /* 0x000000067a4ce981 */ /* 0x000eaa000c1e1b00 */
[----:B------:R-:W2:Y:S01]  /*0df0*/  @!P6 LDG.E.64 R74, [R74.64] ;  /* 0x000000064a4ae981 */ /* 0x000ea2000c1e1b00 */
[----:B------:R-:W-:-:S04]  /*0e00*/  @!P2 IADD3 R107, P0, R104, UR5, RZ ;  /* 0x00000005686bac10 */ /* 0x000fc8000ff1e0ff */
[C---:B------:R-:W-:Y:S02]  /*0e10*/  @!P2 LEA.HI.X.SX32 R134, R104.reuse, UR8, 0x1, P0 ;  /* 0x000000086886ac11 */ /* 0x040fe400080f0eff */
[----:B------:R-:W-:Y:S02]  /*0e20*/  @!P2 LEA R88, P0, R107, c[0x0][0x160], 0x3 ;  /* 0x000058006b58aa11 */ /* 0x000fe400078018ff */
        /* <DEDUP_REMOVED lines=16> */
[----:B------:R-:W-:-:S04]  /*0f30*/  LOP3.LUT R31, R31, 0xffdfffff, RZ, 0xc0, !PT ;  /* 0xffdfffff1f1f7812 */ /* 0x000fc800078ec0ff */
[----:B------:R-:W-:Y:S02]  /*0f40*/  @P2 LOP3.LUT R31, R31, 0x200000, RZ, 0xfc, !PT ;  /* 0x002000001f1f2812 */ /* 0x000fe400078efcff */
[----:B------:R-:W-:Y:S02]  /*0f50*/  ISETP.NE.AND P2, PT, R108, RZ, PT ;  /* 0x000000ff6c00720c */ /* 0x000fe40003f45270 */
[----:B------:R-:W-:Y:S02]  /*0f60*/  IADD3 R108, R107, c[0x0][0x0], RZ ;  /* 0x000000006b6c7a10 */ /* 0x000fe40007ffe0ff */
[----:B------:R-:W-:-:S13]  /*0f70*/  ISETP.GE.AND P6, PT, R7, UR4, PT ;  /* 0x0000000407007c0c */ /* 0x000fda000bfc6270 */
[----:B------:R-:W-:-:S04]  /*0f80*/  @!P6 IMAD.MOV.U32 R124, RZ, RZ, 0x8 ;  /* 0x00000008ff7ce424 */ /* 0x000fc800078e00ff */
[----:B------:R-:W-:-:S04]  /*0f90*/  @!P6 IMAD.WIDE R124, R7, R124, c[0x0][0x170] ;  /* 0x00005c00077ce625 */ /* 0x000fc800078e027c */
[----:B--2---:R-:W-:Y:S01]  /*0fa0*/  @!P1 FADD.FTZ R30, R76, R74 ;  /* 0x0000004a4c1e9221 */ /* 0x004fe20000010000 */
[----:B------:R-:W-:-:S13]  /*0fb0*/  ISETP.GE.AND P1, PT, R108, UR4, PT ;  /* 0x000000046c007c0c */ /* 0x000fda000bf26270 */
[----:B------:R-:W-:-:S04]  /*0fc0*/  @!P1 IADD3 R123, P0, R108, UR5, RZ ;  /* 0x000000056c7b9c10 */ /* 0x000fc8000ff1e0ff */
[----:B------:R-:W-:Y:S02]  /*0fd0*/  @!P1 LEA.HI.X.SX32 R134, R108, UR8, 0x1, P0 ;  /* 0x000000086c869c11 */ /* 0x000fe400080f0eff */
[----:B------:R-:W-:-:S13]  /*0fe0*/  ISETP.GE.AND P0, PT, R6, UR4, PT ;  /* 0x0000000406007c0c */ /* 0x000fda000bf06270 */
[----:B------:R-:W-:Y:S02]  /*0ff0*/  @!P0 FADD.FTZ R33, R77, R75 ;  /* 0x0000004b4d218221 */ /* 0x000fe40000010000 */
[----:B------:R-:W2:Y:S04]  /*1000*/  @!P6 LDG.E.64 R74, [R124.64] ;  /* 0x000000067c4ae981 */ /* 0x000ea8000c1e1b00 */
[----:B------:R-:W2:Y:S01]  /*1010*/  @!P6 LDG.E.64 R76, [R92.64] ;  /* 0x000000065c4ce981 */ /* 0x000ea2000c1e1b00 */
[----:B------:R-:W-:Y:S02]  /*1020*/  LOP3.LUT R31, R31, 0xffbfffff, RZ, 0xc0, !PT ;  /* 0xffbfffff1f1f7812 */ /* 0x000fe400078ec0ff */
[----:B------:R-:W-:Y:S02]  /*1030*/  @!P1 LEA R122, P0, R123, c[0x0][0x160], 0x3 ;  /* 0x000058007b7a9a11 */ /* 0x000fe400078018ff */
[----:B------:R-:W-:-:S02]  /*1040*/  @P1 LOP3.LUT R31, R31, 0x400000, RZ, 0xfc, !PT ;  /* 0x004000001f1f1812 */ /* 0x000fc400078efcff */
[----:B------:R-:W-:Y:S02]  /*1050*/  @!P1 LEA.HI.X R123, R123, c[0x0][0x164], R134, 0x3, P0 ;  /* 0x000059007b7b9a11 */ /* 0x000fe400000f1c86 */
[----:B------:R-:W-:Y:S01]  /*1060*/  ISETP.NE.AND P1, PT, R91, RZ, PT ;  /* 0x000000ff5b00720c */ /* 0x000fe20003f25270 */
[----:B--2---:R-:W-:-:S12]  /*1070*/  @!P6 FADD.FTZ R35, R77, R75 ;  /* 0x0000004b4d23e221 */ /* 0x004fd80000010000 */
[----:B------:R-:W-:Y:S02]  /*1080*/  @!P1 IMAD.MOV.U32 R75, RZ, RZ, 0x8 ;  /* 0x00000008ff4b9424 */ /* 0x000fe400078e00ff */
[----:B------:R-:W-:Y:S02]  /*1090*/  @!P6 FADD.FTZ R32, R76, R74 ;  /* 0x0000004a4c20e221 */ /* 0x000fe40000010000 */
[----:B------:R-:W-:Y:S01]  /*10a0*/  @!P1 IMAD.WIDE R74, R8, R75, c[0x0][0x170] ;  /* 0x00005c00084a9625 */ /* 0x000fe200078e024b */
[----:B------:R0:W2:Y:S05]  /*10b0*/  @!P1 LDG.E.64 R76, [R86.64] ;  /* 0x00000006564c9981 */ /* 0x0000aa000c1e1b00 */
[----:B------:R-:W2:Y:S01]  /*10c0*/  @!P1 LDG.E.64 R74, [R74.64] ;  /* 0x000000064a4a9981 */ /* 0x000ea2000c1e1b00 */
[----:B------:R-:W-:-:S04]  /*10d0*/  IADD3 R110, R108, c[0x0][0x0], RZ ;  /* 0x000000006c6e7a10 */ /* 0x000fc80007ffe0ff */
[----:B------:R-:W-:Y:S02]  /*10e0*/  ISETP.GE.AND P6, PT, R110, UR4, PT ;  /* 0x000000046e007c0c */ /* 0x000fe4000bfc6270 */
[----:B------:R-:W-:Y:S02]  /*10f0*/  LOP3.LUT R31, R31, 0xff7fffff, RZ, 0xc0, !PT ;  /* 0xff7fffff1f1f7812 */ /* 0x000fe400078ec0ff */
[----:B0-----:R-:W-:-:S09]  /*1100*/  P2R R86, PR, RZ, 0x40 ;  /* 0x00000040ff567803 */ /* 0x001fd20000000000 */
[----:B------:R-:W-:Y:S01]  /*1110*/  @P6 LOP3.LUT R31, R31, 0x800000, RZ, 0xfc, !PT ;  /* 0x008000001f1f6812 */ /* 0x000fe200078efcff */
[----:B--2---:R-:W-:Y:S01]  /*1120*/  @!P1 FADD.FTZ R34, R76, R74 ;  /* 0x0000004a4c229221 */ /* 0x004fe20000010000 */
[----:B------:R-:W-:-:S04]  /*1130*/  @!P6 IADD3 R76, P0, R110, UR5, RZ ;  /* 0x000000056e4cec10 */ /* 0x000fc8000ff1e0ff */
[----:B------:R-:W-:Y:S02]  /*1140*/  @!P6 LEA.HI.X.SX32 R91, R110, UR8, 0x1, P0 ;  /* 0x000000086e5bec11 */ /* 0x000fe400080f0eff */
[----:B------:R-:W-:-:S04]  /*1150*/  @!P6 LEA R92, P0, R76, c[0x0][0x160], 0x3 ;  /* 0x000058004c5cea11 */ /* 0x000fc800078018ff */
[----:B------:R-:W-:Y:S02]  /*1160*/  @!P6 LEA.HI.X R93, R76, c[0x0][0x164], R91, 0x3, P0 ;  /* 0x000059004c5dea11 */ /* 0x000fe400000f1c5b */
[----:B------:R-:W-:Y:S01]  /*1170*/  ISETP.GE.AND P6, PT, R9, UR4, PT ;  /* 0x0000000409007c0c */ /* 0x000fe2000bfc6270 */
[----:B------:R-:W-:-:S12]  /*1180*/  @!P1 FADD.FTZ R37, R77, R75 ;  /* 0x0000004b4d259221 */ /* 0x000fd80000010000 */
[----:B------:R-:W-:Y:S01]  /*1190*/  @!P6 MOV R124, 0x8 ;  /* 0x00000008007ce802 */ /* 0x000fe20000000f00 */
[----:B------:R-:W2:Y:S04]  /*11a0*/  @!P6 LDG.E.64 R76, [R112.64] ;  /* 0x00000006704ce981 */ /* 0x000ea8000c1e1b00 */
[----:B------:R-:W-:-:S05]  /*11b0*/  @!P6 IMAD.WIDE R124, R9, R124, c[0x0][0x170] ;  /* 0x00005c00097ce625 */ /* 0x000fca00078e027c */
[----:B------:R-:W2:Y:S01]  /*11c0*/  @!P6 LDG.E.64 R74, [R124.64] ;  /* 0x000000067c4ae981 */ /* 0x000ea2000c1e1b00 */
[----:B------:R-:W-:-:S04]  /*11d0*/  @!P2 IMAD.MOV.U32 R133, RZ, RZ, 0x8 ;  /* 0x00000008ff85a424 */ /* 0x000fc800078e00ff */
[----:B------:R-:W-:-:S04]  /*11e0*/  @!P2 IMAD.WIDE R132, R10, R133, c[0x0][0x170] ;  /* 0x00005c000a84a625 */ /* 0x000fc800078e0285 */
[----:B--2---:R-:W-:Y:S02]  /*11f0*/  @!P6 FADD.FTZ R36, R76, R74 ;  /* 0x0000004a4c24e221 */ /* 0x004fe40000010000 */
[----:B------:R-:W-:Y:S02]  /*1200*/  @!P6 FADD.FTZ R39, R77, R75 ;  /* 0x0000004b4d27e221 */ /* 0x000fe40000010000 */
[----:B------:R-:W2:Y:S04]  /*1210*/  @!P2 LDG.E.64 R74, [R132.64] ;  /* 0x00000006844aa981 */ /* 0x000ea8000c1e1b00 */
[----:B------:R-:W2:Y:S01]  /*1220*/  @!P2 LDG.E.64 R76, [R126.64] ;  /* 0x000000067e4ca981 */ /* 0x000ea2000c1e1b00 */
[----:B------:R-:W-:-:S04]  /*1230*/  IADD3 R111, R110, c[0x0][0x0], RZ ;  /* 0x000000006e6f7a10 */ /* 0x000fc80007ffe0ff */
[----:B------:R-:W-:Y:S01]  /*1240*/  ISETP.GE.AND P0, PT, R111, UR4, PT ;  /* 0x000000046f007c0c */ /* 0x000fe2000bf06270 */
[----:B--2---:R-:W-:Y:S02]  /*1250*/  @!P2 FADD.FTZ R38, R76, R74 ;  /* 0x0000004a4c26a221 */ /* 0x004fe40000010000 */
[----:B------:R-:W-:Y:S02]  /*1260*/  @!P3 IMAD.MOV.U32 R74, RZ, RZ, 0x8 ;  /* 0x00000008ff4ab424 */ /* 0x000fe400078e00ff */
[----:B------:R-:W-:Y:S02]  /*1270*/  @!P2 FADD.FTZ R41, R77, R75 ;  /* 0x0000004b4d29a221 */ /* 0x000fe40000010000 */
[----:B------:R-:W-:Y:S01]  /*1280*/  @!P3 IMAD.WIDE R74, R11, R74, c[0x0][0x170] ;  /* 0x00005c000b4ab625 */ /* 0x000fe200078e024a */
[----:B------:R-:W2:Y:S05]  /*1290*/  @!P3 LDG.E.64 R76, [R128.64] ;  /* 0x00000006804cb981 */ /* 0x000eaa000c1e1b00 */
[----:B------:R-:W2:Y:S01]  /*12a0*/  @!P3 LDG.E.64 R74, [R74.64] ;  /* 0x000000064a4ab981 */ /* 0x000ea2000c1e1b00 */
[----:B------:R-:W-:-:S02]  /*12b0*/  @!P0 IADD3 R87, P1, R111, UR5, RZ ;  /* 0x000000056f578c10 */ /* 0x000fc4000ff3e0ff */
[C---:B------:R-:W-:Y:S02]  /*12c0*/  IADD3 R112, R111.reuse, c[0x0][0x0], RZ ;  /* 0x000000006f707a10 */ /* 0x040fe40007ffe0ff */
[----:B------:R-:W-:Y:S02]  /*12d0*/  @!P0 LEA.HI.X.SX32 R134, R111, UR8, 0x1, P1 ;  /* 0x000000086f868c11 */ /* 0x000fe400088f0eff */
[C---:B------:R-:W-:Y:S02]  /*12e0*/  @!P0 LEA R124, P1, R87.reuse, c[0x0][0x160], 0x3 ;  /* 0x00005800577c8a11 */ /* 0x040fe400078218ff */
[----:B------:R-:W-:Y:S02]  /*12f0*/  ISETP.GE.AND P6, PT, R12, UR4, PT ;  /* 0x000000040c007c0c */ /* 0x000fe4000bfc6270 */
[----:B------:R-:W-:Y:S02]  /*1300*/  @!P0 LEA.HI.X R125, R87, c[0x0][0x164], R134, 0x3, P1 ;  /* 0x00005900577d8a11 */ /* 0x000fe400008f1c86 */
[----:B------:R-:W-:-:S09]  /*1310*/  ISETP.GE.AND P1, PT, R112, UR4, PT ;  /* 0x0000000470007c0c */ /* 0x000fd2000bf26270 */
        /* <DEDUP_REMOVED lines=27> */
[----:B------:R-:W-:Y:S02]  /*14d0*/  @!P2 LEA R128, P3, R129, c[0x0][0x160], 0x3 ;  /* 0x000058008180aa11 */ /* 0x000fe400078618ff */
        /* <DEDUP_REMOVED lines=13> */
[----:B------:R-:W-:Y:S02]  /*15b0*/  P2R R87, PR, RZ, 0x1 ;  /* 0x00000001ff577803 */ /* 0x000fe40000000000 */
        /* <DEDUP_REMOVED lines=8> */
[----:B------:R-:W-:-:S04]  /*1640*/  IADD3 R115, R114, c[0x0][0x0], RZ ;  /* 0x0000000072737a10 */ /* 0x000fc80007ffe0ff */
[----:B------:R-:W-:Y:S01]  /*1650*/  ISETP.GE.AND P4, PT, R115, UR4, PT ;  /* 0x0000000473007c0c */ /* 0x000fe2000bf86270 */
[----:B--2---:R-:W-:-:S06]  /*1660*/  @!P0 FADD.FTZ R50, R76, R74 ;  /* 0x0000004a4c328221 */ /* 0x004fcc0000010000 */
        /* <DEDUP_REMOVED lines=8> */
[----:B------:R-:W-:-:S04]  /*16f0*/  @!P4 LEA R132, P5, R134, c[0x0][0x160], 0x3 ;  /* 0x000058008684ca11 */ /* 0x000fc800078a18ff */
[----:B------:R-:W-:Y:S02]  /*1700*/  @!P4 LEA.HI.X R133, R134, c[0x0][0x164], R135, 0x3, P5 ;  /* 0x000059008685ca11 */ /* 0x000fe400028f1c87 */
[----:B------:R-:W-:Y:S02]  /*1710*/  ISETP.GE.AND P5, PT, R116, UR4, PT ;  /* 0x0000000474007c0c */ /* 0x000fe4000bfa6270 */
[----:B------:R-:W-:Y:S01]  /*1720*/  P2R R91, PR, RZ, 0x2 ;  /* 0x00000002ff5b7803 */ /* 0x000fe20000000000 */
[----:B--2---:R-:W-:-:S10]  /*1730*/  @!P6 FADD.FTZ R52, R76, R74 ;  /* 0x0000004a4c34e221 */ /* 0x004fd40000010000 */
[----:B------:R-:W-:-:S04]  /*1740*/  @!P5 IADD3 R76, P0, R116, UR5, RZ ;  /* 0x00000005744cdc10 */ /* 0x000fc8000ff1e0ff */
[----:B------:R-:W-:Y:S02]  /*1750*/  @!P5 LEA.HI.X.SX32 R117, R116, UR8, 0x1, P0 ;  /* 0x000000087475dc11 */ /* 0x000fe400080f0eff */
[----:B------:R-:W-:Y:S02]  /*1760*/  ISETP.GE.AND P0, PT, R100, UR4, PT ;  /* 0x0000000464007c0c */ /* 0x000fe4000bf06270 */
[----:B------:R-:W-:Y:S01]  /*1770*/  @!P5 LEA R134, P1, R76, c[0x0][0x160], 0x3 ;  /* 0x000058004c86da11 */ /* 0x000fe200078218ff */
[----:B------:R-:W-:-:S10]  /*1780*/  @!P6 FADD.FTZ R55, R77, R75 ;  /* 0x0000004b4d37e221 */ /* 0x000fd40000010000 */
[----:B------:R-:W-:-:S05]  /*1790*/  @!P0 MOV R121, 0x8 ;  /* 0x0000000800798802 */ /* 0x000fca0000000f00 */
[----:B------:R-:W-:Y:S01]  /*17a0*/  @!P0 IMAD.WIDE R120, R100, R121, c[0x0][0x170] ;  /* 0x00005c0064788625 */ /* 0x000fe200078e0279 */
[----:B------:R-:W-:Y:S02]  /*17b0*/  @!P5 LEA.HI.X R135, R76, c[0x0][0x164], R117, 0x3, P1 ;  /* 0x000059004c87da11 */ /* 0x000fe400008f1c75 */
[----:B------:R-:W2:Y:S04]  /*17c0*/  @!P0 LDG.E.64 R76, [R80.64] ;  /* 0x00000006504c8981 */ /* 0x000ea8000c1e1b00 */
[----:B------:R-:W2:Y:S01]  /*17d0*/  @!P0 LDG.E.64 R74, [R120.64] ;  /* 0x00000006784a8981 */ /* 0x000ea2000c1e1b00 */
[----:B------:R-:W-:Y:S02]  /*17e0*/  ISETP.GE.AND P6, PT, R102, UR4, PT ;  /* 0x0000000466007c0c */ /* 0x000fe4000bfc6270 */
[----:B------:R-:W-:-:S04]  /*17f0*/  IADD3 R119, R116, c[0x0][0x0], RZ ;  /* 0x0000000074777a10 */ /* 0x000fc80007ffe0ff */
[----:B------:R-:W-:-:S04]  /*1800*/  IADD3 R118, P1, R119, UR5, RZ ;  /* 0x0000000577767c10 */ /* 0x000fc8000ff3e0ff */
[----:B------:R-:W-:Y:S02]  /*1810*/  LEA.HI.X.SX32 R117, R119, UR8, 0x1, P1 ;  /* 0x0000000877757c11 */ /* 0x000fe400088f0eff */
[----:B------:R-:W-:Y:S01]  /*1820*/  ISETP.GE.AND P1, PT, R104, UR4, PT ;  /* 0x0000000468007c0c */ /* 0x000fe2000bf26270 */
[----:B--2---:R-:W-:-:S12]  /*1830*/  @!P0 FADD.FTZ R57, R77, R75 ;  /* 0x0000004b4d398221 */ /* 0x004fd80000010000 */
[----:B------:R-:W2:Y:S01]  /*1840*/  @!P1 LDG.E.64 R80, [R88.64] ;  /* 0x0000000658509981 */ /* 0x000ea2000c1e1b00 */
[----:B------:R-:W-:Y:S02]  /*1850*/  @!P6 IMAD.MOV.U32 R75, RZ, RZ, 0x8 ;  /* 0x00000008ff4be424 */ /* 0x000fe400078e00ff */
[----:B------:R-:W-:Y:S02]  /*1860*/  @!P0 FADD.FTZ R54, R76, R74 ;  /* 0x0000004a4c368221 */ /* 0x000fe40000010000 */
[----:B------:R-:W-:Y:S01]  /*1870*/  @!P6 IMAD.WIDE R74, R102, R75, c[0x0][0x170] ;  /* 0x00005c00664ae625 */ /* 0x000fe200078e024b */
[----:B------:R-:W3:Y:S05]  /*1880*/  @!P6 LDG.E.64 R76, [R82.64] ;  /* 0x00000006524ce981 */ /* 0x000eea000c1e1b00 */
[----:B------:R-:W3:Y:S01]  /*1890*/  @!P6 LDG.E.64 R74, [R74.64] ;  /* 0x000000064a4ae981 */ /* 0x000ee2000c1e1b00 */
[----:B------:R-:W-:-:S04]  /*18a0*/  @!P1 IMAD.MOV.U32 R137, RZ, RZ, 0x8 ;  /* 0x00000008ff899424 */ /* 0x000fc800078e00ff */
[----:B------:R-:W-:-:S05]  /*18b0*/  @!P1 IMAD.WIDE R136, R104, R137, c[0x0][0x170] ;  /* 0x00005c0068889625 */ /* 0x000fca00078e0289 */
[----:B------:R-:W2:Y:S01]  /*18c0*/  @!P1 LDG.E.64 R78, [R136.64] ;  /* 0x00000006884e9981 */ /* 0x000ea2000c1e1b00 */
[----:B------:R-:W-:-:S04]  /*18d0*/  LEA R120, P0, R118, c[0x0][0x160], 0x3 ;  /* 0x0000580076787a11 */ /* 0x000fc800078018ff */
[----:B------:R-:W-:Y:S02]  /*18e0*/  LEA.HI.X R121, R118, c[0x0][0x164], R117, 0x3, P0 ;  /* 0x0000590076797a11 */ /* 0x000fe400000f1c75 */
[----:B------:R-:W-:Y:S01]  /*18f0*/  ISETP.GE.AND P0, PT, R108, UR4, PT ;  /* 0x000000046c007c0c */ /* 0x000fe2000bf06270 */
[----:B---3--:R-:W-:Y:S02]  /*1900*/  @!P6 FADD.FTZ R56, R76, R74 ;  /* 0x0000004a4c38e221 */ /* 0x008fe40000010000 */
[----:B------:R-:W-:Y:S01]  /*1910*/  @!P6 FADD.FTZ R59, R77, R75 ;  /* 0x0000004b4d3be221 */ /* 0x000fe20000010000 */
[----:B------:R-:W-:-:S13]  /*1920*/  ISETP.GE.AND P6, PT, R107, UR4, PT ;  /* 0x000000046b007c0c */ /* 0x000fda000bfc6270 */
[----:B------:R-:W-:Y:S01]  /*1930*/  @!P6 MOV R74, 0x8 ;  /* 0x00000008004ae802 */ /* 0x000fe20000000f00 */
[----:B------:R-:W3:Y:S04]  /*1940*/  @!P6 LDG.E.64 R76, [R84.64] ;  /* 0x00000006544ce981 */ /* 0x000ee8000c1e1b00 */
[----:B------:R-:W-:-:S06]  /*1950*/  @!P6 IMAD.WIDE R74, R107, R74, c[0x0][0x170] ;  /* 0x00005c006b4ae625 */ /* 0x000fcc00078e024a */
[----:B------:R-:W3:Y:S01]  /*1960*/  @!P6 LDG.E.64 R74, [R74.64] ;  /* 0x000000064a4ae981 */ /* 0x000ee2000c1e1b00 */
[----:B--2---:R-:W-:Y:S02]  /*1970*/  @!P1 FADD.FTZ R61, R81, R79 ;  /* 0x0000004f513d9221 */ /* 0x004fe40000010000 */
[----:B------:R-:W-:Y:S02]  /*1980*/  @!P0 IMAD.MOV.U32 R79, RZ, RZ, 0x8 ;  /* 0x00000008ff4f8424 */ /* 0x000fe400078e00ff */
[----:B------:R-:W-:Y:S02]  /*1990*/  @!P1 FADD.FTZ R58, R80, R78 ;  /* 0x0000004e503a9221 */ /* 0x000fe40000010000 */
[----:B------:R-:W-:Y:S01]  /*19a0*/  @!P0 IMAD.WIDE R78, R108, R79, c[0x0][0x170] ;  /* 0x00005c006c4e8625 */ /* 0x000fe200078e024f */
[----:B------:R-:W2:Y:S05]  /*19b0*/  @!P0 LDG.E.64 R80, [R122.64] ;  /* 0x000000067a508981 */ /* 0x000eaa000c1e1b00 */
[----:B------:R-:W2:Y:S01]  /*19c0*/  @!P0 LDG.E.64 R78, [R78.64] ;  /* 0x000000064e4e8981 */ /* 0x000ea2000c1e1b00 */
[----:B------:R-:W-:Y:S01]  /*19d0*/  ISETP.NE.AND P1, PT, R91, RZ, PT ;  /* 0x000000ff5b00720c */ /* 0x000fe20003f25270 */
[----:B---3--:R-:W-:-:S02]  /*19e0*/  @!P6 FADD.FTZ R60, R76, R74 ;  /* 0x0000004a4c3ce221 */ /* 0x008fc40000010000 */
[----:B------:R-:W-:Y:S01]  /*19f0*/  @!P6 FADD.FTZ R63, R77, R75 ;  /* 0x0000004b4d3fe221 */ /* 0x000fe20000010000 */
[----:B------:R-:W-:-:S13]  /*1a00*/  ISETP.NE.AND P6, PT, R86, RZ, PT ;  /* 0x000000ff5600720c */ /* 0x000fda0003fc5270 */
[----:B------:R-:W-:Y:S01]  /*1a10*/  @!P6 IMAD.MOV.U32 R89, RZ, RZ, 0x8 ;  /* 0x00000008ff59e424 */ /* 0x000fe200078e00ff */
[----:B------:R-:W3:Y:S03]  /*1a20*/  @!P6 LDG.E.64 R76, [R92.64] ;  /* 0x000000065c4ce981 */ /* 0x000ee6000c1e1b00 */
[----:B------:R-:W-:-:S05]  /*1a30*/  @!P6 IMAD.WIDE R88, R110, R89, c[0x0][0x170] ;  /* 0x00005c006e58e625 */ /* 0x000fca00078e0259 */
[----:B------:R0:W3:Y:S01]  /*1a40*/  @!P6 LDG.E.64 R74, [R88.64] ;  /* 0x00000006584ae981 */ /* 0x0000e2000c1e1b00 */
[----:B--2---:R-:W-:Y:S02]  /*1a50*/  @!P0 FADD.FTZ R62, R80, R78 ;  /* 0x0000004e503e8221 */ /* 0x004fe40000010000 */
[----:B------:R-:W-:Y:S01]  /*1a60*/  @!P0 FADD.FTZ R65, R81, R79 ;  /* 0x0000004f51418221 */ /* 0x000fe20000010000 */
[----:B------:R-:W-:Y:S01]  /*1a70*/  ISETP.NE.AND P0, PT, R87, RZ, PT ;  /* 0x000000ff5700720c */ /* 0x000fe20003f05270 */
[----:B------:R-:W-:Y:S01]  /*1a80*/  @!P1 IMAD.MOV.U32 R85, RZ, RZ, 0x8 ;  /* 0x00000008ff559424 */ /* 0x000fe200078e00ff */
[----:B------:R1:W2:Y:S04]  /*1a90*/  @!P2 LDG.E.64 R78, [R128.64] ;  /* 0x00000006804ea981 */ /* 0x0002a8000c1e1b00 */
[----:B0-----:R-:W4:Y:S04]  /*1aa0*/  @!P1 LDG.E.64 R88, [R126.64] ;  /* 0x000000067e589981 */ /* 0x001f28000c1e1b00 */
[----:B------:R0:W5:Y:S03]  /*1ab0*/  @!P3 LDG.E.64 R80, [R130.64] ;  /* 0x000000068250b981 */ /* 0x000166000c1e1b00 */
[----:B------:R-:W-:Y:S01]  /*1ac0*/  @!P0 MOV R82, 0x8 ;  /* 0x0000000800528802 */ /* 0x000fe20000000f00 */
[----:B------:R-:W2:Y:S04]  /*1ad0*/  @!P0 LDG.E.64 R86, [R124.64] ;  /* 0x000000067c568981 */ /* 0x000ea8000c1e1b00 */
[----:B------:R-:W-:-:S06]  /*1ae0*/  @!P0 IMAD.WIDE R82, R111, R82, c[0x0][0x170] ;  /* 0x00005c006f528625 */ /* 0x000fcc00078e0252 */
[----:B------:R-:W2:Y:S01]  /*1af0*/  @!P0 LDG.E.64 R82, [R82.64] ;  /* 0x0000000652528981 */ /* 0x000ea2000c1e1b00 */
[----:B------:R-:W-:-:S06]  /*1b00*/  @!P1 IMAD.WIDE R84, R112, R85, c[0x0][0x170] ;  /* 0x00005c0070549625 */ /* 0x000fcc00078e0255 */
[----:B------:R-:W4:Y:S01]  /*1b10*/  @!P1 LDG.E.64 R84, [R84.64] ;  /* 0x0000000654549981 */ /* 0x000f22000c1e1b00 */
[----:B---3--:R-:W-:Y:S02]  /*1b20*/  @!P6 FADD.FTZ R64, R76, R74 ;  /* 0x0000004a4c40e221 */ /* 0x008fe40000010000 */
[----:B------:R-:W-:Y:S02]  /*1b30*/  @!P2 IMAD.MOV.U32 R74, RZ, RZ, 0x8 ;  /* 0x00000008ff4aa424 */ /* 0x000fe400078e00ff */
[----:B------:R-:W-:Y:S02]  /*1b40*/  @!P6 FADD.FTZ R67, R77, R75 ;  /* 0x0000004b4d43e221 */ /* 0x000fe40000010000 */
[----:B------:R-:W-:Y:S01]  /*1b50*/  @!P2 IMAD.WIDE R74, R113, R74, c[0x0][0x170] ;  /* 0x00005c00714aa625 */ /* 0x000fe200078e024a */
[----:B------:R-:W-:-:S05]  /*1b60*/  @!P3 MOV R77, 0x8 ;  /* 0x00000008004db802 */ /* 0x000fca0000000f00 */
[----:B------:R-:W3:Y:S01]  /*1b70*/  @!P2 LDG.E.64 R74, [R74.64] ;  /* 0x000000064a4aa981 */ /* 0x000ee2000c1e1b00 */
[----:B------:R-:W-:-:S06]  /*1b80*/  @!P3 IMAD.WIDE R76, R114, R77, c[0x0][0x170] ;  /* 0x00005c00724cb625 */ /* 0x000fcc00078e024d */
[----:B------:R-:W5:Y:S01]  /*1b90*/  @!P3 LDG.E.64 R76, [R76.64] ;  /* 0x000000064c4cb981 */ /* 0x000f62000c1e1b00 */
[----:B--2---:R-:W-:Y:S02]  /*1ba0*/  @!P0 FADD.FTZ R66, R86, R82 ;  /* 0x0000005256428221 */ /* 0x004fe40000010000 */
[----:B------:R-:W-:Y:S02]  /*1bb0*/  @!P4 IMAD.MOV.U32 R82, RZ, RZ, 0x8 ;  /* 0x00000008ff52c424 */ /* 0x000fe400078e00ff */
[----:B------:R-:W-:Y:S02]  /*1bc0*/  @!P0 FADD.FTZ R69, R87, R83 ;  /* 0x0000005357458221 */ /* 0x000fe40000010000 */
[----:B------:R-:W-:Y:S01]  /*1bd0*/  @!P4 IMAD.WIDE R82, R115, R82, c[0x0][0x170] ;  /* 0x00005c007352c625 */ /* 0x000fe200078e0252 */
[----:B------:R-:W-:-:S03]  /*1be0*/  P2R R125, PR, RZ, 0x10 ;  /* 0x00000010ff7d7803 */ /* 0x000fc60000000000 */
[----:B----4-:R-:W-:Y:S02]  /*1bf0*/  @!P1 FADD.FTZ R68, R88, R84 ;  /* 0x0000005458449221 */ /* 0x010fe40000010000 */
[----:B------:R-:W-:Y:S01]  /*1c00*/  @!P1 FADD.FTZ R71, R89, R85 ;  /* 0x0000005559479221 */ /* 0x000fe20000010000 */
[----:B------:R-:W2:Y:S04]  /*1c10*/  @!P4 LDG.E.64 R82, [R82.64] ;  /* 0x000000065252c981 */ /* 0x000ea8000c1e1b00 */
[----:B------:R-:W2:Y:S01]  /*1c20*/  @!P4 LDG.E.64 R84, [R132.64] ;  /* 0x000000068454c981 */ /* 0x000ea2000c1e1b00 */
[----:B------:R-:W-:Y:S01]  /*1c30*/  ISETP.GE.AND P4, PT, R119, UR4, PT ;  /* 0x0000000477007c0c */ /* 0x000fe2000bf86270 */
[----:B------:R-:W-:Y:S01]  /*1c40*/  @!P5 IMAD.MOV.U32 R87, RZ, RZ, 0x8 ;  /* 0x00000008ff57d424 */ /* 0x000fe200078e00ff */
[----:B------:R-:W-:Y:S01]  /*1c50*/  ISETP.NE.AND P6, PT, R90, RZ, PT ;  /* 0x000000ff5a00720c */ /* 0x000fe20003fc5270 */
[----:B------:R-:W4:Y:S02]  /*1c60*/  @!P5 LDG.E.64 R88, [R134.64] ;  /* 0x000000068658d981 */ /* 0x000f24000c1e1b00 */
[----:B------:R-:W-:Y:S01]  /*1c70*/  @!P5 IMAD.WIDE R86, R116, R87, c[0x0][0x170] ;  /* 0x00005c007456d625 */ /* 0x000fe200078e0257 */
[----:B------:R-:W-:-:S07]  /*1c80*/  P2R R123, PR, RZ, 0x1 ;  /* 0x00000001ff7b7803 */ /* 0x000fce0000000000 */
[----:B------:R-:W-:Y:S01]  /*1c90*/  @!P4 MOV R90, 0x8 ;  /* 0x00000008005ac802 */ /* 0x000fe20000000f00 */
[----:B------:R-:W4:Y:S01]  /*1ca0*/  @!P5 LDG.E.64 R86, [R86.64] ;  /* 0x000000065656d981 */ /* 0x000f22000c1e1b00 */
[----:B------:R-:W-:-:S03]  /*1cb0*/  P2R R124, PR, RZ, 0x2 ;  /* 0x00000002ff7c7803 */ /* 0x000fc60000000000 */
[----:B------:R-:W-:Y:S01]  /*1cc0*/  @!P4 IMAD.WIDE R90, R119, R90, c[0x0][0x170] ;  /* 0x00005c00775ac625 */ /* 0x000fe200078e025a */
[C---:B------:R-:W-:Y:S01]  /*1cd0*/  LOP3.LUT P0, RZ, R31.reuse, 0x4, RZ, 0xc0, !PT ;  /* 0x000000041fff7812 */ /* 0x040fe2000780c0ff */
[----:B------:R-:W2:Y:S01]  /*1ce0*/  @!P4 LDG.E.64 R92, [R120.64] ;  /* 0x00000006785cc981 */ /* 0x000ea2000c1e1b00 */
[C---:B------:R-:W-:Y:S02]  /*1cf0*/  LOP3.LUT P1, RZ, R31.reuse, 0x2, RZ, 0xc0, !PT ;  /* 0x000000021fff7812 */ /* 0x040fe4000782c0ff */
[----:B------:R-:W-:Y:S01]  /*1d00*/  LOP3.LUT R31, R31, 0xfeffffff, RZ, 0xc0, !PT ;  /* 0xfeffffff1f1f7812 */ /* 0x000fe200078ec0ff */
[----:B------:R-:W2:Y:S03]  /*1d10*/  @!P4 LDG.E.64 R90, [R90.64] ;  /* 0x000000065a5ac981 */ /* 0x000ea6000c1e1b00 */
[----:B------:R-:W-:Y:S02]  /*1d20*/  @P4 LOP3.LUT R31, R31, 0x1000000, RZ, 0xfc, !PT ;  /* 0x010000001f1f4812 */ /* 0x000fe400078efcff */
[----:B------:R-:W-:-:S02]  /*1d30*/  P2R R122, PR, RZ, 0x40 ;  /* 0x00000040ff7a7803 */ /* 0x000fc40000000000 */
[----:B-1----:R-:W-:Y:S02]  /*1d40*/  P2R R129, PR, RZ, 0x8 ;  /* 0x00000008ff817803 */ /* 0x002fe40000000000 */
[----:B0-----:R-:W-:Y:S02]  /*1d50*/  P2R R130, PR, RZ, 0x4 ;  /* 0x00000004ff827803 */ /* 0x001fe40000000000 */
[----:B------:R-:W-:Y:S02]  /*1d60*/  P2R R131, PR, RZ, 0x20 ;  /* 0x00000020ff837803 */ /* 0x000fe40000000000 */
[C---:B------:R-:W-:Y:S02]  /*1d70*/  LOP3.LUT P5, RZ, R31.reuse, 0x10, RZ, 0xc0, !PT ;  /* 0x000000101fff7812 */ /* 0x040fe400078ac0ff */
[----:B------:R-:W-:Y:S01]  /*1d80*/  LOP3.LUT P4, RZ, R31, 0x20, RZ, 0xc0, !PT ;  /* 0x000000201fff7812 */ /* 0x000fe2000788c0ff */
[----:B---3--:R-:W-:Y:S02]  /*1d90*/  @!P2 FADD.FTZ R73, R79, R75 ;  /* 0x0000004b4f49a221 */ /* 0x008fe40000010000 */
[----:B------:R-:W-:-:S02]  /*1da0*/  @!P6 FADD.FTZ R75, R106, R105 ;  /* 0x000000696a4be221 */ /* 0x000fc40000010000 */
[----:B------:R-:W-:Y:S02]  /*1db0*/  @!P2 FADD.FTZ R70, R78, R74 ;  /* 0x0000004a4e46a221 */ /* 0x000fe40000010000 */
[----:B------:R-:W-:Y:S02]  /*1dc0*/  IMAD.MOV.U32 R74, RZ, RZ, RZ ;  /* 0x000000ffff4a7224 */ /* 0x000fe400078e00ff */
[----:B------:R-:W-:Y:S01]  /*1dd0*/  @!P6 FADD.FTZ R74, RZ, R75 ;  /* 0x0000004bff4ae221 */ /* 0x000fe20000010000 */
[----:B------:R-:W-:Y:S01]  /*1de0*/  LOP3.LUT P6, RZ, R31, 0x20000, RZ, 0xc0, !PT ;  /* 0x000200001fff7812 */ /* 0x000fe200078cc0ff */
[----:B-----5:R-:W-:Y:S02]  /*1df0*/  @!P3 FADD.FTZ R72, R80, R76 ;  /* 0x0000004c5048b221 */ /* 0x020fe40000010000 */
[----:B------:R-:W-:Y:S01]  /*1e00*/  @!P3 FADD.FTZ R95, R81, R77 ;  /* 0x0000004d515fb221 */ /* 0x000fe20000010000 */
[----:B------:R-:W-:Y:S02]  /*1e10*/  P2R R128, PR, RZ, 0x40 ;  /* 0x00000040ff807803 */ /* 0x000fe40000000000 */
[----:B------:R-:W-:-:S02]  /*1e20*/  LOP3.LUT P3, RZ, R31, 0x1, RZ, 0xc0, !PT ;  /* 0x000000011fff7812 */ /* 0x000fc4000786c0ff */
[----:B------:R-:W-:-:S04]  /*1e30*/  LOP3.LUT P6, RZ, R31, 0x10000, RZ, 0xc0, !PT ;  /* 0x000100001fff7812 */ /* 0x000fc800078cc0ff */
[----:B------:R-:W-:Y:S02]  /*1e40*/  P2R R127, PR, RZ, 0x40 ;  /* 0x00000040ff7f7803 */ /* 0x000fe40000000000 */
[----:B------:R-:W-:-:S04]  /*1e50*/  LOP3.LUT P6, RZ, R31, 0x8000, RZ, 0xc0, !PT ;  /* 0x000080001fff7812 */ /* 0x000fc800078cc0ff */
[----:B------:R-:W-:Y:S02]  /*1e60*/  P2R R126, PR, RZ, 0x40 ;  /* 0x00000040ff7e7803 */ /* 0x000fe40000000000 */
[C---:B------:R-:W-:Y:S01]  /*1e70*/  LOP3.LUT P6, RZ, R31.reuse, 0x4000, RZ, 0xc0, !PT ;  /* 0x000040001fff7812 */ /* 0x040fe200078cc0ff */
[----:B------:R-:W-:Y:S01]  /*1e80*/  @!P3 FADD.FTZ R75, R18, R19 ;  /* 0x00000013124bb221 */ /* 0x000fe20000010000 */
[C---:B------:R-:W-:Y:S02]  /*1e90*/  LOP3.LUT P2, RZ, R31.reuse, 0x8, RZ, 0xc0, !PT ;  /* 0x000000081fff7812 */ /* 0x040fe4000784c0ff */
[----:B------:R-:W-:Y:S02]  /*1ea0*/  P2R R81, PR, RZ, 0x40 ;  /* 0x00000040ff517803 */ /* 0x000fe40000000000 */
[----:B------:R-:W-:Y:S01]  /*1eb0*/  LOP3.LUT P6, RZ, R31, 0x2000, RZ, 0xc0, !PT ;  /* 0x000020001fff7812 */ /* 0x000fe200078cc0ff */
[----:B------:R-:W-:Y:S02]  /*1ec0*/  @!P3 FADD.FTZ R74, R74, R75 ;  /* 0x0000004b4a4ab221 */ /* 0x000fe40000010000 */
[----:B------:R-:W-:Y:S01]  /*1ed0*/  @!P1 FADD.FTZ R75, R20, R21 ;  /* 0x00000015144b9221 */ /* 0x000fe20000010000 */
[----:B------:R-:W-:-:S02]  /*1ee0*/  P2R R80, PR, RZ, 0x40 ;  /* 0x00000040ff507803 */ /* 0x000fc40000000000 */
[C---:B------:R-:W-:Y:S01]  /*1ef0*/  LOP3.LUT P6, RZ, R31.reuse, 0x1000, RZ, 0xc0, !PT ;  /* 0x000010001fff7812 */ /* 0x040fe200078cc0ff */
[----:B------:R-:W-:Y:S02]  /*1f00*/  @!P1 FADD.FTZ R74, R74, R75 ;  /* 0x0000004b4a4a9221 */ /* 0x000fe40000010000 */
[----:B------:R-:W-:Y:S01]  /*1f10*/  @!P0 FADD.FTZ R75, R22, R23 ;  /* 0x00000017164b8221 */ /* 0x000fe20000010000 */
[----:B------:R-:W-:Y:S02]  /*1f20*/  P2R R79, PR, RZ, 0x40 ;  /* 0x00000040ff4f7803 */ /* 0x000fe40000000000 */
[----:B------:R-:W-:Y:S01]  /*1f30*/  LOP3.LUT P6, RZ, R31, 0x800, RZ, 0xc0, !PT ;  /* 0x000008001fff7812 */ /* 0x000fe200078cc0ff */
[----:B------:R-:W-:Y:S02]  /*1f40*/  @!P0 FADD.FTZ R74, R74, R75 ;  /* 0x0000004b4a4a8221 */ /* 0x000fe40000010000 */
[----:B------:R-:W-:Y:S01]  /*1f50*/  @!P2 FADD.FTZ R75, R24, R25 ;  /* 0x00000019184ba221 */ /* 0x000fe20000010000 */
[----:B------:R-:W-:-:S02]  /*1f60*/  P2R R78, PR, RZ, 0x40 ;  /* 0x00000040ff4e7803 */ /* 0x000fc40000000000 */
[C---:B------:R-:W-:Y:S02]  /*1f70*/  LOP3.LUT P1, RZ, R31.reuse, 0x40, RZ, 0xc0, !PT ;  /* 0x000000401fff7812 */ /* 0x040fe4000782c0ff */
[C---:B------:R-:W-:Y:S01]  /*1f80*/  LOP3.LUT P6, RZ, R31.reuse, 0x400, RZ, 0xc0, !PT ;  /* 0x000004001fff7812 */ /* 0x040fe200078cc0ff */
[----:B------:R-:W-:Y:S02]  /*1f90*/  @!P2 FADD.FTZ R74, R74, R75 ;  /* 0x0000004b4a4aa221 */ /* 0x000fe40000010000 */
[----:B------:R-:W-:Y:S01]  /*1fa0*/  @!P5 FADD.FTZ R75, R26, R27 ;  /* 0x0000001b1a4bd221 */ /* 0x000fe20000010000 */
[----:B------:R-:W-:Y:S02]  /*1fb0*/  P2R R77, PR, RZ, 0x40 ;  /* 0x00000040ff4d7803 */ /* 0x000fe40000000000 */
[C---:B------:R-:W-:Y:S02]  /*1fc0*/  LOP3.LUT P0, RZ, R31.reuse, 0x80, RZ, 0xc0, !PT ;  /* 0x000000801fff7812 */ /* 0x040fe4000780c0ff */
[----:B------:R-:W-:Y:S01]  /*1fd0*/  LOP3.LUT P6, RZ, R31, 0x200, RZ, 0xc0, !PT ;  /* 0x000002001fff7812 */ /* 0x000fe200078cc0ff */
[----:B------:R-:W-:-:S02]  /*1fe0*/  @!P5 FADD.FTZ R74, R74, R75 ;  /* 0x0000004b4a4ad221 */ /* 0x000fc40000010000 */
[----:B------:R-:W-:Y:S01]  /*1ff0*/  @!P4 FADD.FTZ R75, R28, R29 ;  /* 0x0000001d1c4bc221 */ /* 0x000fe20000010000 */
[----:B------:R-:W-:Y:S02]  /*2000*/  P2R R76, PR, RZ, 0x40 ;  /* 0x00000040ff4c7803 */ /* 0x000fe40000000000 */
[----:B------:R-:W-:Y:S01]  /*2010*/  LOP3.LUT P6, RZ, R31, 0x100, RZ, 0xc0, !PT ;  /* 0x000001001fff7812 */ /* 0x000fe200078cc0ff */
[----:B------:R-:W-:Y:S02]  /*2020*/  @!P4 FADD.FTZ R74, R74, R75 ;  /* 0x0000004b4a4ac221 */ /* 0x000fe40000010000 */
[----:B------:R-:W-:-:S04]  /*2030*/  @!P1 FADD.FTZ R75, R30, R33 ;  /* 0x000000211e4b9221 */ /* 0x000fc80000010000 */
[----:B------:R-:W-:Y:S02]  /*2040*/  @!P1 FADD.FTZ R74, R74, R75 ;  /* 0x0000004b4a4a9221 */ /* 0x000fe40000010000 */
[----:B------:R-:W-:-:S04]  /*2050*/  @!P0 FADD.FTZ R75, R32, R35 ;  /* 0x00000023204b8221 */ /* 0x000fc80000010000 */
[----:B------:R-:W-:Y:S02]  /*2060*/  @!P0 FADD.FTZ R74, R74, R75 ;  /* 0x0000004b4a4a8221 */ /* 0x000fe40000010000 */
[----:B------:R-:W-:-:S04]  /*2070*/  @!P6 FADD.FTZ R75, R34, R37 ;  /* 0x00000025224be221 */ /* 0x000fc80000010000 */
[----:B------:R-:W-:Y:S01]  /*2080*/  @!P6 FADD.FTZ R74, R74, R75 ;  /* 0x0000004b4a4ae221 */ /* 0x000fe20000010000 */
[----:B------:R-:W-:-:S13]  /*2090*/  ISETP.NE.AND P6, PT, R76, RZ, PT ;  /* 0x000000ff4c00720c */ /* 0x000fda0003fc5270 */
        /* <DEDUP_REMOVED lines=20> */
[----:B------:R-:W-:Y:S02]  /*21e0*/  ISETP.NE.AND P6, PT, R127, RZ, PT ;  /* 0x000000ff7f00720c */ /* 0x000fe40003fc5270 */
[----:B------:R-:W-:-:S11]  /*21f0*/  LOP3.LUT P3, RZ, R31, 0x40000, RZ, 0xc0, !PT ;  /* 0x000400001fff7812 */ /* 0x000fd6000786c0ff */
[----:B------:R-:W-:-:S04]  /*2200*/  @!P6 FADD.FTZ R75, R50, R53 ;  /* 0x00000035324be221 */ /* 0x000fc80000010000 */
[----:B------:R-:W-:Y:S01]  /*2210*/  @!P6 FADD.FTZ R74, R74, R75 ;  /* 0x0000004b4a4ae221 */ /* 0x000fe20000010000 */
[----:B------:R-:W-:Y:S02]  /*2220*/  ISETP.NE.AND P6, PT, R128, RZ, PT ;  /* 0x000000ff8000720c */ /* 0x000fe40003fc5270 */
[C---:B------:R-:W-:Y:S02]  /*2230*/  LOP3.LUT P2, RZ, R31.reuse, 0x80000, RZ, 0xc0, !PT ;  /* 0x000800001fff7812 */ /* 0x040fe4000784c0ff */
[C---:B------:R-:W-:Y:S02]  /*2240*/  LOP3.LUT P5, RZ, R31.reuse, 0x100000, RZ, 0xc0, !PT ;  /* 0x001000001fff7812 */ /* 0x040fe400078ac0ff */
[----:B------:R-:W-:-:S07]  /*2250*/  LOP3.LUT P4, RZ, R31, 0x200000, RZ, 0xc0, !PT ;  /* 0x002000001fff7812 */ /* 0x000fce000788c0ff */
[----:B------:R-:W-:-:S04]  /*2260*/  @!P6 FADD.FTZ R75, R52, R55 ;  /* 0x00000037344be221 */ /* 0x000fc80000010000 */
[----:B------:R-:W-:Y:S02]  /*2270*/  @!P6 FADD.FTZ R74, R74, R75 ;  /* 0x0000004b4a4ae221 */ /* 0x000fe40000010000 */
[----:B------:R-:W-:Y:S01]  /*2280*/  @!P3 FADD.FTZ R75, R54, R57 ;  /* 0x00000039364bb221 */ /* 0x000fe20000010000 */
[----:B------:R-:W-:-:S03]  /*2290*/  LOP3.LUT P1, RZ, R31, 0x400000, RZ, 0xc0, !PT ;  /* 0x004000001fff7812 */ /* 0x000fc6000782c0ff */
[----:B------:R-:W-:Y:S02]  /*22a0*/  @!P3 FADD.FTZ R74, R74, R75 ;  /* 0x0000004b4a4ab221 */ /* 0x000fe40000010000 */
[----:B------:R-:W-:Y:S01]  /*22b0*/  @!P2 FADD.FTZ R75, R56, R59 ;  /* 0x0000003b384ba221 */ /* 0x000fe20000010000 */
[----:B------:R-:W-:-:S03]  /*22c0*/  LOP3.LUT P0, RZ, R31, 0x800000, RZ, 0xc0, !PT ;  /* 0x008000001fff7812 */ /* 0x000fc6000780c0ff */
[----:B------:R-:W-:Y:S02]  /*22d0*/  @!P2 FADD.FTZ R74, R74, R75 ;  /* 0x0000004b4a4aa221 */ /* 0x000fe40000010000 */
[----:B------:R-:W-:-:S04]  /*22e0*/  @!P5 FADD.FTZ R75, R58, R61 ;  /* 0x0000003d3a4bd221 */ /* 0x000fc80000010000 */
[----:B------:R-:W-:Y:S02]  /*22f0*/  @!P5 FADD.FTZ R74, R74, R75 ;  /* 0x0000004b4a4ad221 */ /* 0x000fe40000010000 */
[----:B------:R-:W-:-:S04]  /*2300*/  @!P4 FADD.FTZ R75, R60, R63 ;  /* 0x0000003f3c4bc221 */ /* 0x000fc80000010000 */
[----:B------:R-:W-:Y:S02]  /*2310*/  @!P4 FADD.FTZ R74, R74, R75 ;  /* 0x0000004b4a4ac221 */ /* 0x000fe40000010000 */
[----:B------:R-:W-:-:S04]  /*2320*/  @!P1 FADD.FTZ R75, R62, R65 ;  /* 0x000000413e4b9221 */ /* 0x000fc80000010000 */
[----:B------:R-:W-:Y:S02]  /*2330*/  @!P1 FADD.FTZ R74, R74, R75 ;  /* 0x0000004b4a4a9221 */ /* 0x000fe40000010000 */
[----:B------:R-:W-:-:S04]  /*2340*/  @!P0 FADD.FTZ R75, R64, R67 ;  /* 0x00000043404b8221 */ /* 0x000fc80000010000 */
[----:B------:R-:W-:Y:S01]  /*2350*/  @!P0 FADD.FTZ R74, R74, R75 ;  /* 0x0000004b4a4a8221 */ /* 0x000fe20000010000 */
[----:B------:R-:W-:Y:S02]  /*2360*/  ISETP.NE.AND P0, PT, R123, RZ, PT ;  /* 0x000000ff7b00720c */ /* 0x000fe40003f05270 */
[----:B------:R-:W-:Y:S02]  /*2370*/  ISETP.NE.AND P1, PT, R124, RZ, PT ;  /* 0x000000ff7c00720c */ /* 0x000fe40003f25270 */
[----:B------:R-:W-:Y:S02]  /*2380*/  ISETP.NE.AND P2, PT, R130, RZ, PT ;  /* 0x000000ff8200720c */ /* 0x000fe40003f45270 */
[----:B------:R-:W-:Y:S02]  /*2390*/  ISETP.NE.AND P3, PT, R129, RZ, PT ;  /* 0x000000ff8100720c */ /* 0x000fe40003f65270 */
[----:B------:R-:W-:-:S05]  /*23a0*/  ISETP.NE.AND P4, PT, R125, RZ, PT ;  /* 0x000000ff7d00720c */ /* 0x000fca0003f85270 */
[----:B------:R-:W-:-:S04]  /*23b0*/  @!P0 FADD.FTZ R75, R66, R69 ;  /* 0x00000045424b8221 */ /* 0x000fc80000010000 */
[----:B------:R-:W-:Y:S02]  /*23c0*/  @!P0 FADD.FTZ R74, R74, R75 ;  /* 0x0000004b4a4a8221 */ /* 0x000fe40000010000 */
[----:B------:R-:W-:Y:S01]  /*23d0*/  @!P1 FADD.FTZ R75, R68, R71 ;  /* 0x00000047444b9221 */ /* 0x000fe20000010000 */
[----:B------:R-:W-:-:S03]  /*23e0*/  ISETP.NE.AND P5, PT, R131, RZ, PT ;  /* 0x000000ff8300720c */ /* 0x000fc60003fa5270 */
[----:B------:R-:W-:Y:S02]  /*23f0*/  @!P1 FADD.FTZ R74, R74, R75 ;  /* 0x0000004b4a4a9221 */ /* 0x000fe40000010000 */
[----:B------:R-:W-:Y:S01]  /*2400*/  @!P2 FADD.FTZ R75, R70, R73 ;  /* 0x00000049464ba221 */ /* 0x000fe20000010000 */
[----:B------:R-:W-:Y:S01]  /*2410*/  LOP3.LUT P6, RZ, R31, 0x1000000, RZ, 0xc0, !PT ;  /* 0x010000001fff7812 */ /* 0x000fe200078cc0ff */
[----:B--2---:R-:W-:Y:S02]  /*2420*/  @!P4 FADD.FTZ R94, R84, R82 ;  /* 0x00000052545ec221 */ /* 0x004fe40000010000 */
[----:B------:R-:W-:Y:S02]  /*2430*/  @!P2 FADD.FTZ R74, R74, R75 ;  /* 0x0000004b4a4aa221 */ /* 0x000fe40000010000 */
[----:B------:R-:W-:Y:S02]  /*2440*/  @!P3 FADD.FTZ R75, R72, R95 ;  /* 0x0000005f484bb221 */ /* 0x000fe40000010000 */
[----:B------:R-:W-:-:S02]  /*2450*/  @!P4 FADD.FTZ R97, R85, R83 ;  /* 0x000000535561c221 */ /* 0x000fc40000010000 */
[----:B------:R-:W-:Y:S02]  /*2460*/  @!P3 FADD.FTZ R74, R74, R75 ;  /* 0x0000004b4a4ab221 */ /* 0x000fe40000010000 */
[----:B------:R-:W-:Y:S02]  /*2470*/  @!P4 FADD.FTZ R75, R94, R97 ;  /* 0x000000615e4bc221 */ /* 0x000fe40000010000 */
[----:B----4-:R-:W-:Y:S02]  /*2480*/  @!P5 FADD.FTZ R96, R88, R86 ;  /* 0x000000565860d221 */ /* 0x010fe40000010000 */
[----:B------:R-:W-:Y:S02]  /*2490*/  @!P5 FADD.FTZ R99, R89, R87 ;  /* 0x000000575963d221 */ /* 0x000fe40000010000 */
[----:B------:R-:W-:Y:S02]  /*24a0*/  @!P4 FADD.FTZ R74, R74, R75 ;  /* 0x0000004b4a4ac221 */ /* 0x000fe40000010000 */
[----:B------:R-:W-:-:S02]  /*24b0*/  @!P6 FADD.FTZ R98, R92, R90 ;  /* 0x0000005a5c62e221 */ /* 0x000fc40000010000 */
[----:B------:R-:W-:Y:S02]  /*24c0*/  @!P6 FADD.FTZ R101, R93, R91 ;  /* 0x0000005b5d65e221 */ /* 0x000fe40000010000 */
[----:B------:R-:W-:Y:S02]  /*24d0*/  @!P5 FADD.FTZ R75, R96, R99 ;  /* 0x00000063604bd221 */ /* 0x000fe40000010000 */
[----:B------:R-:W-:Y:S02]  /*24e0*/  @!P6 FADD.FTZ R77, R98, R101 ;  /* 0x00000065624de221 */ /* 0x000fe40000010000 */
[----:B------:R-:W-:-:S04]  /*24f0*/  @!P5 FADD.FTZ R74, R74, R75 ;  /* 0x0000004b4a4ad221 */ /* 0x000fc80000010000 */
[----:B------:R-:W-:-:S05]  /*2500*/  @!P6 FADD.FTZ R74, R74, R77 ;  /* 0x0000004d4a4ae221 */ /* 0x000fca0000010000 */
[----:B------:R-:W0:Y:S02]  /*2510*/  SHFL.BFLY PT, R75, R74, 0x10, 0x1f ;  /* 0x0e001f004a4b7f89 */ /* 0x000e2400000e0000 */
[----:B0-----:R-:W-:-:S05]  /*2520*/  FADD.FTZ R75, R75, R74 ;  /* 0x0000004a4b4b7221 */ /* 0x001fca0000010000 */
[----:B------:R-:W0:Y:S02]  /*2530*/  SHFL.BFLY PT, R76, R75, 0x8, 0x1f ;  /* 0x0d001f004b4c7f89 */ /* 0x000e2400000e0000 */
[----:B0-----:R-:W-:-:S05]  /*2540*/  FADD.FTZ R76, R75, R76 ;  /* 0x0000004c4b4c7221 */ /* 0x001fca0000010000 */
[----:B------:R-:W0:Y:S01]  /*2550*/  SHFL.BFLY PT, R77, R76, 0x4, 0x1f ;  /* 0x0c801f004c4d7f89 */ /* 0x000e2200000e0000 */
[----:B------:R-:W1:Y:S01]  /*2560*/  I2F.U32 R79, c[0x0][0x0] ;  /* 0x00000000004f7b06 */ /* 0x000e620000201000 */
[----:B0-----:R-:W-:-:S05]  /*2570*/  FADD.FTZ R77, R76, R77 ;  /* 0x0000004d4c4d7221 */ /* 0x001fca0000010000 */
[----:B------:R-:W0:Y:S01]  /*2580*/  SHFL.BFLY PT, R78, R77, 0x2, 0x1f ;  /* 0x0c401f004d4e7f89 */ /* 0x000e2200000e0000 */
[----:B-1----:R-:W-:Y:S01]  /*2590*/  FMUL.FTZ R81, R79, 0.03125 ;  /* 0x3d0000004f517820 */ /* 0x002fe20000410000 */
[----:B------:R-:W-:Y:S02]  /*25a0*/  P2R R83, PR, RZ, 0x10 ;  /* 0x00000010ff537803 */ /* 0x000fe40000000000 */
[----:B------:R-:W-:Y:S01]  /*25b0*/  LOP3.LUT P4, RZ, R31, 0x1, RZ, 0xc0, !PT ;  /* 0x000000011fff7812 */ /* 0x000fe2000788c0ff */
[----:B------:R-:W1:Y:S03]  /*25c0*/  I2F.U32 R80, R109 ;  /* 0x0000006d00507306 */ /* 0x000e660000201000 */
[----:B------:R-:W-:Y:S02]  /*25d0*/  P2R R85, PR, RZ, 0x10 ;  /* 0x00000010ff557803 */ /* 0x000fe40000000000 */
[----:B------:R-:W-:Y:S01]  /*25e0*/  LOP3.LUT P4, RZ, R109, 0x1f, RZ, 0xc0, !PT ;  /* 0x0000001f6dff7812 */ /* 0x000fe2000788c0ff */
[----:B0-----:R-:W-:-:S05]  /*25f0*/  FADD.FTZ R78, R77, R78 ;  /* 0x0000004e4d4e7221 */ /* 0x001fca0000010000 */
[----:B------:R-:W0:Y:S07]  /*2600*/  SHFL.BFLY PT, R79, R78, 0x1, 0x1f ;  /* 0x0c201f004e4f7f89 */ /* 0x000e2e00000e0000 */
[----:B------:R-:W-:Y:S02]  /*2610*/  @!P4 SHF.R.U32.HI R74, RZ, 0x3, R109 ;  /* 0x00000003ff4ac819 */ /* 0x000fe4000001166d */
[----:B-1----:R-:W-:Y:S02]  /*2620*/  FSETP.GT.FTZ.AND P6, PT, R81, R80, PT ;  /* 0x000000505100720b */ /* 0x002fe40003fd4000 */
[----:B------:R-:W-:Y:S01]  /*2630*/  @!P4 LOP3.LUT R74, R74, 0x1ffffffc, RZ, 0xc0, !PT ;  /* 0x1ffffffc4a4ac812 */ /* 0x000fe200078ec0ff */
[----:B0-----:R-:W-:-:S05]  /*2640*/  FADD.FTZ R81, R78, R79 ;  /* 0x0000004f4e517221 */ /* 0x001fca0000010000 */
[----:B------:R-:W-:Y:S05]  /*2650*/  @!P4 STS [R74+0x8], R81 ;  /* 0x000008514a00c388 */ /* 0x000fea0000000800 */
[----:B------:R-:W-:Y:S01]  /*2660*/  @P6 IMAD.SHL.U32 R76, R109, 0x4, RZ ;  /* 0x000000046d4c6824 */ /* 0x000fe200078e00ff */
[----:B------:R-:W-:-:S04]  /*2670*/  HFMA2.MMA R75, -RZ, RZ, 0, 0 ;  /* 0x00000000ff4b7435 */ /* 0x000fc800000001ff */
[----:B------:R-:W-:Y:S01]  /*2680*/  @P6 LOP3.LUT R76, R76, 0x7c, RZ, 0xc0, !PT ;  /* 0x0000007c4c4c6812 */ /* 0x000fe200078ec0ff */
[----:B------:R-:W-:Y:S06]  /*2690*/  BAR.SYNC.DEFER_BLOCKING 0x0 ;  /* 0x0000000000007b1d */ /* 0x000fec0000010000 */
[----:B------:R-:W0:Y:S04]  /*26a0*/  @P6 LDS R75, [R76+0x8] ;  /* 0x000008004c4b6984 */ /* 0x000e280000000800 */
[----:B0-----:R-:W0:Y:S02]  /*26b0*/  SHFL.BFLY PT, R78, R75, 0x10, 0x1f ;  /* 0x0e001f004b4e7f89 */ /* 0x001e2400000e0000 */
[----:B0-----:R-:W-:-:S05]  /*26c0*/  FADD.FTZ R78, R78, R75 ;  /* 0x0000004b4e4e7221 */ /* 0x001fca0000010000 */
[----:B------:R-:W0:Y:S02]  /*26d0*/  SHFL.BFLY PT, R77, R78, 0x8, 0x1f ;  /* 0x0d001f004e4d7f89 */ /* 0x000e2400000e0000 */
[----:B0-----:R-:W-:-:S05]  /*26e0*/  FADD.FTZ R77, R78, R77 ;  /* 0x0000004d4e4d7221 */ /* 0x001fca0000010000 */
[----:B------:R-:W0:Y:S01]  /*26f0*/  SHFL.BFLY PT, R80, R77, 0x4, 0x1f ;  /* 0x0c801f004d507f89 */ /* 0x000e2200000e0000 */
[----:B------:R-:W-:Y:S02]  /*2700*/  P2R R123, PR, RZ, 0x1 ;  /* 0x00000001ff7b7803 */ /* 0x000fe40000000000 */
[----:B------:R-:W-:Y:S02]  /*2710*/  LOP3.LUT P0, RZ, R31, 0x4, RZ, 0xc0, !PT ;  /* 0x000000041fff7812 */ /* 0x000fe4000780c0ff */
[----:B------:R-:W-:Y:S02]  /*2720*/  P2R R124, PR, RZ, 0x2 ;  /* 0x00000002ff7c7803 */ /* 0x000fe40000000000 */
[----:B------:R-:W-:Y:S02]  /*2730*/  P2R R125, PR, RZ, 0x4 ;  /* 0x00000004ff7d7803 */ /* 0x000fe40000000000 */
[----:B------:R-:W-:Y:S02]  /*2740*/  P2R R82, PR, RZ, 0x8 ;  /* 0x00000008ff527803 */ /* 0x000fe40000000000 */
[----:B------:R-:W-:-:S02]  /*2750*/  P2R R84, PR, RZ, 0x20 ;  /* 0x00000020ff547803 */ /* 0x000fc40000000000 */
[----:B------:R-:W-:Y:S01]  /*2760*/  P2R R86, PR, RZ, 0x1 ;  /* 0x00000001ff567803 */ /* 0x000fe20000000000 */
[----:B0-----:R-:W-:-:S05]  /*2770*/  FADD.FTZ R80, R77, R80 ;  /* 0x000000504d507221 */ /* 0x001fca0000010000 */
[----:B------:R-:W0:Y:S01]  /*2780*/  SHFL.BFLY PT, R79, R80, 0x2, 0x1f ;  /* 0x0c401f00504f7f89 */ /* 0x000e2200000e0000 */
[C---:B------:R-:W-:Y:S02]  /*2790*/  LOP3.LUT P0, RZ, R31.reuse, 0x2, RZ, 0xc0, !PT ;  /* 0x000000021fff7812 */ /* 0x040fe4000780c0ff */
[C---:B------:R-:W-:Y:S02]  /*27a0*/  LOP3.LUT P1, RZ, R31.reuse, 0x8, RZ, 0xc0, !PT ;  /* 0x000000081fff7812 */ /* 0x040fe4000782c0ff */
[C---:B------:R-:W-:Y:S02]  /*27b0*/  LOP3.LUT P2, RZ, R31.reuse, 0x10, RZ, 0xc0, !PT ;  /* 0x000000101fff7812 */ /* 0x040fe4000784c0ff */
[C---:B------:R-:W-:Y:S02]  /*27c0*/  LOP3.LUT P3, RZ, R31.reuse, 0x20, RZ, 0xc0, !PT ;  /* 0x000000201fff7812 */ /* 0x040fe4000786c0ff */
[C---:B------:R-:W-:Y:S02]  /*27d0*/  LOP3.LUT P5, RZ, R31.reuse, 0x40, RZ, 0xc0, !PT ;  /* 0x000000401fff7812 */ /* 0x040fe400078ac0ff */
[----:B------:R-:W-:-:S04]  /*27e0*/  LOP3.LUT R31, R31, 0xfdffffff, RZ, 0xc0, !PT ;  /* 0xfdffffff1f1f7812 */ /* 0x000fc800078ec0ff */
[----:B------:R-:W-:Y:S02]  /*27f0*/  @P6 LOP3.LUT R31, R31, 0x2000000, RZ, 0xfc, !PT ;  /* 0x020000001f1f6812 */ /* 0x000fe400078efcff */
[----:B------:R-:W-:Y:S01]  /*2800*/  ISETP.NE.AND P6, PT, R109, RZ, PT ;  /* 0x000000ff6d00720c */ /* 0x000fe20003fc5270 */
[----:B0-----:R-:W-:-:S12]  /*2810*/  FADD.FTZ R79, R80, R79 ;  /* 0x0000004f504f7221 */ /* 0x001fd80000010000 */
[----:B------:R-:W0:Y:S01]  /*2820*/  @!P6 I2F R81, c[0x0][0x18c] ;  /* 0x000063000051eb06 */ /* 0x000e220000201400 */
[----:B------:R-:W1:Y:S07]  /*2830*/  SHFL.BFLY PT, R74, R79, 0x1, 0x1f ;  /* 0x0c201f004f4a7f89 */ /* 0x000e6e00000e0000 */
[----:B0-----:R-:W0:Y:S01]  /*2840*/  @!P6 MUFU.RCP R81, R81 ;  /* 0x000000510051e308 */ /* 0x001e220000001000 */
[----:B-1----:R-:W-:-:S04]  /*2850*/  FADD.FTZ R74, R79, R74 ;  /* 0x0000004a4f4a7221 */ /* 0x002fc80000010000 */
[----:B0-----:R-:W-:-:S05]  /*2860*/  @!P6 FMUL.FTZ R74, R74, R81 ;  /* 0x000000514a4ae220 */ /* 0x001fca0000410000 */
[----:B------:R0:W-:Y:S04]  /*2870*/  @!P6 STS [RZ], R74 ;  /* 0x0000004aff00e388 */ /* 0x0001e80000000800 */
[----:B------:R-:W-:Y:S01]  /*2880*/  BAR.SYNC.DEFER_BLOCKING 0x0 ;  /* 0x0000000000007b1d */ /* 0x000fe20000010000 */
[----:B------:R-:W-:Y:S02]  /*2890*/  ISETP.NE.AND P6, PT, R122, RZ, PT ;  /* 0x000000ff7a00720c */ /* 0x000fe40003fc5270 */
[----:B------:R-:W-:-:S11]  /*28a0*/  ISETP.NE.AND P4, PT, R85, RZ, PT ;  /* 0x000000ff5500720c */ /* 0x000fd60003f85270 */
[----:B------:R-:W1:Y:S04]  /*28b0*/  @!P6 LDS R75, [RZ] ;  /* 0x00000000ff4be984 */ /* 0x000e680000000800 */
[----:B------:R-:W-:Y:S01]  /*28c0*/  @!P0 LDS R85, [RZ] ;  /* 0x00000000ff558984 */ /* 0x000fe20000000800 */
[----:B------:R-:W-:-:S03]  /*28d0*/  ISETP.NE.AND P0, PT, R86, RZ, PT ;  /* 0x000000ff5600720c */ /* 0x000fc60003f05270 */
[----:B------:R-:W2:Y:S04]  /*28e0*/  @!P4 LDS R78, [RZ] ;  /* 0x00000000ff4ec984 */ /* 0x000ea80000000800 */
[----:B------:R-:W-:Y:S01]  /*28f0*/  @!P1 LDS R87, [RZ] ;  /* 0x00000000ff579984 */ /* 0x000fe20000000800 */
[----:B------:R-:W-:-:S03]  /*2900*/  P2R R91, PR, RZ, 0x4 ;  /* 0x00000004ff5b7803 */ /* 0x000fc60000000000 */
[----:B------:R-:W-:Y:S04]  /*2910*/  @!P2 LDS R88, [RZ] ;  /* 0x00000000ff58a984 */ /* 0x000fe80000000800 */
[----:B------:R-:W3:Y:S01]  /*2920*/  @!P0 LDS R86, [RZ] ;  /* 0x00000000ff568984 */ /* 0x000ee20000000800 */
[----:B------:R-:W-:Y:S01]  /*2930*/  LOP3.LUT P2, RZ, R31, 0x2, RZ, 0xc0, !PT ;  /* 0x000000021fff7812 */ /* 0x000fe2000784c0ff */
[----:B0-----:R-:W-:Y:S01]  /*2940*/  IMAD.MOV.U32 R74, RZ, RZ, RZ ;  /* 0x000000ffff4a7224 */ /* 0x001fe200078e00ff */
[----:B------:R-:W-:Y:S01]  /*2950*/  P2R R80, PR, RZ, 0x40 ;  /* 0x00000040ff507803 */ /* 0x000fe20000000000 */
[----:B------:R-:W-:Y:S01]  /*2960*/  @!P3 LDS R81, [RZ] ;  /* 0x00000000ff51b984 */ /* 0x000fe20000000800 */
[----:B------:R-:W-:Y:S02]  /*2970*/  P2R R92, PR, RZ, 0x8 ;  /* 0x00000008ff5c7803 */ /* 0x000fe40000000000 */
[----:B------:R-:W-:Y:S01]  /*2980*/  P2R R93, PR, RZ, 0x20 ;  /* 0x00000020ff5d7803 */ /* 0x000fe20000000000 */
[----:B------:R-:W0:Y:S01]  /*2990*/  @!P5 LDS R89, [RZ] ;  /* 0x00000000ff59d984 */ /* 0x000e220000000800 */
[----:B-1----:R-:W-:-:S02]  /*29a0*/  @!P6 FADD.FTZ R76, R105, -R75 ;  /* 0x8000004b694ce221 */ /* 0x002fc40000010000 */
[----:B------:R-:W-:Y:S02]  /*29b0*/  @!P6 FADD.FTZ R75, R106, -R75 ;  /* 0x8000004b6a4be221 */ /* 0x000fe40000010000 */
[----:B------:R-:W-:-:S04]  /*29c0*/  @!P6 FMUL.FTZ R76, R76, R76 ;  /* 0x0000004c4c4ce220 */ /* 0x000fc80000410000 */
[----:B------:R-:W-:Y:S02]  /*29d0*/  @!P6 FFMA.FTZ R76, R75, R75, R76 ;  /* 0x0000004b4b4ce223 */ /* 0x000fe4000001004c */
[----:B--2---:R-:W-:Y:S02]  /*29e0*/  @!P4 FADD.FTZ R77, R19, -R78 ;  /* 0x8000004e134dc221 */ /* 0x004fe40000010000 */
[----:B------:R-:W-:Y:S01]  /*29f0*/  @!P6 FADD.FTZ R74, RZ, R76 ;  /* 0x0000004cff4ae221 */ /* 0x000fe20000010000 */
[C---:B------:R-:W-:Y:S01]  /*2a00*/  LOP3.LUT P6, RZ, R31.reuse, 0x200, RZ, 0xc0, !PT ;  /* 0x000002001fff7812 */ /* 0x040fe200078cc0ff */
[----:B------:R-:W-:Y:S01]  /*2a10*/  @!P4 FADD.FTZ R75, R18, -R78 ;  /* 0x8000004e124bc221 */ /* 0x000fe20000010000 */
[----:B------:R-:W-:Y:S01]  /*2a20*/  LOP3.LUT P3, RZ, R31, 0x80, RZ, 0xc0, !PT ;  /* 0x000000801fff7812 */ /* 0x000fe2000786c0ff */
[----:B------:R-:W-:Y:S01]  /*2a30*/  @!P4 FMUL.FTZ R78, R77, R77 ;  /* 0x0000004d4d4ec220 */ /* 0x000fe20000410000 */
[----:B------:R-:W-:Y:S01]  /*2a40*/  LOP3.LUT P5, RZ, R31, 0x100, RZ, 0xc0, !PT ;  /* 0x000001001fff7812 */ /* 0x000fe200078ac0ff */
[----:B------:R-:W-:-:S02]  /*2a50*/  @!P2 FADD.FTZ R77, R21, -R85 ;  /* 0x80000055154da221 */ /* 0x000fc40000010000 */
[----:B------:R-:W-:Y:S02]  /*2a60*/  @!P4 FFMA.FTZ R75, R75, R75, R78 ;  /* 0x0000004b4b4bc223 */ /* 0x000fe4000001004e */
[----:B------:R-:W-:Y:S02]  /*2a70*/  @!P2 FADD.FTZ R76, R20, -R85 ;  /* 0x80000055144ca221 */ /* 0x000fe40000010000 */
[----:B------:R-:W-:Y:S02]  /*2a80*/  @!P2 FMUL.FTZ R77, R77, R77 ;  /* 0x0000004d4d4da220 */ /* 0x000fe40000410000 */
[----:B------:R-:W-:Y:S01]  /*2a90*/  @!P4 FADD.FTZ R74, R74, R75 ;  /* 0x0000004b4a4ac221 */ /* 0x000fe20000010000 */
[----:B------:R-:W-:Y:S01]  /*2aa0*/  P2R R126, PR, RZ, 0x40 ;  /* 0x00000040ff7e7803 */ /* 0x000fe20000000000 */
[----:B---3--:R-:W-:Y:S01]  /*2ab0*/  @!P0 FADD.FTZ R78, R23, -R86 ;  /* 0x80000056174e8221 */ /* 0x008fe20000010000 */
[----:B------:R-:W1:Y:S01]  /*2ac0*/  @!P3 LDS R90, [RZ] ;  /* 0x00000000ff5ab984 */ /* 0x000e620000000800 */
[----:B------:R-:W-:-:S02]  /*2ad0*/  @!P2 FFMA.FTZ R77, R76, R76, R77 ;  /* 0x0000004c4c4da223 */ /* 0x000fc4000001004d */
[----:B------:R-:W-:Y:S01]  /*2ae0*/  @!P0 FADD.FTZ R75, R22, -R86 ;  /* 0x80000056164b8221 */ /* 0x000fe20000010000 */
[----:B------:R-:W2:Y:S01]  /*2af0*/  @!P5 LDS R85, [RZ] ;  /* 0x00000000ff55d984 */ /* 0x000ea20000000800 */
[----:B------:R-:W-:-:S03]  /*2b00*/  @!P2 FADD.FTZ R74, R74, R77 ;  /* 0x0000004d4a4aa221 */ /* 0x000fc60000010000 */
[----:B------:R-:W3:Y:S01]  /*2b10*/  @!P6 LDS R86, [RZ] ;  /* 0x00000000ff56e984 */ /* 0x000ee20000000800 */
[----:B------:R-:W-:Y:S02]  /*2b20*/  LOP3.LUT P6, RZ, R31, 0x400, RZ, 0xc0, !PT ;  /* 0x000004001fff7812 */ /* 0x000fe400078cc0ff */
[----:B------:R-:W-:Y:S02]  /*2b30*/  ISETP.NE.AND P2, PT, R91, RZ, PT ;  /* 0x000000ff5b00720c */ /* 0x000fe40003f45270 */
[C---:B------:R-:W-:Y:S01]  /*2b40*/  LOP3.LUT P5, RZ, R31.reuse, 0x1000, RZ, 0xc0, !PT ;  /* 0x000010001fff7812 */ /* 0x040fe200078ac0ff */
[----:B------:R-:W-:Y:S01]  /*2b50*/  @!P0 FMUL.FTZ R78, R78, R78 ;  /* 0x0000004e4e4e8220 */ /* 0x000fe20000410000 */
[----:B------:R-:W-:Y:S01]  /*2b60*/  LOP3.LUT P3, RZ, R31, 0x800, RZ, 0xc0, !PT ;  /* 0x000008001fff7812 */ /* 0x000fe2000786c0ff */
[----:B------:R-:W-:Y:S02]  /*2b70*/  @!P1 FADD.FTZ R79, R25, -R87 ;  /* 0x80000057194f9221 */ /* 0x000fe40000010000 */
[----:B------:R-:W-:-:S02]  /*2b80*/  @!P0 FFMA.FTZ R75, R75, R75, R78 ;  /* 0x0000004b4b4b8223 */ /* 0x000fc4000001004e */
[----:B------:R-:W-:Y:S02]  /*2b90*/  @!P1 FADD.FTZ R76, R24, -R87 ;  /* 0x80000057184c9221 */ /* 0x000fe40000010000 */
[----:B------:R-:W4:Y:S01]  /*2ba0*/  @!P6 LDS R87, [RZ] ;  /* 0x00000000ff57e984 */ /* 0x000f220000000800 */
[----:B------:R-:W-:Y:S01]  /*2bb0*/  @!P1 FMUL.FTZ R79, R79, R79 ;  /* 0x0000004f4f4f9220 */ /* 0x000fe20000410000 */
[----:B------:R-:W-:Y:S01]  /*2bc0*/  LOP3.LUT P6, RZ, R31, 0x100, RZ, 0xc0, !PT ;  /* 0x000001001fff7812 */ /* 0x000fe200078cc0ff */
[----:B------:R-:W-:Y:S02]  /*2bd0*/  @!P0 FADD.FTZ R74, R74, R75 ;  /* 0x0000004b4a4a8221 */ /* 0x000fe40000010000 */
[--C-:B------:R-:W-:Y:S01]  /*2be0*/  @!P2 FADD.FTZ R77, R27, -R88.reuse ;  /* 0x800000581b4da221 */ /* 0x100fe20000010000 */
[----:B------:R-:W5:Y:S01]  /*2bf0*/  @!P3 LDS R91, [RZ] ;  /* 0x00000000ff5bb984 */ /* 0x000f620000000800 */
[----:B------:R-:W-:Y:S01]  /*2c00*/  @!P2 FADD.FTZ R75, R26, -R88 ;  /* 0x800000581a4ba221 */ /* 0x000fe20000010000 */
[----:B------:R-:W-:Y:S01]  /*2c10*/  P2R R122, PR, RZ, 0x40 ;  /* 0x00000040ff7a7803 */ /* 0x000fe20000000000 */
[----:B------:R-:W-:Y:S01]  /*2c20*/  @!P1 FFMA.FTZ R79, R76, R76, R79 ;  /* 0x0000004c4c4f9223 */ /* 0x000fe2000001004f */
[----:B------:R-:W2:Y:S01]  /*2c30*/  @!P5 LDS R88, [RZ] ;  /* 0x00000000ff58d984 */ /* 0x000ea20000000800 */
[----:B------:R-:W-:-:S02]  /*2c40*/  ISETP.NE.AND P5, PT, R93, RZ, PT ;  /* 0x000000ff5d00720c */ /* 0x000fc40003fa5270 */
[----:B------:R-:W-:Y:S02]  /*2c50*/  LOP3.LUT P6, RZ, R31, 0x4000, RZ, 0xc0, !PT ;  /* 0x000040001fff7812 */ /* 0x000fe400078cc0ff */
[----:B------:R-:W-:Y:S01]  /*2c60*/  ISETP.NE.AND P3, PT, R92, RZ, PT ;  /* 0x000000ff5c00720c */ /* 0x000fe20003f65270 */
[----:B------:R-:W-:Y:S02]  /*2c70*/  @!P2 FMUL.FTZ R76, R77, R77 ;  /* 0x0000004d4d4ca220 */ /* 0x000fe40000410000 */
[----:B------:R-:W-:Y:S01]  /*2c80*/  @!P1 FADD.FTZ R74, R74, R79 ;  /* 0x0000004f4a4a9221 */ /* 0x000fe20000010000 */
[----:B------:R-:W-:Y:S01]  /*2c90*/  LOP3.LUT P1, RZ, R31, 0x10000, RZ, 0xc0, !PT ;  /* 0x000100001fff7812 */ /* 0x000fe2000782c0ff */
[----:B------:R-:W-:-:S03]  /*2ca0*/  @!P2 FFMA.FTZ R75, R75, R75, R76 ;  /* 0x0000004b4b4ba223 */ /* 0x000fc6000001004c */
[----:B------:R-:W-:Y:S02]  /*2cb0*/  P2R R92, PR, RZ, 0x2 ;  /* 0x00000002ff5c7803 */ /* 0x000fe40000000000 */
[----:B------:R-:W-:Y:S01]  /*2cc0*/  LOP3.LUT P1, RZ, R31, 0x80, RZ, 0xc0, !PT ;  /* 0x000000801fff7812 */ /* 0x000fe2000782c0ff */
[----:B------:R-:W-:Y:S02]  /*2cd0*/  @!P2 FADD.FTZ R74, R74, R75 ;  /* 0x0000004b4a4aa221 */ /* 0x000fe40000010000 */
[--C-:B0-----:R-:W-:Y:S02]  /*2ce0*/  @!P5 FADD.FTZ R78, R33, -R89.reuse ;  /* 0x80000059214ed221 */ /* 0x101fe40000010000 */
[----:B------:R-:W-:Y:S02]  /*2cf0*/  @!P5 FADD.FTZ R75, R30, -R89 ;  /* 0x800000591e4bd221 */ /* 0x000fe40000010000 */
[----:B------:R-:W-:Y:S01]  /*2d00*/  @!P6 LDS R89, [RZ] ;  /* 0x00000000ff59e984 */ /* 0x000fe20000000800 */
[--C-:B------:R-:W-:Y:S01]  /*2d10*/  @!P3 FADD.FTZ R77, R29, -R81.reuse ;  /* 0x800000511d4db221 */ /* 0x100fe20000010000 */
[----:B------:R-:W-:Y:S01]  /*2d20*/  ISETP.NE.AND P6, PT, R122, RZ, PT ;  /* 0x000000ff7a00720c */ /* 0x000fe20003fc5270 */
[----:B------:R-:W-:-:S02]  /*2d30*/  @!P3 FADD.FTZ R76, R28, -R81 ;  /* 0x800000511c4cb221 */ /* 0x000fc40000010000 */
[----:B------:R-:W-:Y:S01]  /*2d40*/  @!P3 FMUL.FTZ R77, R77, R77 ;  /* 0x0000004d4d4db220 */ /* 0x000fe20000410000 */
[----:B------:R-:W-:Y:S01]  /*2d50*/  LOP3.LUT P0, RZ, R31, 0x8000, RZ, 0xc0, !PT ;  /* 0x000080001fff7812 */ /* 0x000fe2000780c0ff */
[----:B------:R-:W-:Y:S02]  /*2d60*/  @!P5 FMUL.FTZ R78, R78, R78 ;  /* 0x0000004e4e4ed220 */ /* 0x000fe40000410000 */
[----:B------:R-:W-:Y:S02]  /*2d70*/  @!P3 FFMA.FTZ R77, R76, R76, R77 ;  /* 0x0000004c4c4db223 */ /* 0x000fe4000001004d */
[----:B-1----:R-:W-:Y:S02]  /*2d80*/  @!P1 FADD.FTZ R79, R35, -R90 ;  /* 0x8000005a234f9221 */ /* 0x002fe40000010000 */
[----:B------:R-:W-:Y:S02]  /*2d90*/  @!P3 FADD.FTZ R74, R74, R77 ;  /* 0x0000004d4a4ab221 */ /* 0x000fe40000010000 */
[----:B------:R-:W-:-:S02]  /*2da0*/  @!P5 FFMA.FTZ R75, R75, R75, R78 ;  /* 0x0000004b4b4bd223 */ /* 0x000fc4000001004e */
[----:B------:R-:W-:Y:S02]  /*2db0*/  @!P1 FADD.FTZ R76, R32, -R90 ;  /* 0x8000005a204c9221 */ /* 0x000fe40000010000 */
[----:B------:R-:W-:Y:S02]  /*2dc0*/  @!P1 FMUL.FTZ R79, R79, R79 ;  /* 0x0000004f4f4f9220 */ /* 0x000fe40000410000 */
[----:B--2---:R-:W-:Y:S01]  /*2dd0*/  @!P6 FADD.FTZ R77, R37, -R85 ;  /* 0x80000055254de221 */ /* 0x004fe20000010000 */
[----:B------:R-:W-:Y:S01]  /*2de0*/  LOP3.LUT P4, RZ, R31, 0x2000, RZ, 0xc0, !PT ;  /* 0x000020001fff7812 */ /* 0x000fe2000788c0ff */
[----:B------:R-:W-:Y:S02]  /*2df0*/  @!P5 FADD.FTZ R74, R74, R75 ;  /* 0x0000004b4a4ad221 */ /* 0x000fe40000010000 */
[----:B------:R-:W-:Y:S02]  /*2e00*/  @!P1 FFMA.FTZ R79, R76, R76, R79 ;  /* 0x0000004c4c4f9223 */ /* 0x000fe4000001004f */
[----:B------:R-:W-:-:S02]  /*2e10*/  @!P6 FADD.FTZ R75, R34, -R85 ;  /* 0x80000055224be221 */ /* 0x000fc40000010000 */
[----:B------:R-:W-:Y:S01]  /*2e20*/  @!P6 FMUL.FTZ R76, R77, R77 ;  /* 0x0000004d4d4ce220 */ /* 0x000fe20000410000 */
[----:B------:R-:W-:Y:S01]  /*2e30*/  ISETP.NE.AND P6, PT, R126, RZ, PT ;  /* 0x000000ff7e00720c */ /* 0x000fe20003fc5270 */
[----:B------:R-:W-:Y:S01]  /*2e40*/  @!P0 LDS R85, [RZ] ;  /* 0x00000000ff558984 */ /* 0x000fe20000000800 */
[----:B------:R-:W-:Y:S02]  /*2e50*/  P2R R126, PR, RZ, 0x1 ;  /* 0x00000001ff7e7803 */ /* 0x000fe40000000000 */
[C---:B------:R-:W-:Y:S01]  /*2e60*/  LOP3.LUT P0, RZ, R31.reuse, 0x100, RZ, 0xc0, !PT ;  /* 0x000001001fff7812 */ /* 0x040fe2000780c0ff */
[----:B------:R-:W0:Y:S01]  /*2e70*/  @!P4 LDS R81, [RZ] ;  /* 0x00000000ff51c984 */ /* 0x000e220000000800 */
[C---:B------:R-:W-:Y:S01]  /*2e80*/  LOP3.LUT P4, RZ, R31.reuse, 0x80000, RZ, 0xc0, !PT ;  /* 0x000800001fff7812 */ /* 0x040fe2000788c0ff */
[----:B------:R-:W-:Y:S01]  /*2e90*/  @!P1 FADD.FTZ R74, R74, R79 ;  /* 0x0000004f4a4a9221 */ /* 0x000fe20000010000 */
[----:B------:R-:W-:Y:S02]  /*2ea0*/  LOP3.LUT P5, RZ, R31, 0x100000, RZ, 0xc0, !PT ;  /* 0x001000001fff7812 */ /* 0x000fe400078ac0ff */
[----:B------:R-:W-:-:S02]  /*2eb0*/  P2R R93, PR, RZ, 0x10 ;  /* 0x00000010ff5d7803 */ /* 0x000fc40000000000 */
[----:B------:R-:W-:-:S05]  /*2ec0*/  LOP3.LUT P4, RZ, R31, 0x400, RZ, 0xc0, !PT ;  /* 0x000004001fff7812 */ /* 0x000fca000788c0ff */
[----:B------:R-:W-:Y:S01]  /*2ed0*/  @!P0 FFMA.FTZ R75, R75, R75, R76 ;  /* 0x0000004b4b4b8223 */ /* 0x000fe2000001004c */
[----:B------:R-:W-:Y:S02]  /*2ee0*/  P2R R122, PR, RZ, 0x20 ;  /* 0x00000020ff7a7803 */ /* 0x000fe40000000000 */
[C---:B------:R-:W-:Y:S01]  /*2ef0*/  LOP3.LUT P5, RZ, R31.reuse, 0x800, RZ, 0xc0, !PT ;  /* 0x000008001fff7812 */ /* 0x040fe200078ac0ff */
[----:B------:R-:W-:Y:S01]  /*2f00*/  @!P0 FADD.FTZ R74, R74, R75 ;  /* 0x0000004b4a4a8221 */ /* 0x000fe20000010000 */
[----:B------:R-:W-:Y:S02]  /*2f10*/  LOP3.LUT P0, RZ, R31, 0x200000, RZ, 0xc0, !PT ;  /* 0x002000001fff7812 */ /* 0x000fe4000780c0ff */
[----:B------:R-:W-:Y:S01]  /*2f20*/  ISETP.NE.AND P1, PT, R92, RZ, PT ;  /* 0x000000ff5c00720c */ /* 0x000fe20003f25270 */
[--C-:B---3--:R-:W-:Y:S01]  /*2f30*/  @!P6 FADD.FTZ R77, R39, -R86.reuse ;  /* 0x80000056274de221 */ /* 0x108fe20000010000 */
[----:B------:R-:W-:Y:S02]  /*2f40*/  P2R R92, PR, RZ, 0x1 ;  /* 0x00000001ff5c7803 */ /* 0x000fe40000000000 */
[----:B------:R-:W-:Y:S01]  /*2f50*/  LOP3.LUT P0, RZ, R31, 0x1000, RZ, 0xc0, !PT ;  /* 0x000010001fff7812 */ /* 0x000fe2000780c0ff */
[----:B------:R-:W-:-:S02]  /*2f60*/  @!P6 FADD.FTZ R76, R36, -R86 ;  /* 0x80000056244ce221 */ /* 0x000fc40000010000 */
[----:B------:R-:W-:Y:S02]  /*2f70*/  @!P6 FMUL.FTZ R77, R77, R77 ;  /* 0x0000004d4d4de220 */ /* 0x000fe40000410000 */
[----:B----4-:R-:W-:Y:S01]  /*2f80*/  @!P4 FADD.FTZ R78, R41, -R87 ;  /* 0x80000057294ec221 */ /* 0x010fe20000010000 */
[----:B------:R-:W-:Y:S01]  /*2f90*/  P2R R128, PR, RZ, 0x2 ;  /* 0x00000002ff807803 */ /* 0x000fe20000000000 */
[----:B------:R-:W-:Y:S02]  /*2fa0*/  @!P6 FFMA.FTZ R77, R76, R76, R77 ;  /* 0x0000004c4c4de223 */ /* 0x000fe4000001004d */
[----:B------:R-:W-:Y:S01]  /*2fb0*/  @!P4 FADD.FTZ R75, R38, -R87 ;  /* 0x80000057264bc221 */ /* 0x000fe20000010000 */
[----:B------:R-:W1:Y:S01]  /*2fc0*/  @!P1 LDS R86, [RZ] ;  /* 0x00000000ff569984 */ /* 0x000e620000000800 */
[----:B------:R-:W-:Y:S02]  /*2fd0*/  @!P4 FMUL.FTZ R78, R78, R78 ;  /* 0x0000004e4e4ec220 */ /* 0x000fe40000410000 */
[----:B-----5:R-:W-:Y:S01]  /*2fe0*/  @!P5 FADD.FTZ R79, R43, -R91 ;  /* 0x8000005b2b4fd221 */ /* 0x020fe20000010000 */
[----:B------:R-:W-:Y:S01]  /*2ff0*/  LOP3.LUT P1, RZ, R31, 0x400000, RZ, 0xc0, !PT ;  /* 0x004000001fff7812 */ /* 0x000fe2000782c0ff */
[----:B------:R-:W-:-:S02]  /*3000*/  @!P6 FADD.FTZ R74, R74, R77 ;  /* 0x0000004d4a4ae221 */ /* 0x000fc40000010000 */
[----:B------:R-:W-:Y:S02]  /*3010*/  @!P4 FFMA.FTZ R75, R75, R75, R78 ;  /* 0x0000004b4b4bc223 */ /* 0x000fe4000001004e */
[----:B------:R-:W-:Y:S02]  /*3020*/  @!P5 FADD.FTZ R76, R40, -R91 ;  /* 0x8000005b284cd221 */ /* 0x000fe40000010000 */
[----:B------:R-:W-:Y:S01]  /*3030*/  @!P5 FMUL.FTZ R79, R79, R79 ;  /* 0x0000004f4f4fd220 */ /* 0x000fe20000410000 */
[----:B------:R-:W-:Y:S01]  /*3040*/  P2R R127, PR, RZ, 0x2 ;  /* 0x00000002ff7f7803 */ /* 0x000fe20000000000 */
[----:B------:R-:W-:Y:S01]  /*3050*/  @!P0 FADD.FTZ R77, R45, -R88 ;  /* 0x800000582d4d8221 */ /* 0x000fe20000010000 */
[----:B------:R-:W-:Y:S01]  /*3060*/  LOP3.LUT P1, RZ, R31, 0x2000, RZ, 0xc0, !PT ;  /* 0x000020001fff7812 */ /* 0x000fe2000782c0ff */
[----:B------:R-:W-:Y:S02]  /*3070*/  @!P4 FADD.FTZ R74, R74, R75 ;  /* 0x0000004b4a4ac221 */ /* 0x000fe40000010000 */
[----:B------:R-:W-:-:S02]  /*3080*/  @!P5 FFMA.FTZ R79, R76, R76, R79 ;  /* 0x0000004c4c4fd223 */ /* 0x000fc4000001004f */
[----:B------:R-:W-:Y:S02]  /*3090*/  @!P0 FADD.FTZ R75, R42, -R88 ;  /* 0x800000582a4b8221 */ /* 0x000fe40000010000 */
[----:B------:R-:W-:Y:S02]  /*30a0*/  @!P0 FMUL.FTZ R76, R77, R77 ;  /* 0x0000004d4d4c8220 */ /* 0x000fe40000410000 */
[----:B------:R-:W-:Y:S02]  /*30b0*/  @!P5 FADD.FTZ R74, R74, R79 ;  /* 0x0000004f4a4ad221 */ /* 0x000fe40000010000 */
[----:B------:R-:W-:Y:S01]  /*30c0*/  @!P0 FFMA.FTZ R75, R75, R75, R76 ;  /* 0x0000004b4b4b8223 */ /* 0x000fe2000001004c */
[----:B------:R-:W-:-:S03]  /*30d0*/  LOP3.LUT P2, RZ, R31, 0x20000, RZ, 0xc0, !PT ;  /* 0x000200001fff7812 */ /* 0x000fc6000784c0ff */
[----:B------:R-:W-:Y:S01]  /*30e0*/  @!P0 FADD.FTZ R74, R74, R75 ;  /* 0x0000004b4a4a8221 */ /* 0x000fe20000010000 */
[----:B------:R-:W-:Y:S01]  /*30f0*/  ISETP.NE.AND P0, PT, R92, RZ, PT ;  /* 0x000000ff5c00720c */ /* 0x000fe20003f05270 */
[--C-:B0-----:R-:W-:Y:S01]  /*3100*/  @!P1 FADD.FTZ R77, R47, -R81.reuse ;  /* 0x800000512f4d9221 */ /* 0x101fe20000010000 */
[----:B------:R-:W-:Y:S01]  /*3110*/  LOP3.LUT P3, RZ, R31, 0x40000, RZ, 0xc0, !PT ;  /* 0x000400001fff7812 */ /* 0x000fe2000786c0ff */
[----:B------:R-:W-:Y:S02]  /*3120*/  @!P1 FADD.FTZ R76, R44, -R81 ;  /* 0x800000512c4c9221 */ /* 0x000fe40000010000 */
[----:B------:R-:W-:Y:S01]  /*3130*/  @!P1 FMUL.FTZ R77, R77, R77 ;  /* 0x0000004d4d4d9220 */ /* 0x000fe20000410000 */
[----:B------:R-:W-:-:S03]  /*3140*/  ISETP.NE.AND P4, PT, R93, RZ, PT ;  /* 0x000000ff5d00720c */ /* 0x000fc60003f85270 */
[----:B------:R-:W-:Y:S01]  /*3150*/  @!P1 FFMA.FTZ R77, R76, R76, R77 ;  /* 0x0000004c4c4d9223 */ /* 0x000fe2000001004d */
[----:B------:R-:W0:Y:S01]  /*3160*/  @!P2 LDS R87, [RZ] ;  /* 0x00000000ff57a984 */ /* 0x000e220000000800 */
[----:B------:R-:W-:Y:S02]  /*3170*/  P2R R129, PR, RZ, 0x4 ;  /* 0x00000004ff817803 */ /* 0x000fe40000000000 */
[----:B------:R-:W-:Y:S01]  /*3180*/  @!P1 FADD.FTZ R74, R74, R77 ;  /* 0x0000004d4a4a9221 */ /* 0x000fe20000010000 */
[----:B------:R-:W-:Y:S01]  /*3190*/  @!P0 LDS R81, [RZ] ;  /* 0x00000000ff518984 */ /* 0x000fe20000000800 */
[----:B------:R-:W-:Y:S02]  /*31a0*/  ISETP.NE.AND P0, PT, R126, RZ, PT ;  /* 0x000000ff7e00720c */ /* 0x000fe40003f05270 */
[----:B------:R-:W-:Y:S01]  /*31b0*/  LOP3.LUT P2, RZ, R31, 0x4000, RZ, 0xc0, !PT ;  /* 0x000040001fff7812 */ /* 0x000fe2000784c0ff */
[----:B------:R-:W2:Y:S01]  /*31c0*/  @!P3 LDS R90, [RZ] ;  /* 0x00000000ff5ab984 */ /* 0x000ea20000000800 */
[----:B------:R-:W-:-:S02]  /*31d0*/  ISETP.NE.AND P5, PT, R122, RZ, PT ;  /* 0x000000ff7a00720c */ /* 0x000fc40003fa5270 */
[----:B------:R-:W-:Y:S01]  /*31e0*/  ISETP.NE.AND P1, PT, R127, RZ, PT ;  /* 0x000000ff7f00720c */ /* 0x000fe20003f25270 */
[----:B------:R-:W3:Y:S01]  /*31f0*/  @!P4 LDS R91, [RZ] ;  /* 0x00000000ff5bc984 */ /* 0x000ee20000000800 */
[----:B------:R-:W-:-:S05]  /*3200*/  LOP3.LUT P6, RZ, R31, 0x800000, RZ, 0xc0, !PT ;  /* 0x008000001fff7812 */ /* 0x000fca00078cc0ff */
[--C-:B------:R-:W-:Y:S02]  /*3210*/  @!P0 FADD.FTZ R79, R51, -R85.reuse ;  /* 0x80000055334f8221 */ /* 0x100fe40000010000 */
[----:B------:R-:W-:Y:S02]  /*3220*/  @!P0 FADD.FTZ R76, R48, -R85 ;  /* 0x80000055304c8221 */ /* 0x000fe40000010000 */
[----:B------:R-:W4:Y:S01]  /*3230*/  @!P5 LDS R88, [RZ] ;  /* 0x00000000ff58d984 */ /* 0x000f220000000800 */
[----:B------:R-:W-:-:S03]  /*3240*/  @!P2 FADD.FTZ R78, R49, -R89 ;  /* 0x80000059314ea221 */ /* 0x000fc60000010000 */
[----:B------:R-:W5:Y:S01]  /*3250*/  @!P1 LDS R85, [RZ] ;  /* 0x00000000ff559984 */ /* 0x000f620000000800 */
[----:B------:R-:W-:Y:S01]  /*3260*/  ISETP.NE.AND P1, PT, R128, RZ, PT ;  /* 0x000000ff8000720c */ /* 0x000fe20003f25270 */
[----:B------:R-:W-:Y:S02]  /*3270*/  @!P2 FADD.FTZ R75, R46, -R89 ;  /* 0x800000592e4ba221 */ /* 0x000fe40000010000 */
[----:B------:R-:W-:-:S04]  /*3280*/  @!P2 FMUL.FTZ R78, R78, R78 ;  /* 0x0000004e4e4ea220 */ /* 0x000fc80000410000 */
[----:B------:R-:W-:Y:S01]  /*3290*/  @!P2 FFMA.FTZ R75, R75, R75, R78 ;  /* 0x0000004b4b4ba223 */ /* 0x000fe2000001004e */
[----:B------:R-:W-:-:S03]  /*32a0*/  P2R R92, PR, RZ, 0x40 ;  /* 0x00000040ff5c7803 */ /* 0x000fc60000000000 */
[----:B------:R-:W-:Y:S01]  /*32b0*/  @!P2 FADD.FTZ R74, R74, R75 ;  /* 0x0000004b4a4aa221 */ /* 0x000fe20000010000 */
[----:B------:R-:W-:Y:S01]  /*32c0*/  ISETP.NE.AND P2, PT, R129, RZ, PT ;  /* 0x000000ff8100720c */ /* 0x000fe20003f45270 */
[--C-:B-1----:R-:W-:Y:S02]  /*32d0*/  @!P1 FADD.FTZ R77, R53, -R86.reuse ;  /* 0x80000056354d9221 */ /* 0x102fe40000010000 */
[----:B------:R-:W-:Y:S02]  /*32e0*/  @!P1 FADD.FTZ R75, R50, -R86 ;  /* 0x80000056324b9221 */ /* 0x000fe40000010000 */
[----:B------:R-:W1:Y:S01]  /*32f0*/  @!P6 LDS R86, [RZ] ;  /* 0x00000000ff56e984 */ /* 0x000e620000000800 */
[----:B------:R-:W-:Y:S01]  /*3300*/  LOP3.LUT P6, RZ, R31, 0x10000, RZ, 0xc0, !PT ;  /* 0x000100001fff7812 */ /* 0x000fe200078cc0ff */
[----:B------:R-:W-:-:S04]  /*3310*/  @!P0 FMUL.FTZ R79, R79, R79 ;  /* 0x0000004f4f4f8220 */ /* 0x000fc80000410000 */
[----:B------:R-:W-:Y:S02]  /*3320*/  @!P0 FFMA.FTZ R79, R76, R76, R79 ;  /* 0x0000004c4c4f8223 */ /* 0x000fe4000001004f */
[----:B------:R-:W-:Y:S02]  /*3330*/  @!P1 FMUL.FTZ R76, R77, R77 ;  /* 0x0000004d4d4c9220 */ /* 0x000fe40000410000 */
[----:B0-----:R-:W-:Y:S02]  /*3340*/  @!P2 FADD.FTZ R77, R55, -R87 ;  /* 0x80000057374da221 */ /* 0x001fe40000010000 */
[----:B------:R-:W-:Y:S01]  /*3350*/  @!P0 FADD.FTZ R74, R74, R79 ;  /* 0x0000004f4a4a8221 */ /* 0x000fe20000010000 */
[----:B------:R-:W-:Y:S01]  /*3360*/  ISETP.NE.AND P0, PT, R123, RZ, PT ;  /* 0x000000ff7b00720c */ /* 0x000fe20003f05270 */
[----:B------:R-:W-:Y:S02]  /*3370*/  @!P6 FFMA.FTZ R75, R75, R75, R76 ;  /* 0x0000004b4b4be223 */ /* 0x000fe4000001004c */
[----:B------:R-:W-:-:S02]  /*3380*/  @!P2 FADD.FTZ R76, R52, -R87 ;  /* 0x80000057344ca221 */ /* 0x000fc40000010000 */
[----:B------:R-:W-:Y:S02]  /*3390*/  @!P2 FMUL.FTZ R77, R77, R77 ;  /* 0x0000004d4d4da220 */ /* 0x000fe40000410000 */
[----:B--2---:R-:W-:Y:S02]  /*33a0*/  @!P3 FADD.FTZ R78, R57, -R90 ;  /* 0x8000005a394eb221 */ /* 0x004fe40000010000 */
[----:B------:R-:W-:Y:S01]  /*33b0*/  @!P6 FADD.FTZ R74, R74, R75 ;  /* 0x0000004b4a4ae221 */ /* 0x000fe20000010000 */
[----:B------:R-:W-:Y:S01]  /*33c0*/  ISETP.NE.AND P1, PT, R124, RZ, PT ;  /* 0x000000ff7c00720c */ /* 0x000fe20003f25270 */
[----:B------:R-:W-:Y:S02]  /*33d0*/  @!P2 FFMA.FTZ R77, R76, R76, R77 ;  /* 0x0000004c4c4da223 */ /* 0x000fe4000001004d */
[----:B------:R-:W-:Y:S01]  /*33e0*/  @!P3 FADD.FTZ R75, R54, -R90 ;  /* 0x8000005a364bb221 */ /* 0x000fe20000010000 */
[----:B------:R-:W0:Y:S01]  /*33f0*/  @!P0 LDS R87, [RZ] ;  /* 0x00000000ff578984 */ /* 0x000e220000000800 */
[----:B------:R-:W-:-:S02]  /*3400*/  @!P3 FMUL.FTZ R78, R78, R78 ;  /* 0x0000004e4e4eb220 */ /* 0x000fc40000410000 */
[----:B---3--:R-:W-:Y:S02]  /*3410*/  @!P4 FADD.FTZ R79, R59, -R91 ;  /* 0x8000005b3b4fc221 */ /* 0x008fe40000010000 */
[----:B------:R-:W-:Y:S01]  /*3420*/  @!P2 FADD.FTZ R74, R74, R77 ;  /* 0x0000004d4a4aa221 */ /* 0x000fe20000010000 */
[----:B------:R-:W-:Y:S01]  /*3430*/  ISETP.NE.AND P2, PT, R125, RZ, PT ;  /* 0x000000ff7d00720c */ /* 0x000fe20003f45270 */
[----:B------:R-:W-:Y:S02]  /*3440*/  @!P3 FFMA.FTZ R75, R75, R75, R78 ;  /* 0x0000004b4b4bb223 */ /* 0x000fe4000001004e */
[----:B------:R-:W-:Y:S01]  /*3450*/  @!P4 FADD.FTZ R76, R56, -R91 ;  /* 0x8000005b384cc221 */ /* 0x000fe20000010000 */
[----:B------:R-:W-:Y:S01]  /*3460*/  P2R R93, PR, RZ, 0x1 ;  /* 0x00000001ff5d7803 */ /* 0x000fe20000000000 */
[----:B------:R-:W-:Y:S01]  /*3470*/  @!P4 FMUL.FTZ R79, R79, R79 ;  /* 0x0000004f4f4fc220 */ /* 0x000fe20000410000 */
[----:B------:R-:W2:Y:S01]  /*3480*/  @!P1 LDS R89, [RZ] ;  /* 0x00000000ff599984 */ /* 0x000ea20000000800 */
[----:B----4-:R-:W-:-:S02]  /*3490*/  @!P5 FADD.FTZ R77, R61, -R88 ;  /* 0x800000583d4dd221 */ /* 0x010fc40000010000 */
[----:B------:R-:W-:Y:S01]  /*34a0*/  @!P3 FADD.FTZ R74, R74, R75 ;  /* 0x0000004b4a4ab221 */ /* 0x000fe20000010000 */
[----:B------:R-:W-:Y:S01]  /*34b0*/  ISETP.NE.AND P3, PT, R82, RZ, PT ;  /* 0x000000ff5200720c */ /* 0x000fe20003f65270 */
[----:B------:R-:W-:Y:S01]  /*34c0*/  @!P4 FFMA.FTZ R79, R76, R76, R79 ;  /* 0x0000004c4c4fc223 */ /* 0x000fe2000001004f */
[----:B------:R-:W-:Y:S01]  /*34d0*/  LOP3.LUT P0, RZ, R31, 0x200000, RZ, 0xc0, !PT ;  /* 0x002000001fff7812 */ /* 0x000fe2000780c0ff */
[----:B------:R-:W-:Y:S01]  /*34e0*/  @!P5 FADD.FTZ R75, R58, -R88 ;  /* 0x800000583a4bd221 */ /* 0x000fe20000010000 */
[----:B------:R-:W-:Y:S01]  /*34f0*/  P2R R122, PR, RZ, 0x2 ;  /* 0x00000002ff7a7803 */ /* 0x000fe20000000000 */
[----:B------:R-:W-:Y:S01]  /*3500*/  @!P5 FMUL.FTZ R76, R77, R77 ;  /* 0x0000004d4d4cd220 */ /* 0x000fe20000410000 */
[----:B------:R-:W-:Y:S01]  /*3510*/  LOP3.LUT P6, RZ, R31, 0x1000000, RZ, 0xc0, !PT ;  /* 0x010000001fff7812 */ /* 0x000fe200078cc0ff */
[----:B------:R-:W-:Y:S01]  /*3520*/  @!P4 FADD.FTZ R74, R74, R79 ;  /* 0x0000004f4a4ac221 */ /* 0x000fe20000010000 */
[----:B------:R-:W-:Y:S01]  /*3530*/  ISETP.NE.AND P4, PT, R83, RZ, PT ;  /* 0x000000ff5300720c */ /* 0x000fe20003f85270 */
[----:B------:R-:W-:Y:S01]  /*3540*/  @!P5 FFMA.FTZ R75, R75, R75, R76 ;  /* 0x0000004b4b4bd223 */ /* 0x000fe2000001004c */
[----:B------:R-:W-:Y:S01]  /*3550*/  LOP3.LUT P1, RZ, R31, 0x400000, RZ, 0xc0, !PT ;  /* 0x004000001fff7812 */ /* 0x000fe2000782c0ff */
[----:B------:R-:W3:Y:S02]  /*3560*/  @!P2 LDS R90, [RZ] ;  /* 0x00000000ff5aa984 */ /* 0x000ee40000000800 */
[----:B------:R-:W-:Y:S01]  /*3570*/  @!P5 FADD.FTZ R74, R74, R75 ;  /* 0x0000004b4a4ad221 */ /* 0x000fe20000010000 */
[----:B------:R-:W-:Y:S01]  /*3580*/  ISETP.NE.AND P5, PT, R84, RZ, PT ;  /* 0x000000ff5400720c */ /* 0x000fe20003fa5270 */
[----:B------:R-:W4:Y:S01]  /*3590*/  @!P3 LDS R82, [RZ] ;  /* 0x00000000ff52b984 */ /* 0x000f220000000800 */
[----:B------:R-:W-:-:S02]  /*35a0*/  @!P0 FADD.FTZ R77, R63, -R81 ;  /* 0x800000513f4d8221 */ /* 0x000fc40000010000 */
[----:B------:R-:W-:Y:S01]  /*35b0*/  @!P0 FADD.FTZ R76, R60, -R81 ;  /* 0x800000513c4c8221 */ /* 0x000fe20000010000 */
[----:B------:R-:W-:Y:S01]  /*35c0*/  @!P6 LDS R84, [RZ] ;  /* 0x00000000ff54e984 */ /* 0x000fe20000000800 */
[----:B------:R-:W-:-:S03]  /*35d0*/  @!P0 FMUL.FTZ R77, R77, R77 ;  /* 0x0000004d4d4d8220 */ /* 0x000fc60000410000 */
[----:B------:R-:W3:Y:S01]  /*35e0*/  @!P4 LDS R83, [RZ] ;  /* 0x00000000ff53c984 */ /* 0x000ee20000000800 */
[----:B-----5:R-:W-:Y:S01]  /*35f0*/  @!P1 FADD.FTZ R78, R65, -R85 ;  /* 0x80000055414e9221 */ /* 0x020fe20000010000 */
[----:B------:R-:W-:Y:S01]  /*3600*/  ISETP.NE.AND P6, PT, R92, RZ, PT ;  /* 0x000000ff5c00720c */ /* 0x000fe20003fc5270 */
[----:B------:R-:W-:Y:S01]  /*3610*/  @!P0 FFMA.FTZ R77, R76, R76, R77 ;  /* 0x0000004c4c4d8223 */ /* 0x000fe2000001004d */
[----:B------:R-:W5:Y:S01]  /*3620*/  @!P5 LDS R81, [RZ] ;  /* 0x00000000ff51d984 */ /* 0x000f620000000800 */
[----:B------:R-:W-:Y:S02]  /*3630*/  @!P1 FADD.FTZ R75, R62, -R85 ;  /* 0x800000553e4b9221 */ /* 0x000fe40000010000 */
[----:B------:R-:W-:Y:S02]  /*3640*/  @!P1 FMUL.FTZ R78, R78, R78 ;  /* 0x0000004e4e4e9220 */ /* 0x000fe40000410000 */
[----:B------:R-:W-:Y:S01]  /*3650*/  @!P0 FADD.FTZ R74, R74, R77 ;  /* 0x0000004d4a4a8221 */ /* 0x000fe20000010000 */
[----:B------:R-:W-:Y:S01]  /*3660*/  ISETP.NE.AND P0, PT, R93, RZ, PT ;  /* 0x000000ff5d00720c */ /* 0x000fe20003f05270 */
[----:B------:R-:W-:-:S04]  /*3670*/  @!P1 FFMA.FTZ R75, R75, R75, R78 ;  /* 0x0000004b4b4b9223 */ /* 0x000fc8000001004e */
[----:B------:R-:W-:Y:S01]  /*3680*/  @!P1 FADD.FTZ R74, R74, R75 ;  /* 0x0000004b4a4a9221 */ /* 0x000fe20000010000 */
[----:B------:R-:W-:Y:S01]  /*3690*/  ISETP.NE.AND P1, PT, R122, RZ, PT ;  /* 0x000000ff7a00720c */ /* 0x000fe20003f25270 */
[--C-:B-1----:R-:W-:Y:S02]  /*36a0*/  @!P6 FADD.FTZ R79, R67, -R86.reuse ;  /* 0x80000056434fe221 */ /* 0x102fe40000010000 */
[----:B------:R-:W-:Y:S02]  /*36b0*/  @!P6 FADD.FTZ R76, R64, -R86 ;  /* 0x80000056404ce221 */ /* 0x000fe40000010000 */
[----:B------:R-:W-:Y:S02]  /*36c0*/  @!P6 FMUL.FTZ R79, R79, R79 ;  /* 0x0000004f4f4fe220 */ /* 0x000fe40000410000 */
[----:B0-----:R-:W-:Y:S02]  /*36d0*/  @!P0 FADD.FTZ R77, R69, -R87 ;  /* 0x80000057454d8221 */ /* 0x001fe40000010000 */
[----:B------:R-:W-:-:S02]  /*36e0*/  @!P6 FFMA.FTZ R79, R76, R76, R79 ;  /* 0x0000004c4c4fe223 */ /* 0x000fc4000001004f */
[----:B------:R-:W-:Y:S02]  /*36f0*/  @!P0 FADD.FTZ R75, R66, -R87 ;  /* 0x80000057424b8221 */ /* 0x000fe40000010000 */
[----:B------:R-:W-:Y:S02]  /*3700*/  @!P0 FMUL.FTZ R76, R77, R77 ;  /* 0x0000004d4d4c8220 */ /* 0x000fe40000410000 */
[----:B--2---:R-:W-:Y:S02]  /*3710*/  @!P1 FADD.FTZ R77, R71, -R89 ;  /* 0x80000059474d9221 */ /* 0x004fe40000010000 */
[----:B------:R-:W-:Y:S01]  /*3720*/  @!P6 FADD.FTZ R74, R74, R79 ;  /* 0x0000004f4a4ae221 */ /* 0x000fe20000010000 */
[----:B------:R-:W-:Y:S01]  /*3730*/  LOP3.LUT P6, RZ, R31, 0x2000000, RZ, 0xc0, !PT ;  /* 0x020000001fff7812 */ /* 0x000fe200078cc0ff */
[----:B------:R-:W-:Y:S02]  /*3740*/  @!P0 FFMA.FTZ R75, R75, R75, R76 ;  /* 0x0000004b4b4b8223 */ /* 0x000fe4000001004c */
[----:B------:R-:W-:-:S02]  /*3750*/  @!P1 FADD.FTZ R76, R68, -R89 ;  /* 0x80000059444c9221 */ /* 0x000fc40000010000 */
[----:B------:R-:W-:Y:S02]  /*3760*/  @!P1 FMUL.FTZ R77, R77, R77 ;  /* 0x0000004d4d4d9220 */ /* 0x000fe40000410000 */
[--C-:B---3--:R-:W-:Y:S01]  /*3770*/  @!P2 FADD.FTZ R78, R73, -R90.reuse ;  /* 0x8000005a494ea221 */ /* 0x108fe20000010000 */
[----:B------:R-:W-:Y:S01]  /*3780*/  P2R R85, PR, RZ, 0x40 ;  /* 0x00000040ff557803 */ /* 0x000fe20000000000 */
[----:B------:R-:W-:Y:S01]  /*3790*/  @!P0 FADD.FTZ R74, R74, R75 ;  /* 0x0000004b4a4a8221 */ /* 0x000fe20000010000 */
[----:B------:R-:W-:Y:S01]  /*37a0*/  LOP3.LUT P6, RZ, R31, 0x1000000, RZ, 0xc0, !PT ;  /* 0x010000001fff7812 */ /* 0x000fe200078cc0ff */
[----:B------:R-:W-:Y:S02]  /*37b0*/  @!P1 FFMA.FTZ R77, R76, R76, R77 ;  /* 0x0000004c4c4d9223 */ /* 0x000fe4000001004d */
[----:B------:R-:W-:Y:S02]  /*37c0*/  @!P2 FADD.FTZ R75, R70, -R90 ;  /* 0x8000005a464ba221 */ /* 0x000fe40000010000 */
[----:B------:R-:W-:-:S02]  /*37d0*/  @!P2 FMUL.FTZ R78, R78, R78 ;  /* 0x0000004e4e4ea220 */ /* 0x000fc40000410000 */
[----:B----4-:R-:W-:Y:S02]  /*37e0*/  @!P3 FADD.FTZ R79, R95, -R82 ;  /* 0x800000525f4fb221 */ /* 0x010fe40000010000 */
[----:B------:R-:W-:Y:S02]  /*37f0*/  @!P1 FADD.FTZ R74, R74, R77 ;  /* 0x0000004d4a4a9221 */ /* 0x000fe40000010000 */
[----:B------:R-:W-:Y:S02]  /*3800*/  @!P2 FFMA.FTZ R75, R75, R75, R78 ;  /* 0x0000004b4b4ba223 */ /* 0x000fe4000001004e */
[----:B------:R-:W-:Y:S02]  /*3810*/  @!P3 FADD.FTZ R76, R72, -R82 ;  /* 0x80000052484cb221 */ /* 0x000fe40000010000 */
[----:B------:R-:W-:Y:S02]  /*3820*/  @!P3 FMUL.FTZ R79, R79, R79 ;  /* 0x0000004f4f4fb220 */ /* 0x000fe40000410000 */
[----:B------:R-:W-:-:S02]  /*3830*/  @!P4 FADD.FTZ R77, R97, -R83 ;  /* 0x80000053614dc221 */ /* 0x000fc40000010000 */
[----:B------:R-:W-:Y:S02]  /*3840*/  @!P2 FADD.FTZ R74, R74, R75 ;  /* 0x0000004b4a4aa221 */ /* 0x000fe40000010000 */
[----:B------:R-:W-:Y:S02]  /*3850*/  @!P3 FFMA.FTZ R79, R76, R76, R79 ;  /* 0x0000004c4c4fb223 */ /* 0x000fe4000001004f */
[----:B------:R-:W-:Y:S02]  /*3860*/  @!P4 FADD.FTZ R75, R94, -R83 ;  /* 0x800000535e4bc221 */ /* 0x000fe40000010000 */
[----:B------:R-:W-:Y:S02]  /*3870*/  @!P4 FMUL.FTZ R76, R77, R77 ;  /* 0x0000004d4d4cc220 */ /* 0x000fe40000410000 */
[----:B-----5:R-:W-:Y:S02]  /*3880*/  @!P5 FADD.FTZ R77, R99, -R81 ;  /* 0x80000051634dd221 */ /* 0x020fe40000010000 */
[----:B------:R-:W-:-:S02]  /*3890*/  @!P3 FADD.FTZ R74, R74, R79 ;  /* 0x0000004f4a4ab221 */ /* 0x000fc40000010000 */
[----:B------:R-:W-:Y:S02]  /*38a0*/  @!P4 FFMA.FTZ R75, R75, R75, R76 ;  /* 0x0000004b4b4bc223 */ /* 0x000fe4000001004c */
[----:B------:R-:W-:Y:S02]  /*38b0*/  @!P5 FADD.FTZ R76, R96, -R81 ;  /* 0x80000051604cd221 */ /* 0x000fe40000010000 */
[--C-:B------:R-:W-:Y:S02]  /*38c0*/  @!P6 FADD.FTZ R78, R101, -R84.reuse ;  /* 0x80000054654ee221 */ /* 0x100fe40000010000 */
[----:B------:R-:W-:Y:S02]  /*38d0*/  @!P5 FMUL.FTZ R77, R77, R77 ;  /* 0x0000004d4d4dd220 */ /* 0x000fe40000410000 */
[----:B------:R-:W-:Y:S02]  /*38e0*/  @!P4 FADD.FTZ R74, R74, R75 ;  /* 0x0000004b4a4ac221 */ /* 0x000fe40000010000 */
[----:B------:R-:W-:-:S02]  /*38f0*/  @!P6 FADD.FTZ R75, R98, -R84 ;  /* 0x80000054624be221 */ /* 0x000fc40000010000 */
[----:B------:R-:W-:Y:S02]  /*3900*/  @!P6 FMUL.FTZ R78, R78, R78 ;  /* 0x0000004e4e4ee220 */ /* 0x000fe40000410000 */
[----:B------:R-:W-:Y:S02]  /*3910*/  @!P5 FFMA.FTZ R77, R76, R76, R77 ;  /* 0x0000004c4c4dd223 */ /* 0x000fe4000001004d */
[----:B------:R-:W-:Y:S02]  /*3920*/  @!P6 FFMA.FTZ R75, R75, R75, R78 ;  /* 0x0000004b4b4be223 */ /* 0x000fe4000001004e */
        /* <DEDUP_REMOVED lines=19> */
[----:B------:R-:W-:-:S04]  /*3a60*/  @P6 SHF.L.U32 R75, R109, 0x2, RZ ;  /* 0x000000026d4b6819 */ /* 0x000fc800000006ff */
[----:B------:R-:W-:-:S05]  /*3a70*/  @P6 LOP3.LUT R81, R75, 0x7c, RZ, 0xc0, !PT ;  /* 0x0000007c4b516812 */ /* 0x000fca00078ec0ff */
        /* <DEDUP_REMOVED lines=19> */
[----:B------:R-:W-:-:S13]  /*3bb0*/  ISETP.NE.AND P6, PT, R80, RZ, PT ;  /* 0x000000ff5000720c */ /* 0x000fda0003fc5270 */
[----:B------:R-:W-:Y:S05]  /*3bc0*/  @P6 BRA `(.L_x_127) ;  /* 0x0000018000006947 */ /* 0x000fea0003800000 */
[C---:B0-----:R-:W-:Y:S01]  /*3bd0*/  IADD3 R74, P6, R109.reuse, UR5, RZ ;  /* 0x000000056d4a7c10 */ /* 0x041fe2000ffde0ff */
[----:B------:R-:W-:Y:S01]  /*3be0*/  IMAD.MOV.U32 R76, RZ, RZ, 0x8 ;  /* 0x00000008ff4c7424 */ /* 0x000fe200078e00ff */
[----:B------:R-:W0:Y:S02]  /*3bf0*/  LDS.64 R80, [RZ] ;  /* 0x00000000ff507984 */ /* 0x000e240000000a00 */
[----:B------:R-:W-:Y:S02]  /*3c00*/  LEA.HI.X.SX32 R75, R109, UR8, 0x1, P6 ;  /* 0x000000086d4b7c11 */ /* 0x000fe4000b0f0eff */
[C---:B------:R-:W-:Y:S02]  /*3c10*/  SHF.L.U32 R82, R74.reuse, 0x3, RZ ;  /* 0x000000034a527819 */ /* 0x040fe400000006ff */
[----:B------:R-:W-:Y:S02]  /*3c20*/  SHF.L.U64.HI R74, R74, 0x3, R75 ;  /* 0x000000034a4a7819 */ /* 0x000fe4000001024b */
[----:B------:R-:W-:-:S04]  /*3c30*/  IADD3 R84, P6, R82, c[0x0][0x168], RZ ;  /* 0x00005a0052547a10 */ /* 0x000fc80007fde0ff */
[----:B------:R-:W-:Y:S02]  /*3c40*/  IADD3.X R85, R74, c[0x0][0x16c], RZ, P6, !PT ;  /* 0x00005b004a557a10 */ /* 0x000fe400037fe4ff */
[----:B------:R-:W-:-:S03]  /*3c50*/  IADD3 R82, P6, R82, c[0x0][0x160], RZ ;  /* 0x0000580052527a10 */ /* 0x000fc60007fde0ff */
[----:B------:R-:W2:Y:S01]  /*3c60*/  LDG.E.64 R78, [R84.64] ;  /* 0x00000006544e7981 */ /* 0x000ea2000c1e1b00 */
[----:B------:R-:W-:Y:S01]  /*3c70*/  IADD3.X R83, R74, c[0x0][0x164], RZ, P6, !PT ;  /* 0x000059004a537a10 */ /* 0x000fe200037fe4ff */
[----:B------:R-:W-:-:S04]  /*3c80*/  IMAD.WIDE R74, R109, R76, c[0x0][0x178] ;  /* 0x00005e006d4a7625 */ /* 0x000fc800078e024c */
[----:B------:R-:W-:Y:S02]  /*3c90*/  IMAD.WIDE R76, R109, R76, c[0x0][0x180] ;  /* 0x000060006d4c7625 */ /* 0x000fe400078e024c */
[----:B------:R-:W3:Y:S04]  /*3ca0*/  LDG.E.64 R74, [R74.64] ;  /* 0x000000064a4a7981 */ /* 0x000ee8000c1e1b00 */
[----:B------:R-:W3:Y:S01]  /*3cb0*/  LDG.E.64 R76, [R76.64] ;  /* 0x000000064c4c7981 */ /* 0x000ee2000c1e1b00 */
[--C-:B0-----:R-:W-:Y:S02]  /*3cc0*/  FADD.FTZ R86, R105, -R80.reuse ;  /* 0x8000005069567221 */ /* 0x101fe40000010000 */
[----:B------:R-:W-:Y:S02]  /*3cd0*/  FADD.FTZ R80, R106, -R80 ;  /* 0x800000506a507221 */ /* 0x000fe40000010000 */
[----:B------:R-:W-:-:S02]  /*3ce0*/  FMUL.FTZ R86, R86, R81 ;  /* 0x0000005156567220 */ /* 0x000fc40000410000 */
[----:B------:R-:W-:Y:S02]  /*3cf0*/  FMUL.FTZ R81, R80, R81 ;  /* 0x0000005150517220 */ /* 0x000fe40000410000 */
[----:B---3--:R-:W-:Y:S02]  /*3d00*/  FFMA.FTZ R86, R75, R86, R77 ;  /* 0x000000564b567223 */ /* 0x008fe4000001004d */
[----:B------:R-:W-:Y:S02]  /*3d10*/  FFMA.FTZ R81, R74, R81, R76 ;  /* 0x000000514a517223 */ /* 0x000fe4000001004c */
[----:B--2---:R-:W-:Y:S02]  /*3d20*/  FADD.FTZ R79, R79, R86 ;  /* 0x000000564f4f7221 */ /* 0x004fe40000010000 */
[----:B------:R-:W-:-:S05]  /*3d30*/  FADD.FTZ R78, R78, R81 ;  /* 0x000000514e4e7221 */ /* 0x000fca0000010000 */
[----:B------:R0:W-:Y:S02]  /*3d40*/  STG.E.64 [R82.64], R78 ;  /* 0x0000004e52007986 */ /* 0x0001e4000c101b06 */
.L_x_127:
[----:B0-----:R-:W-:Y:S05]  /*3d50*/  BSYNC B0 ;  /* 0x0000000000007941 */ /* 0x001fea0003800000 */
.L_x_126:
[----:B------:R-:W-:Y:S01]  /*3d60*/  LOP3.LUT P6, RZ, R31, 0x1, RZ, 0xc0, !PT ;  /* 0x000000011fff7812 */ /* 0x000fe200078cc0ff */
[----:B------:R-:W-:-:S12]  /*3d70*/  BSSY B0, `(.L_x_128) ;  /* 0x000001a000007945 */ /* 0x000fd80003800000 */
[----:B------:R-:W-:Y:S05]  /*3d80*/  @P6 BRA `(.L_x_129) ;  /* 0x0000018000006947 */ /* 0x000fea0003800000 */
[C---:B------:R-:W-:Y:S01]  /*3d90*/  IADD3 R74, P6, R103.reuse, UR5, RZ ;  /* 0x00000005674a7c10 */ /* 0x040fe2000ffde0ff */
        /* <DEDUP_REMOVED lines=23> */
.L_x_129:
[----:B------:R-:W-:Y:S05]  /*3f10*/  BSYNC B0 ;  /* 0x0000000000007941 */ /* 0x000fea0003800000 */
.L_x_128:
[----:B------:R-:W-:Y:S01]  /*3f20*/  LOP3.LUT P6, RZ, R31, 0x2, RZ, 0xc0, !PT ;  /* 0x000000021fff7812 */ /* 0x000fe200078cc0ff */
[----:B------:R-:W-:-:S12]  /*3f30*/  BSSY B0, `(.L_x_130) ;  /* 0x000001a000007945 */ /* 0x000fd80003800000 */
[----:B------:R-:W-:Y:S05]  /*3f40*/  @P6 BRA `(.L_x_131) ;  /* 0x0000018000006947 */ /* 0x000fea0003800000 */
[C---:B------:R-:W-:Y:S01]  /*3f50*/  IADD3 R18, P6, R0.reuse, UR5, RZ ;  /* 0x0000000500127c10 */ /* 0x040fe2000ffde0ff */
[----:B------:R-:W-:Y:S01]  /*3f60*/  IMAD.MOV.U32 R75, RZ, RZ, 0x8 ;  /* 0x00000008ff4b7424 */ /* 0x000fe200078e00ff */
[----:B0-----:R-:W0:Y:S02]  /*3f70*/  LDS.64 R78, [RZ] ;  /* 0x00000000ff4e7984 */ /* 0x001e240000000a00 */
        /* <DEDUP_REMOVED lines=21> */
.L_x_131:
[----:B------:R-:W-:Y:S05]  /*40d0*/  BSYNC B0 ;  /* 0x0000000000007941 */ /* 0x000fea0003800000 */
.L_x_130:
        /* <DEDUP_REMOVED lines=8> */
[----:B------:R-:W-:Y:S01]  /*4160*/  SHF.L.U64.HI R0, R0, 0x3, R19 ;  /* 0x0000000300007819 */ /* 0x000fe20000010213 */
[----:B------:R-:W-:Y:S01]  /*4170*/  IMAD.WIDE R18, R2, R21, c[0x0][0x178] ;  /* 0x00005e0002127625 */ /* 0x000fe200078e0215 */
[----:B------:R-:W-:-:S03]  /*4180*/  IADD3 R80, P6, R78, c[0x0][0x168], RZ ;  /* 0x00005a004e507a10 */ /* 0x000fc60007fde0ff */
[----:B------:R-:W-:Y:S01]  /*4190*/  IMAD.WIDE R20, R2, R21, c[0x0][0x180] ;  /* 0x0000600002147625 */ /* 0x000fe200078e0215 */
[----:B------:R-:W-:Y:S01]  /*41a0*/  IADD3.X R81, R0, c[0x0][0x16c], RZ, P6, !PT ;  /* 0x00005b0000517a10 */ /* 0x000fe200037fe4ff */
[----:B------:R-:W2:Y:S01]  /*41b0*/  LDG.E.64 R18, [R18.64] ;  /* 0x0000000612127981 */ /* 0x000ea2000c1e1b00 */
[----:B------:R-:W-:-:S03]  /*41c0*/  IADD3 R78, P6, R78, c[0x0][0x160], RZ ;  /* 0x000058004e4e7a10 */ /* 0x000fc60007fde0ff */
[----:B------:R-:W2:Y:S01]  /*41d0*/  LDG.E.64 R20, [R20.64] ;  /* 0x0000000614147981 */ /* 0x000ea2000c1e1b00 */
[----:B------:R-:W-:-:S03]  /*41e0*/  IADD3.X R79, R0, c[0x0][0x164], RZ, P6, !PT ;  /* 0x00005900004f7a10 */ /* 0x000fc600037fe4ff */
[----:B------:R-:W3:Y:S01]  /*41f0*/  LDG.E.64 R74, [R80.64] ;  /* 0x00000006504a7981 */ /* 0x000ee2000c1e1b00 */
[--C-:B0-----:R-:W-:Y:S02]  /*4200*/  FADD.FTZ R0, R23, -R76.reuse ;  /* 0x8000004c17007221 */ /* 0x101fe40000010000 */
[----:B------:R-:W-:Y:S02]  /*4210*/  FADD.FTZ R22, R22, -R76 ;  /* 0x8000004c16167221 */ /* 0x000fe40000010000 */
[-C--:B------:R-:W-:Y:S02]  /*4220*/  FMUL.FTZ R0, R0, R77.reuse ;  /* 0x0000004d00007220 */ /* 0x080fe40000410000 */
[----:B------:R-:W-:Y:S02]  /*4230*/  FMUL.FTZ R77, R22, R77 ;  /* 0x0000004d164d7220 */ /* 0x000fe40000410000 */
[----:B--2---:R-:W-:Y:S02]  /*4240*/  FFMA.FTZ R0, R19, R0, R21 ;  /* 0x0000000013007223 */ /* 0x004fe40000010015 */
[----:B------:R-:W-:-:S02]  /*4250*/  FFMA.FTZ R77, R18, R77, R20 ;  /* 0x0000004d124d7223 */ /* 0x000fc40000010014 */
[----:B---3--:R-:W-:Y:S02]  /*4260*/  FADD.FTZ R75, R75, R0 ;  /* 0x000000004b4b7221 */ /* 0x008fe40000010000 */
[----:B------:R-:W-:-:S05]  /*4270*/  FADD.FTZ R74, R74, R77 ;  /* 0x0000004d4a4a7221 */ /* 0x000fca0000010000 */
[----:B------:R0:W-:Y:S02]  /*4280*/  STG.E.64 [R78.64], R74 ;  /* 0x0000004a4e007986 */ /* 0x0001e4000c101b06 */
.L_x_133:
[----:B------:R-:W-:Y:S05]  /*4290*/  BSYNC B0 ;  /* 0x0000000000007941 */ /* 0x000fea0003800000 */
.L_x_132:
[----:B------:R-:W-:Y:S01]  /*42a0*/  LOP3.LUT P6, RZ, R31, 0x8, RZ, 0xc0, !PT ;  /* 0x000000081fff7812 */ /* 0x000fe200078cc0ff */
[----:B------:R-:W-:-:S12]  /*42b0*/  BSSY B0, `(.L_x_134) ;  /* 0x000001a000007945 */ /* 0x000fd80003800000 */
[----:B------:R-:W-:Y:S05]  /*42c0*/  @P6 BRA `(.L_x_135) ;  /* 0x0000018000006947 */ /* 0x000fea0003800000 */
[C---:B------:R-:W-:Y:S01]  /*42d0*/  IADD3 R0, P6, R3.reuse, UR5, RZ ;  /* 0x0000000503007c10 */ /* 0x040fe2000ffde0ff */
[----:B------:R-:W-:Y:S01]  /*42e0*/  IMAD.MOV.U32 R18, RZ, RZ, 0x8 ;  /* 0x00000008ff127424 */ /* 0x000fe200078e00ff */
[----:B------:R-:W1:Y:S02]  /*42f0*/  LDS.64 R22, [RZ] ;  /* 0x00000000ff167984 */ /* 0x000e640000000a00 */
[C---:B------:R-:W-:Y:S01]  /*4300*/  LEA.HI.X.SX32 R19, R3.reuse, UR8, 0x1, P6 ;  /* 0x0000000803137c11 */ /* 0x040fe2000b0f0eff */
[CC--:B0-----:R-:W-:Y:S01]  /*4310*/  IMAD.WIDE R78, R3.reuse, R18.reuse, c[0x0][0x178] ;  /* 0x00005e00034e7625 */ /* 0x0c1fe200078e0212 */
[C---:B------:R-:W-:Y:S02]  /*4320*/  SHF.L.U32 R74, R0.reuse, 0x3, RZ ;  /* 0x00000003004a7819 */ /* 0x040fe400000006ff */
[----:B------:R-:W-:Y:S01]  /*4330*/  SHF.L.U64.HI R0, R0, 0x3, R19 ;  /* 0x0000000300007819 */ /* 0x000fe20000010213 */
[----:B------:R-:W-:Y:S01]  /*4340*/  IMAD.WIDE R18, R3, R18, c[0x0][0x180] ;  /* 0x0000600003127625 */ /* 0x000fe200078e0212 */
[----:B------:R-:W-:Y:S01]  /*4350*/  IADD3 R76, P6, R74, c[0x0][0x168], RZ ;  /* 0x00005a004a4c7a10 */ /* 0x000fe20007fde0ff */
[----:B------:R-:W2:Y:S03]  /*4360*/  LDG.E.64 R2, [R78.64] ;  /* 0x000000064e027981 */ /* 0x000ea6000c1e1b00 */
[----:B------:R-:W-:Y:S01]  /*4370*/  IADD3.X R77, R0, c[0x0][0x16c], RZ, P6, !PT ;  /* 0x00005b00004d7a10 */ /* 0x000fe200037fe4ff */
[----:B------:R-:W2:Y:S01]  /*4380*/  LDG.E.64 R18, [R18.64] ;  /* 0x0000000612127981 */ /* 0x000ea2000c1e1b00 */
[----:B------:R-:W-:-:S03]  /*4390*/  IADD3 R74, P6, R74, c[0x0][0x160], RZ ;  /* 0x000058004a4a7a10 */ /* 0x000fc60007fde0ff */
[----:B------:R-:W3:Y:S01]  /*43a0*/  LDG.E.64 R20, [R76.64] ;  /* 0x000000064c147981 */ /* 0x000ee2000c1e1b00 */
[----:B------:R-:W-:Y:S01]  /*43b0*/  IADD3.X R75, R0, c[0x0][0x164], RZ, P6, !PT ;  /* 0x00005900004b7a10 */ /* 0x000fe200037fe4ff */
[--C-:B-1----:R-:W-:Y:S02]  /*43c0*/  FADD.FTZ R0, R25, -R22.reuse ;  /* 0x8000001619007221 */ /* 0x102fe40000010000 */
[----:B------:R-:W-:Y:S02]  /*43d0*/  FADD.FTZ R22, R24, -R22 ;  /* 0x8000001618167221 */ /* 0x000fe40000010000 */
[-C--:B------:R-:W-:Y:S02]  /*43e0*/  FMUL.FTZ R0, R0, R23.reuse ;  /* 0x0000001700007220 */ /* 0x080fe40000410000 */
[----:B------:R-:W-:Y:S02]  /*43f0*/  FMUL.FTZ R23, R22, R23 ;  /* 0x0000001716177220 */ /* 0x000fe40000410000 */
[----:B--2---:R-:W-:-:S02]  /*4400*/  FFMA.FTZ R0, R3, R0, R19 ;  /* 0x0000000003007223 */ /* 0x004fc40000010013 */
[----:B------:R-:W-:Y:S02]  /*4410*/  FFMA.FTZ R23, R2, R23, R18 ;  /* 0x0000001702177223 */ /* 0x000fe40000010012 */
[----:B---3--:R-:W-:Y:S02]  /*4420*/  FADD.FTZ R21, R21, R0 ;  /* 0x0000000015157221 */ /* 0x008fe40000010000 */
[----:B------:R-:W-:-:S05]  /*4430*/  FADD.FTZ R20, R20, R23 ;  /* 0x0000001714147221 */ /* 0x000fca0000010000 */
[----:B------:R0:W-:Y:S02]  /*4440*/  STG.E.64 [R74.64], R20 ;  /* 0x000000144a007986 */ /* 0x0001e4000c101b06 */
.L_x_135:
[----:B------:R-:W-:Y:S05]  /*4450*/  BSYNC B0 ;  /* 0x0000000000007941 */ /* 0x000fea0003800000 */
.L_x_134:
[----:B------:R-:W-:Y:S01]  /*4460*/  LOP3.LUT P6, RZ, R31, 0x10, RZ, 0xc0, !PT ;  /* 0x000000101fff7812 */ /* 0x000fe200078cc0ff */
[----:B------:R-:W-:-:S12]  /*4470*/  BSSY B0, `(.L_x_136) ;  /* 0x000001a000007945 */ /* 0x000fd80003800000 */
[----:B------:R-:W-:Y:S05]  /*4480*/  @P6 BRA `(.L_x_137) ;  /* 0x0000018000006947 */ /* 0x000fea0003800000 */
[C---:B------:R-:W-:Y:S01]  /*4490*/  IADD3 R0, P6, R4.reuse, UR5, RZ ;  /* 0x0000000504007c10 */ /* 0x040fe2000ffde0ff */
[----:B------:R-:W-:Y:S01]  /*44a0*/  IMAD.MOV.U32 R19, RZ, RZ, 0x8 ;  /* 0x00000008ff137424 */ /* 0x000fe200078e00ff */
[----:B------:R-:W1:Y:S02]  /*44b0*/  LDS.64 R22, [RZ] ;  /* 0x00000000ff167984 */ /* 0x000e640000000a00 */
[----:B------:R-:W-:Y:S02]  /*44c0*/  LEA.HI.X.SX32 R3, R4, UR8, 0x1, P6 ;  /* 0x0000000804037c11 */ /* 0x000fe4000b0f0eff */
[C---:B------:R-:W-:Y:S02]  /*44d0*/  SHF.L.U32 R24, R0.reuse, 0x3, RZ ;  /* 0x0000000300187819 */ /* 0x040fe400000006ff */
[----:B------:R-:W-:Y:S01]  /*44e0*/  SHF.L.U64.HI R0, R0, 0x3, R3 ;  /* 0x0000000300007819 */ /* 0x000fe20000010203 */
[----:B------:R-:W-:Y:S01]  /*44f0*/  IMAD.WIDE R2, R4, R19, c[0x0][0x178] ;  /* 0x00005e0004027625 */ /* 0x000fe200078e0213 */
[----:B0-----:R-:W-:-:S03]  /*4500*/  IADD3 R74, P6, R24, c[0x0][0x168], RZ ;  /* 0x00005a00184a7a10 */ /* 0x001fc60007fde0ff */
[----:B------:R-:W-:Y:S01]  /*4510*/  IMAD.WIDE R18, R4, R19, c[0x0][0x180] ;  /* 0x0000600004127625 */ /* 0x000fe200078e0213 */
[----:B------:R-:W-:Y:S01]  /*4520*/  IADD3.X R75, R0, c[0x0][0x16c], RZ, P6, !PT ;  /* 0x00005b00004b7a10 */ /* 0x000fe200037fe4ff */
[----:B------:R-:W2:Y:S01]  /*4530*/  LDG.E.64 R2, [R2.64] ;  /* 0x0000000602027981 */ /* 0x000ea2000c1e1b00 */
[----:B------:R-:W-:-:S03]  /*4540*/  IADD3 R24, P6, R24, c[0x0][0x160], RZ ;  /* 0x0000580018187a10 */ /* 0x000fc60007fde0ff */
[----:B------:R-:W2:Y:S01]  /*4550*/  LDG.E.64 R18, [R18.64] ;  /* 0x0000000612127981 */ /* 0x000ea2000c1e1b00 */
[----:B------:R-:W-:-:S03]  /*4560*/  IADD3.X R25, R0, c[0x0][0x164], RZ, P6, !PT ;  /* 0x0000590000197a10 */ /* 0x000fc600037fe4ff */
[----:B------:R-:W3:Y:S01]  /*4570*/  LDG.E.64 R20, [R74.64] ;  /* 0x000000064a147981 */ /* 0x000ee2000c1e1b00 */
[--C-:B-1----:R-:W-:Y:S02]  /*4580*/  FADD.FTZ R0, R27, -R22.reuse ;  /* 0x800000161b007221 */ /* 0x102fe40000010000 */
        /* <DEDUP_REMOVED lines=8> */
.L_x_137:
[----:B------:R-:W-:Y:S05]  /*4610*/  BSYNC B0 ;  /* 0x0000000000007941 */ /* 0x000fea0003800000 */
.L_x_136:
[----:B------:R-:W-:Y:S01]  /*4620*/  LOP3.LUT P6, RZ, R31, 0x20, RZ, 0xc0, !PT ;  /* 0x000000201fff7812 */ /* 0x000fe200078cc0ff */
[----:B------:R-:W-:-:S12]  /*4630*/  BSSY B0, `(.L_x_138) ;  /* 0x000001a000007945 */ /* 0x000fd80003800000 */
[----:B------:R-:W-:Y:S05]  /*4640*/  @P6 BRA `(.L_x_139) ;  /* 0x0000018000006947 */ /* 0x000fea0003800000 */
[C---:B------:R-:W-:Y:S01]  /*4650*/  IADD3 R0, P6, R5.reuse, UR5, RZ ;  /* 0x0000000505007c10 */ /* 0x040fe2000ffde0ff */
[----:B------:R-:W-:Y:S01]  /*4660*/  IMAD.MOV.U32 R4, RZ, RZ, 0x8 ;  /* 0x00000008ff047424 */ /* 0x000fe200078e00ff */
[----:B0-----:R-:W0:Y:S02]  /*4670*/  LDS.64 R20, [RZ] ;  /* 0x00000000ff147984 */ /* 0x001e240000000a00 */
[C---:B------:R-:W-:Y:S02]  /*4680*/  LEA.HI.X.SX32 R3, R5.reuse, UR8, 0x1, P6 ;  /* 0x0000000805037c11 */ /* 0x040fe4000b0f0eff */
        /* <DEDUP_REMOVED lines=20> */
.L_x_139:
[----:B------:R-:W-:Y:S05]  /*47d0*/  BSYNC B0 ;  /* 0x0000000000007941 */ /* 0x000fea0003800000 */
.L_x_138:
        /* <DEDUP_REMOVED lines=27> */
.L_x_141:
[----:B------:R-:W-:Y:S05]  /*4990*/  BSYNC B0 ;  /* 0x0000000000007941 */ /* 0x000fea0003800000 */
.L_x_140:
[----:B------:R-:W-:Y:S01]  /*49a0*/  LOP3.LUT P6, RZ, R31, 0x80, RZ, 0xc0, !PT ;  /* 0x000000801fff7812 */ /* 0x000fe200078cc0ff */
[----:B------:R-:W-:-:S12]  /*49b0*/  BSSY B0, `(.L_x_142) ;  /* 0x000001a000007945 */ /* 0x000fd80003800000 */
[----:B------:R-:W-:Y:S05]  /*49c0*/  @P6 BRA `(.L_x_143) ;  /* 0x0000018000006947 */ /* 0x000fea0003800000 */
[C---:B------:R-:W-:Y:S01]  /*49d0*/  IADD3 R0, P6, R7.reuse, UR5, RZ ;  /* 0x0000000507007c10 */ /* 0x040fe2000ffde0ff */
[----:B------:R-:W-:Y:S01]  /*49e0*/  IMAD.MOV.U32 R6, RZ, RZ, 0x8 ;  /* 0x00000008ff067424 */ /* 0x000fe200078e00ff */
[----:B0-----:R-:W0:Y:S02]  /*49f0*/  LDS.64 R20, [RZ] ;  /* 0x00000000ff147984 */ /* 0x001e240000000a00 */
[C---:B------:R-:W-:Y:S01]  /*4a00*/  LEA.HI.X.SX32 R3, R7.reuse, UR8, 0x1, P6 ;  /* 0x0000000807037c11 */ /* 0x040fe2000b0f0eff */
[CC--:B------:R-:W-:Y:S01]  /*4a10*/  IMAD.WIDE R4, R7.reuse, R6.reuse, c[0x0][0x178] ;  /* 0x00005e0007047625 */ /* 0x0c0fe200078e0206 */
[C---:B------:R-:W-:Y:S02]  /*4a20*/  SHF.L.U32 R2, R0.reuse, 0x3, RZ ;  /* 0x0000000300027819 */ /* 0x040fe400000006ff */
[----:B------:R-:W-:Y:S01]  /*4a30*/  SHF.L.U64.HI R0, R0, 0x3, R3 ;  /* 0x0000000300007819 */ /* 0x000fe20000010203 */
[----:B------:R-:W-:Y:S01]  /*4a40*/  IMAD.WIDE R6, R7, R6, c[0x0][0x180] ;  /* 0x0000600007067625 */ /* 0x000fe200078e0206 */
[----:B------:R-:W-:Y:S01]  /*4a50*/  IADD3 R18, P6, R2, c[0x0][0x168], RZ ;  /* 0x00005a0002127a10 */ /* 0x000fe20007fde0ff */
[----:B------:R-:W2:Y:S03]  /*4a60*/  LDG.E.64 R4, [R4.64] ;  /* 0x0000000604047981 */ /* 0x000ea6000c1e1b00 */
[----:B------:R-:W-:Y:S01]  /*4a70*/  IADD3.X R19, R0, c[0x0][0x16c], RZ, P6, !PT ;  /* 0x00005b0000137a10 */ /* 0x000fe200037fe4ff */
[----:B------:R-:W2:Y:S01]  /*4a80*/  LDG.E.64 R6, [R6.64] ;  /* 0x0000000606067981 */ /* 0x000ea2000c1e1b00 */
[----:B------:R-:W-:-:S04]  /*4a90*/  IADD3 R2, P6, R2, c[0x0][0x160], RZ ;  /* 0x0000580002027a10 */ /* 0x000fc80007fde0ff */
[----:B------:R-:W3:Y:S01]  /*4aa0*/  LDG.E.64 R18, [R18.64] ;  /* 0x0000000612127981 */ /* 0x000ee2000c1e1b00 */
[----:B------:R-:W-:Y:S01]  /*4ab0*/  IADD3.X R3, R0, c[0x0][0x164], RZ, P6, !PT ;  /* 0x0000590000037a10 */ /* 0x000fe200037fe4ff */
[--C-:B0-----:R-:W-:Y:S02]  /*4ac0*/  FADD.FTZ R0, R35, -R20.reuse ;  /* 0x8000001423007221 */ /* 0x101fe40000010000 */
        /* <DEDUP_REMOVED lines=8> */
.L_x_143:
[----:B------:R-:W-:Y:S05]  /*4b50*/  BSYNC B0 ;  /* 0x0000000000007941 */ /* 0x000fea0003800000 */
.L_x_142:
[----:B------:R-:W-:Y:S01]  /*4b60*/  LOP3.LUT P6, RZ, R31, 0x100, RZ, 0xc0, !PT ;  /* 0x000001001fff7812 */ /* 0x000fe200078cc0ff */
[----:B------:R-:W-:-:S12]  /*4b70*/  BSSY B0, `(.L_x_144) ;  /* 0x000001a000007945 */ /* 0x000fd80003800000 */
[----:B------:R-:W-:Y:S05]  /*4b80*/  @P6 BRA `(.L_x_145) ;  /* 0x0000018000006947 */ /* 0x000fea0003800000 */
[C---:B------:R-:W-:Y:S01]  /*4b90*/  IADD3 R0, P6, R8.reuse, UR5, RZ ;  /* 0x0000000508007c10 */ /* 0x040fe2000ffde0ff */
[----:B------:R-:W-:Y:S01]  /*4ba0*/  IMAD.MOV.U32 R7, RZ, RZ, 0x8 ;  /* 0x00000008ff077424 */ /* 0x000fe200078e00ff */
[----:B0-----:R-:W0:Y:S02]  /*4bb0*/  LDS.64 R20, [RZ] ;  /* 0x00000000ff147984 */ /* 0x001e240000000a00 */
[C---:B------:R-:W-:Y:S01]  /*4bc0*/  LEA.HI.X.SX32 R3, R8.reuse, UR8, 0x1, P6 ;  /* 0x0000000808037c11 */ /* 0x040fe2000b0f0eff */
[-C--:B------:R-:W-:Y:S01]  /*4bd0*/  IMAD.WIDE R4, R8, R7.reuse, c[0x0][0x178] ;  /* 0x00005e0008047625 */ /* 0x080fe200078e0207 */
        /* <DEDUP_REMOVED lines=19> */
.L_x_145:
[----:B------:R-:W-:Y:S05]  /*4d10*/  BSYNC B0 ;  /* 0x0000000000007941 */ /* 0x000fea0003800000 */
.L_x_144:
[----:B------:R-:W-:Y:S01]  /*4d20*/  LOP3.LUT P6, RZ, R31, 0x200, RZ, 0xc0, !PT ;  /* 0x000002001fff7812 */ /* 0x000fe200078cc0ff */
[----:B------:R-:W-:-:S12]  /*4d30*/  BSSY B0, `(.L_x_146) ;  /* 0x000001a000007945 */ /* 0x000fd80003800000 */
[----:B------:R-:W-:Y:S05]  /*4d40*/  @P6 BRA `(.L_x_147) ;  /* 0x0000018000006947 */ /* 0x000fea0003800000 */
[----:B------:R-:W-:Y:S01]  /*4d50*/  IADD3 R0, P6, R9, UR5, RZ ;  /* 0x0000000509007c10 */ /* 0x000fe2000ffde0ff */
[----:B------:R-:W-:-:S03]  /*4d60*/  IMAD.MOV.U32 R6, RZ, RZ, 0x8 ;  /* 0x00000008ff067424 */ /* 0x000fc600078e00ff */
[C---:B0-----:R-:W-:Y:S01]  /*4d70*/  LEA.HI.X.SX32 R3, R9.reuse, UR8, 0x1, P6 ;  /* 0x0000000809037c11 */ /* 0x041fe2000b0f0eff */
        /* <DEDUP_REMOVED lines=9> */
[----:B------:R-:W0:Y:S01]  /*4e10*/  LDS.64 R8, [RZ] ;  /* 0x00000000ff087984 */ /* 0x000e220000000a00 */
        /* <DEDUP_REMOVED lines=11> */
.L_x_147:
[----:B------:R-:W-:Y:S05]  /*4ed0*/  BSYNC B0 ;  /* 0x0000000000007941 */ /* 0x000fea0003800000 */
.L_x_146:
[----:B------:R-:W-:Y:S01]  /*4ee0*/  LOP3.LUT P6, RZ, R31, 0x400, RZ, 0xc0, !PT ;  /* 0x000004001fff7812 */ /* 0x000fe200078cc0ff */
[----:B------:R-:W-:-:S12]  /*4ef0*/  BSSY B0, `(.L_x_148) ;  /* 0x000001a000007945 */ /* 0x000fd80003800000 */
[----:B------:R-:W-:Y:S05]  /*4f00*/  @P6 BRA `(.L_x_149) ;  /* 0x0000018000006947 */ /* 0x000fea0003800000 */
[C---:B------:R-:W-:Y:S01]  /*4f10*/  IADD3 R0, P6, R10.reuse, UR5, RZ ;  /* 0x000000050a007c10 */ /* 0x040fe2000ffde0ff */
[----:B------:R-:W-:Y:S01]  /*4f20*/  IMAD.MOV.U32 R7, RZ, RZ, 0x8 ;  /* 0x00000008ff077424 */ /* 0x000fe200078e00ff */
[----:B------:R-:W1:Y:S02]  /*4f30*/  LDS.64 R18, [RZ] ;  /* 0x00000000ff127984 */ /* 0x000e640000000a00 */
[C---:B0-----:R-:W-:Y:S01]  /*4f40*/  LEA.HI.X.SX32 R3, R10.reuse, UR8, 0x1, P6 ;  /* 0x000000080a037c11 */ /* 0x041fe2000b0f0eff */
        /* <DEDUP_REMOVED lines=20> */
.L_x_149:
[----:B------:R-:W-:Y:S05]  /*5090*/  BSYNC B0 ;  /* 0x0000000000007941 */ /* 0x000fea0003800000 */
.L_x_148:
[----:B------:R-:W-:Y:S01]  /*50a0*/  LOP3.LUT P6, RZ, R31, 0x800, RZ, 0xc0, !PT ;  /* 0x000008001fff7812 */ /* 0x000fe200078cc0ff */
[----:B------:R-:W-:-:S12]  /*50b0*/  BSSY B0, `(.L_x_150) ;  /* 0x000001a000007945 */ /* 0x000fd80003800000 */
[----:B------:R-:W-:Y:S05]  /*50c0*/  @P6 BRA `(.L_x_151) ;  /* 0x0000018000006947 */ /* 0x000fea0003800000 */
[----:B------:R-:W-:Y:S01]  /*50d0*/  IADD3 R0, P6, R11, UR5, RZ ;  /* 0x000000050b007c10 */ /* 0x000fe2000ffde0ff */
[----:B------:R-:W-:-:S03]  /*50e0*/  IMAD.MOV.U32 R4, RZ, RZ, 0x8 ;  /* 0x00000008ff047424 */ /* 0x000fc600078e00ff */
[C---:B0-----:R-:W-:Y:S02]  /*50f0*/  LEA.HI.X.SX32 R3, R11.reuse, UR8, 0x1, P6 ;  /* 0x000000080b037c11 */ /* 0x041fe4000b0f0eff */
        /* <DEDUP_REMOVED lines=10> */
[----:B------:R-:W3:Y:S04]  /*51a0*/  LDG.E.64 R6, [R6.64] ;  /* 0x0000000606067981 */ /* 0x000ee8000c1e1b00 */
[----:B------:R-:W0:Y:S02]  /*51b0*/  LDS.64 R10, [RZ] ;  /* 0x00000000ff0a7984 */ /* 0x000e240000000a00 */
[--C-:B0-----:R-:W-:Y:S02]  /*51c0*/  FADD.FTZ R43, R43, -R10.reuse ;  /* 0x8000000a2b2b7221 */ /* 0x101fe40000010000 */
[----:B------:R-:W-:Y:S02]  /*51d0*/  FADD.FTZ R40, R40, -R10 ;  /* 0x8000000a28287221 */ /* 0x000fe40000010000 */
[----:B------:R-:W-:-:S02]  /*51e0*/  FMUL.FTZ R0, R43, R11 ;  /* 0x0000000b2b007220 */ /* 0x000fc40000410000 */
[----:B------:R-:W-:Y:S02]  /*51f0*/  FMUL.FTZ R11, R40, R11 ;  /* 0x0000000b280b7220 */ /* 0x000fe40000410000 */
[----:B--2---:R-:W-:Y:S02]  /*5200*/  FFMA.FTZ R0, R3, R0, R5 ;  /* 0x0000000003007223 */ /* 0x004fe40000010005 */
[----:B------:R-:W-:Y:S02]  /*5210*/  FFMA.FTZ R11, R2, R11, R4 ;  /* 0x0000000b020b7223 */ /* 0x000fe40000010004 */
[----:B---3--:R-:W-:Y:S02]  /*5220*/  FADD.FTZ R19, R7, R0 ;  /* 0x0000000007137221 */ /* 0x008fe40000010000 */
[----:B------:R-:W-:-:S05]  /*5230*/  FADD.FTZ R18, R6, R11 ;  /* 0x0000000b06127221 */ /* 0x000fca0000010000 */
[----:B------:R0:W-:Y:S02]  /*5240*/  STG.E.64 [R8.64], R18 ;  /* 0x0000001208007986 */ /* 0x0001e4000c101b06 */
.L_x_151:
[----:B------:R-:W-:Y:S05]  /*5250*/  BSYNC B0 ;  /* 0x0000000000007941 */ /* 0x000fea0003800000 */
.L_x_150:
[----:B------:R-:W-:Y:S01]  /*5260*/  LOP3.LUT P6, RZ, R31, 0x1000, RZ, 0xc0, !PT ;  /* 0x000010001fff7812 */ /* 0x000fe200078cc0ff */
[----:B------:R-:W-:-:S12]  /*5270*/  BSSY B0, `(.L_x_152) ;  /* 0x000001a000007945 */ /* 0x000fd80003800000 */
[----:B------:R-:W-:Y:S05]  /*5280*/  @P6 BRA `(.L_x_153) ;  /* 0x0000018000006947 */ /* 0x000fea0003800000 */
[C---:B------:R-:W-:Y:S01]  /*5290*/  IADD3 R0, P6, R12.reuse, UR5, RZ ;  /* 0x000000050c007c10 */ /* 0x040fe2000ffde0ff */
[----:B------:R-:W-:Y:S01]  /*52a0*/  IMAD.MOV.U32 R5, RZ, RZ, 0x8 ;  /* 0x00000008ff057424 */ /* 0x000fe200078e00ff */
[----:B------:R-:W1:Y:S02]  /*52b0*/  LDS.64 R10, [RZ] ;  /* 0x00000000ff0a7984 */ /* 0x000e640000000a00 */
[----:B0-----:R-:W-:Y:S02]  /*52c0*/  LEA.HI.X.SX32 R3, R12, UR8, 0x1, P6 ;  /* 0x000000080c037c11 */ /* 0x001fe4000b0f0eff */
        /* <DEDUP_REMOVED lines=20> */
.L_x_153:
[----:B------:R-:W-:Y:S05]  /*5410*/  BSYNC B0 ;  /* 0x0000000000007941 */ /* 0x000fea0003800000 */
.L_x_152:
[----:B------:R-:W-:Y:S01]  /*5420*/  LOP3.LUT P6, RZ, R31, 0x2000, RZ, 0xc0, !PT ;  /* 0x000020001fff7812 */ /* 0x000fe200078cc0ff */
[----:B------:R-:W-:-:S12]  /*5430*/  BSSY B0, `(.L_x_154) ;  /* 0x000001a000007945 */ /* 0x000fd80003800000 */
[----:B------:R-:W-:Y:S05]  /*5440*/  @P6 BRA `(.L_x_155) ;  /* 0x0000018000006947 */ /* 0x000fea0003800000 */
[C---:B------:R-:W-:Y:S01]  /*5450*/  IADD3 R0, P6, R13.reuse, UR5, RZ ;  /* 0x000000050d007c10 */ /* 0x040fe2000ffde0ff */
[----:B------:R-:W-:Y:S01]  /*5460*/  IMAD.MOV.U32 R4, RZ, RZ, 0x8 ;  /* 0x00000008ff047424 */ /* 0x000fe200078e00ff */
[----:B------:R-:W1:Y:S02]  /*5470*/  LDS.64 R10, [RZ] ;  /* 0x00000000ff0a7984 */ /* 0x000e640000000a00 */
        /* <DEDUP_REMOVED lines=21> */
.L_x_155:
[----:B------:R-:W-:Y:S05]  /*55d0*/  BSYNC B0 ;  /* 0x0000000000007941 */ /* 0x000fea0003800000 */
.L_x_154:
        /* <DEDUP_REMOVED lines=27> */
.L_x_157:
[----:B------:R-:W-:Y:S05]  /*5790*/  BSYNC B0 ;  /* 0x0000000000007941 */ /* 0x000fea0003800000 */
.L_x_156:
        /* <DEDUP_REMOVED lines=27> */
.L_x_159:
[----:B------:R-:W-:Y:S05]  /*5950*/  BSYNC B0 ;  /* 0x0000000000007941 */ /* 0x000fea0003800000 */
.L_x_158:
        /* <DEDUP_REMOVED lines=27> */
.L_x_161:
[----:B------:R-:W-:Y:S05]  /*5b10*/  BSYNC B0 ;  /* 0x0000000000007941 */ /* 0x000fea0003800000 */
.L_x_160:
        /* <DEDUP_REMOVED lines=27> */
.L_x_163:
[----:B------:R-:W-:Y:S05]  /*5cd0*/  BSYNC B0 ;  /* 0x0000000000007941 */ /* 0x000fea0003800000 */
.L_x_162:
        /* <DEDUP_REMOVED lines=27> */
.L_x_165:
[----:B------:R-:W-:Y:S05]  /*5e90*/  BSYNC B0 ;  /* 0x0000000000007941 */ /* 0x000fea0003800000 */
.L_x_164:
        /* <DEDUP_REMOVED lines=27> */
.L_x_167:
[----:B------:R-:W-:Y:S05]  /*6050*/  BSYNC B0 ;  /* 0x0000000000007941 */ /* 0x000fea0003800000 */
.L_x_166:
        /* <DEDUP_REMOVED lines=27> */
.L_x_169:
[----:B------:R-:W-:Y:S05]  /*6210*/  BSYNC B0 ;  /* 0x0000000000007941 */ /* 0x000fea0003800000 */
.L_x_168:
        /* <DEDUP_REMOVED lines=27> */
.L_x_171:
[----:B------:R-:W-:Y:S05]  /*63d0*/  BSYNC B0 ;  /* 0x0000000000007941 */ /* 0x000fea0003800000 */
.L_x_170:
        /* <DEDUP_REMOVED lines=27> */
.L_x_173:
[----:B------:R-:W-:Y:S05]  /*6590*/  BSYNC B0 ;  /* 0x0000000000007941 */ /* 0x000fea0003800000 */
.L_x_172:
        /* <DEDUP_REMOVED lines=27> */
.L_x_175:
[----:B------:R-:W-:Y:S05]  /*6750*/  BSYNC B0 ;  /* 0x0000000000007941 */ /* 0x000fea0003800000 */
.L_x_174:
[----:B------:R-:W-:Y:S01]  /*6760*/  BSSY B0, `(.L_x_176) ;  /* 0x000001a000007945 */ /* 0x000fe20003800000 */
[----:B------:R-:W-:Y:S05]  /*6770*/  @P0 BRA `(.L_x_177) ;  /* 0x0000018000000947 */ /* 0x000fea0003800000 */
[C---:B0-----:R-:W-:Y:S01]  /*6780*/  IADD3 R10, P0, R111.reuse, UR5, RZ ;  /* 0x000000056f0a7c10 */ /* 0x041fe2000ff1e0ff */
[----:B------:R-:W0:Y:S01]  /*6790*/  LDS.64 R12, [RZ] ;  /* 0x00000000ff0c7984 */ /* 0x000e220000000a00 */
[----:B------:R-:W-:Y:S02]  /*67a0*/  MOV R4, 0x8 ;  /* 0x0000000800047802 */ /* 0x000fe40000000f00 */
[C---:B------:R-:W-:Y:S01]  /*67b0*/  LEA.HI.X.SX32 R5, R111.reuse, UR8, 0x1, P0 ;  /* 0x000000086f057c11 */ /* 0x040fe200080f0eff */
[C---:B------:R-:W-:Y:S02]  /*67c0*/  IMAD.SHL.U32 R8, R10.reuse, 0x8, RZ ;  /* 0x000000080a087824 */ /* 0x040fe400078e00ff */
[CC--:B------:R-:W-:Y:S01]  /*67d0*/  IMAD.WIDE R2, R111.reuse, R4.reuse, c[0x0][0x178] ;  /* 0x00005e006f027625 */ /* 0x0c0fe200078e0204 */
[----:B------:R-:W-:Y:S02]  /*67e0*/  SHF.L.U64.HI R10, R10, 0x3, R5 ;  /* 0x000000030a0a7819 */ /* 0x000fe40000010205 */
[----:B------:R-:W-:Y:S01]  /*67f0*/  IADD3 R6, P0, R8, c[0x0][0x168], RZ ;  /* 0x00005a0008067a10 */ /* 0x000fe20007f1e0ff */
[----:B------:R-:W-:-:S02]  /*6800*/  IMAD.WIDE R4, R111, R4, c[0x0][0x180] ;  /* 0x000060006f047625 */ /* 0x000fc400078e0204 */
[----:B------:R-:W2:Y:S01]  /*6810*/  LDG.E.64 R2, [R2.64] ;  /* 0x0000000602027981 */ /* 0x000ea2000c1e1b00 */
[----:B------:R-:W-:-:S03]  /*6820*/  IADD3.X R7, R10, c[0x0][0x16c], RZ, P0, !PT ;  /* 0x00005b000a077a10 */ /* 0x000fc600007fe4ff */
[----:B------:R-:W2:Y:S04]  /*6830*/  LDG.E.64 R4, [R4.64] ;  /* 0x0000000604047981 */ /* 0x000ea8000c1e1b00 */
[----:B------:R-:W3:Y:S01]  /*6840*/  LDG.E.64 R6, [R6.64] ;  /* 0x0000000606067981 */ /* 0x000ee2000c1e1b00 */
[----:B------:R-:W-:Y:S01]  /*6850*/  IADD3 R8, P0, R8, c[0x0][0x160], RZ ;  /* 0x0000580008087a10 */ /* 0x000fe20007f1e0ff */
[--C-:B0-----:R-:W-:Y:S02]  /*6860*/  FADD.FTZ R69, R69, -R12.reuse ;  /* 0x8000000c45457221 */ /* 0x101fe40000010000 */
[----:B------:R-:W-:Y:S02]  /*6870*/  FADD.FTZ R66, R66, -R12 ;  /* 0x8000000c42427221 */ /* 0x000fe40000010000 */
[----:B------:R-:W-:-:S02]  /*6880*/  FMUL.FTZ R0, R69, R13 ;  /* 0x0000000d45007220 */ /* 0x000fc40000410000 */
[----:B------:R-:W-:Y:S02]  /*6890*/  FMUL.FTZ R9, R66, R13 ;  /* 0x0000000d42097220 */ /* 0x000fe40000410000 */
[----:B--2---:R-:W-:Y:S02]  /*68a0*/  FFMA.FTZ R0, R3, R0, R5 ;  /* 0x0000000003007223 */ /* 0x004fe40000010005 */
[----:B------:R-:W-:Y:S01]  /*68b0*/  FFMA.FTZ R11, R2, R9, R4 ;  /* 0x00000009020b7223 */ /* 0x000fe20000010004 */
[----:B------:R-:W-:Y:S01]  /*68c0*/  IADD3.X R9, R10, c[0x0][0x164], RZ, P0, !PT ;  /* 0x000059000a097a10 */ /* 0x000fe200007fe4ff */
[----:B---3--:R-:W-:Y:S02]  /*68d0*/  FADD.FTZ R3, R7, R0 ;  /* 0x0000000007037221 */ /* 0x008fe40000010000 */
[----:B------:R-:W-:-:S05]  /*68e0*/  FADD.FTZ R2, R6, R11 ;  /* 0x0000000b06027221 */ /* 0x000fca0000010000 */
[----:B------:R0:W-:Y:S02]  /*68f0*/  STG.E.64 [R8.64], R2 ;  /* 0x0000000208007986 */ /* 0x0001e4000c101b06 */
.L_x_177:
[----:B------:R-:W-:Y:S05]  /*6900*/  BSYNC B0 ;  /* 0x0000000000007941 */ /* 0x000fea0003800000 */
.L_x_176:
[----:B------:R-:W-:Y:S01]  /*6910*/  BSSY B0, `(.L_x_178) ;  /* 0x000001a000007945 */ /* 0x000fe20003800000 */
[----:B------:R-:W-:Y:S05]  /*6920*/  @P1 BRA `(.L_x_179) ;  /* 0x0000018000001947 */ /* 0x000fea0003800000 */
[----:B------:R-:W-:Y:S01]  /*6930*/  HFMA2.MMA R5, -RZ, RZ, 0, 4.76837158203125e-07 ;  /* 0x00000008ff057435 */ /* 0x000fe200000001ff */
[C---:B0-----:R-:W-:Y:S01]  /*6940*/  IADD3 R10, P0, R112.reuse, UR5, RZ ;  /* 0x00000005700a7c10 */ /* 0x041fe2000ff1e0ff */
[----:B------:R-:W0:Y:S03]  /*6950*/  LDS.64 R12, [RZ] ;  /* 0x00000000ff0c7984 */ /* 0x000e260000000a00 */
[----:B------:R-:W-:Y:S01]  /*6960*/  LEA.HI.X.SX32 R7, R112, UR8, 0x1, P0 ;  /* 0x0000000870077c11 */ /* 0x000fe200080f0eff */
[----:B------:R-:W-:-:S03]  /*6970*/  IMAD.SHL.U32 R8, R10, 0x8, RZ ;  /* 0x000000080a087824 */ /* 0x000fc600078e00ff */
[----:B------:R-:W-:Y:S01]  /*6980*/  SHF.L.U64.HI R10, R10, 0x3, R7 ;  /* 0x000000030a0a7819 */ /* 0x000fe20000010207 */
[----:B------:R-:W-:Y:S01]  /*6990*/  IMAD.WIDE R2, R112, R5, c[0x0][0x178] ;  /* 0x00005e0070027625 */ /* 0x000fe200078e0205 */
[----:B------:R-:W-:-:S03]  /*69a0*/  IADD3 R6, P0, R8, c[0x0][0x168], RZ ;  /* 0x00005a0008067a10 */ /* 0x000fc60007f1e0ff */
[----:B------:R-:W-:Y:S01]  /*69b0*/  IMAD.WIDE R4, R112, R5, c[0x0][0x180] ;  /* 0x0000600070047625 */ /* 0x000fe200078e0205 */
[----:B------:R-:W-:Y:S01]  /*69c0*/  IADD3.X R7, R10, c[0x0][0x16c], RZ, P0, !PT ;  /* 0x00005b000a077a10 */ /* 0x000fe200007fe4ff */
[----:B------:R-:W2:Y:S04]  /*69d0*/  LDG.E.64 R2, [R2.64] ;  /* 0x0000000602027981 */ /* 0x000ea8000c1e1b00 */
[----:B------:R-:W2:Y:S04]  /*69e0*/  LDG.E.64 R4, [R4.64] ;  /* 0x0000000604047981 */ /* 0x000ea8000c1e1b00 */
[----:B------:R-:W3:Y:S01]  /*69f0*/  LDG.E.64 R6, [R6.64] ;  /* 0x0000000606067981 */ /* 0x000ee2000c1e1b00 */
[----:B------:R-:W-:Y:S01]  /*6a00*/  IADD3 R8, P0, R8, c[0x0][0x160], RZ ;  /* 0x0000580008087a10 */ /* 0x000fe20007f1e0ff */
[----:B0-----:R-:W-:-:S02]  /*6a10*/  FADD.FTZ R71, R71, -R12 ;  /* 0x8000000c47477221 */ /* 0x001fc40000010000 */
[----:B------:R-:W-:Y:S02]  /*6a20*/  FADD.FTZ R68, R68, -R12 ;  /* 0x8000000c44447221 */ /* 0x000fe40000010000 */
[-C--:B------:R-:W-:Y:S02]  /*6a30*/  FMUL.FTZ R0, R71, R13.reuse ;  /* 0x0000000d47007220 */ /* 0x080fe40000410000 */
[----:B------:R-:W-:Y:S02]  /*6a40*/  FMUL.FTZ R9, R68, R13 ;  /* 0x0000000d44097220 */ /* 0x000fe40000410000 */
[----:B--2---:R-:W-:Y:S02]  /*6a50*/  FFMA.FTZ R0, R3, R0, R5 ;  /* 0x0000000003007223 */ /* 0x004fe40000010005 */
[----:B------:R-:W-:Y:S01]  /*6a60*/  FFMA.FTZ R11, R2, R9, R4 ;  /* 0x00000009020b7223 */ /* 0x000fe20000010004 */
[----:B------:R-:W-:Y:S01]  /*6a70*/  IADD3.X R9, R10, c[0x0][0x164], RZ, P0, !PT ;  /* 0x000059000a097a10 */ /* 0x000fe200007fe4ff */
[----:B---3--:R-:W-:-:S02]  /*6a80*/  FADD.FTZ R3, R7, R0 ;  /* 0x0000000007037221 */ /* 0x008fc40000010000 */
[----:B------:R-:W-:-:S05]  /*6a90*/  FADD.FTZ R2, R6, R11 ;  /* 0x0000000b06027221 */ /* 0x000fca0000010000 */
[----:B------:R0:W-:Y:S02]  /*6aa0*/  STG.E.64 [R8.64], R2 ;  /* 0x0000000208007986 */ /* 0x0001e4000c101b06 */
.L_x_179:
[----:B------:R-:W-:Y:S05]  /*6ab0*/  BSYNC B0 ;  /* 0x0000000000007941 */ /* 0x000fea0003800000 */
.L_x_178:
        /* <DEDUP_REMOVED lines=26> */
.L_x_181:
[----:B------:R-:W-:Y:S05]  /*6c60*/  BSYNC B0 ;  /* 0x0000000000007941 */ /* 0x000fea0003800000 */
.L_x_180:
        /* <DEDUP_REMOVED lines=26> */
.L_x_183:
[----:B------:R-:W-:Y:S05]  /*6e10*/  BSYNC B0 ;  /* 0x0000000000007941 */ /* 0x000fea0003800000 */
.L_x_182:
        /* <DEDUP_REMOVED lines=26> */
.L_x_185:
[----:B------:R-:W-:Y:S05]  /*6fc0*/  BSYNC B0 ;  /* 0x0000000000007941 */ /* 0x000fea0003800000 */
.L_x_184:
        /* <DEDUP_REMOVED lines=26> */
.L_x_187:
[----:B------:R-:W-:Y:S05]  /*7170*/  BSYNC B0 ;  /* 0x0000000000007941 */ /* 0x000fea0003800000 */
.L_x_186:
[----:B------:R-:W-:-:S13]  /*7180*/  LOP3.LUT P0, RZ, R31, 0x1000000, RZ, 0xc0, !PT ;  /* 0x010000001fff7812 */ /* 0x000fda000780c0ff */
[----:B------:R-:W-:Y:S05]  /*7190*/  @P0 EXIT ;  /* 0x000000000000094d */ /* 0x000fea0003800000 */
[----:B------:R-:W-:Y:S01]  /*71a0*/  MOV R4, 0x8 ;  /* 0x0000000800047802 */ /* 0x000fe20000000f00 */
[----:B0-----:R-:W0:Y:S01]  /*71b0*/  LDS.64 R8, [RZ] ;  /* 0x00000000ff087984 */ /* 0x001e220000000a00 */
[----:B------:R-:W-:-:S03]  /*71c0*/  LEA R6, P0, R118, c[0x0][0x168], 0x3 ;  /* 0x00005a0076067a11 */ /* 0x000fc600078018ff */
[----:B------:R-:W-:Y:S01]  /*71d0*/  IMAD.WIDE R2, R119, R4, c[0x0][0x178] ;  /* 0x00005e0077027625 */ /* 0x000fe200078e0204 */
[----:B------:R-:W-:-:S03]  /*71e0*/  LEA.HI.X R7, R118, c[0x0][0x16c], R117, 0x3, P0 ;  /* 0x00005b0076077a11 */ /* 0x000fc600000f1c75 */
[----:B------:R-:W-:Y:S02]  /*71f0*/  IMAD.WIDE R4, R119, R4, c[0x0][0x180] ;  /* 0x0000600077047625 */ /* 0x000fe400078e0204 */
[----:B------:R-:W2:Y:S04]  /*7200*/  LDG.E.64 R2, [R2.64] ;  /* 0x0000000602027981 */ /* 0x000ea8000c1e1b00 */
[----:B------:R-:W2:Y:S04]  /*7210*/  LDG.E.64 R4, [R4.64] ;  /* 0x0000000604047981 */ /* 0x000ea8000c1e1b00 */
[----:B------:R-:W3:Y:S01]  /*7220*/  LDG.E.64 R6, [R6.64] ;  /* 0x0000000606067981 */ /* 0x000ee2000c1e1b00 */
[----:B0-----:R-:W-:-:S02]  /*7230*/  FADD.FTZ R101, R101, -R8 ;  /* 0x8000000865657221 */ /* 0x001fc40000010000 */
[----:B------:R-:W-:Y:S02]  /*7240*/  FADD.FTZ R98, R98, -R8 ;  /* 0x8000000862627221 */ /* 0x000fe40000010000 */
[-C--:B------:R-:W-:Y:S02]  /*7250*/  FMUL.FTZ R0, R101, R9.reuse ;  /* 0x0000000965007220 */ /* 0x080fe40000410000 */
[----:B------:R-:W-:Y:S02]  /*7260*/  FMUL.FTZ R9, R98, R9 ;  /* 0x0000000962097220 */ /* 0x000fe40000410000 */
[----:B--2---:R-:W-:Y:S02]  /*7270*/  FFMA.FTZ R0, R3, R0, R5 ;  /* 0x0000000003007223 */ /* 0x004fe40000010005 */
[----:B------:R-:W-:Y:S02]  /*7280*/  FFMA.FTZ R9, R2, R9, R4 ;  /* 0x0000000902097223 */ /* 0x000fe40000010004 */
[----:B---3--:R-:W-:-:S02]  /*7290*/  FADD.FTZ R11, R7, R0 ;  /* 0x00000000070b7221 */ /* 0x008fc40000010000 */
[----:B------:R-:W-:-:S05]  /*72a0*/  FADD.FTZ R10, R6, R9 ;  /* 0x00000009060a7221 */ /* 0x000fca0000010000 */
[----:B------:R-:W-:Y:S01]  /*72b0*/  STG.E.64 [R120.64], R10 ;  /* 0x0000000a78007986 */ /* 0x000fe2000c101b06 */
[----:B------:R-:W-:Y:S05]  /*72c0*/  EXIT ;  /* 0x000000000000794d */ /* 0x000fea0003800000 */
.L_x_188:
        /* <DEDUP_REMOVED lines=11> */
.L_x_2506:


//--------------------- .text._ZN17fastertransformer29add_bias_layernorm_add_res_e2ILi32EEEvP7__half2PKS1_S4_S4_S4_fi --------------------------
	.section	.text._ZN17fastertransformer29add_bias_layernorm_add_res_e2ILi32EEEvP7__half2PKS1_S4_S4_S4_fi,"ax",@progbits
	.sectioninfo	@"SHI_REGISTERS=114"
	.align	128
        .global         _ZN17fastertransformer29add_bias_layernorm_add_res_e2ILi32EEEvP7__half2PKS1_S4_S4_S4_fi
        .type           _ZN17fastertransformer29add_bias_layernorm_add_res_e2ILi32EEEvP7__half2PKS1_S4_S4_S4_fi,@function
        .size           _ZN17fastertransformer29add_bias_layernorm_add_res_e2ILi32EEEvP7__half2PKS1_S4_S4_S4_fi,(.L_x_2507 - _ZN17fastertransformer29add_bias_layernorm_add_res_e2ILi32EEEvP7__half2PKS1_S4_S4_S4_fi)
        .other          _ZN17fastertransformer29add_bias_layernorm_add_res_e2ILi32EEEvP7__half2PKS1_S4_S4_S4_fi,@"STO_CUDA_ENTRY STV_DEFAULT"
_ZN17fastertransformer29add_bias_layernorm_add_res_e2ILi32EEEvP7__half2PKS1_S4_S4_S4_fi:
.text._ZN17fastertransformer29add_bias_layernorm_add_res_e2ILi32EEEvP7__half2PKS1_S4_S4_S4_fi:
[----:B------:R-:W-:Y:S02]  /*0000*/  IMAD.MOV.U32 R1, RZ, RZ, c[0x0][0x28] ;  /* 0x00000a00ff017624 */ /* 0x000fe400078e00ff */
[----:B------:R-:W0:Y:S01]  /*0010*/  S2R R99, SR_TID.X ;  /* 0x0000000000637919 */ /* 0x000e220000002100 */
[----:B------:R-:W1:Y:S01]  /*0020*/  S2UR UR5, SR_CTAID.X ;  /* 0x00000000000579c3 */ /* 0x000e620000002500 */
[----:B------:R-:W-:Y:S02]  /*0030*/  ULDC UR4, c[0x0][0x18c] ;  /* 0x0000630000047ab9 */ /* 0x000fe40000000800 */
[----:B------:R-:W-:Y:S02]  /*0040*/  USHF.R.S32.HI UR4, URZ, 0x1, UR4 ;  /* 0x000000013f047899 */ /* 0x000fe40008011404 */
[----:B------:R-:W-:-:S04]  /*0050*/  ULDC.64 UR6, c[0x0][0x118] ;  /* 0x0000460000067ab9 */ /* 0x000fc80000000a00 */
[C---:B0-----:R-:W-:Y:S01]  /*0060*/  ISETP.GE.AND P6, PT, R99.reuse, UR4, PT ;  /* 0x0000000463007c0c */ /* 0x041fe2000bfc6270 */
[----:B-1----:R-:W-:Y:S01]  /*0070*/  UIMAD UR5, UR4, UR5, URZ ;  /* 0x00000005040572a4 */ /* 0x002fe2000f8e023f */
[----:B------:R-:W-:-:S03]  /*0080*/  IADD3 R96, R99, c[0x0][0x0], RZ ;  /* 0x0000000063607a10 */ /* 0x000fc60007ffe0ff */
[----:B------:R-:W-:Y:S01]  /*0090*/  USHF.R.S32.HI UR8, URZ, 0x1f, UR5 ;  /* 0x0000001f3f087899 */ /* 0x000fe20008011405 */
[C---:B------:R-:W-:Y:S02]  /*00a0*/  ISETP.GE.AND P4, PT, R96.reuse, UR4, PT ;  /* 0x0000000460007c0c */ /* 0x040fe4000bf86270 */
[----:B------:R-:W-:Y:S02]  /*00b0*/  IADD3 R94, R96, c[0x0][0x0], RZ ;  /* 0x00000000605e7a10 */ /* 0x000fe40007ffe0ff */
[----:B------:R-:W-:Y:S02]  /*00c0*/  P2R R98, PR, RZ, 0x10 ;  /* 0x00000010ff627803 */ /* 0x000fe40000000000 */
[C---:B------:R-:W-:Y:S02]  /*00d0*/  ISETP.GE.AND P2, PT, R94.reuse, UR4, PT ;  /* 0x000000045e007c0c */ /* 0x040fe4000bf46270 */
[----:B------:R-:W-:Y:S02]  /*00e0*/  IADD3 R92, R94, c[0x0][0x0], RZ ;  /* 0x000000005e5c7a10 */ /* 0x000fe40007ffe0ff */
[----:B------:R-:W-:-:S02]  /*00f0*/  @!P6 IADD3 R2, P0, R99, UR5, RZ ;  /* 0x000000056302ec10 */ /* 0x000fc4000ff1e0ff */
[----:B------:R-:W-:Y:S02]  /*0100*/  ISETP.GE.AND P3, PT, R92, UR4, PT ;  /* 0x000000045c007c0c */ /* 0x000fe4000bf66270 */
[----:B------:R-:W-:Y:S02]  /*0110*/  @!P6 LEA.HI.X.SX32 R3, R99, UR8, 0x1, P0 ;  /* 0x000000086303ec11 */ /* 0x000fe400080f0eff */
[----:B------:R-:W-:Y:S02]  /*0120*/  @!P6 LEA R56, P0, R2, c[0x0][0x160], 0x2 ;  /* 0x000058000238ea11 */ /* 0x000fe400078010ff */
[----:B------:R-:W-:Y:S02]  /*0130*/  @!P4 IADD3 R0, P1, R96, UR5, RZ ;  /* 0x000000056000cc10 */ /* 0x000fe4000ff3e0ff */
[----:B------:R-:W-:Y:S02]  /*0140*/  IADD3 R90, R92, c[0x0][0x0], RZ ;  /* 0x000000005c5a7a10 */ /* 0x000fe40007ffe0ff */
[----:B------:R-:W-:-:S02]  /*0150*/  @!P6 LEA.HI.X R57, R2, c[0x0][0x164], R3, 0x2, P0 ;  /* 0x000059000239ea11 */ /* 0x000fc400000f1403 */
[----:B------:R-:W-:Y:S02]  /*0160*/  @!P4 LEA.HI.X.SX32 R3, R96, UR8, 0x1, P1 ;  /* 0x000000086003cc11 */ /* 0x000fe400088f0eff */
[----:B------:R-:W-:Y:S01]  /*0170*/  @!P4 LEA R48, P0, R0, c[0x0][0x160], 0x2 ;  /* 0x000058000030ca11 */ /* 0x000fe200078010ff */
[----:B------:R-:W-:Y:S01]  /*0180*/  @!P6 IMAD.MOV.U32 R106, RZ, RZ, 0x4 ;  /* 0x00000004ff6ae424 */ /* 0x000fe200078e00ff */
[----:B------:R-:W-:Y:S01]  /*0190*/  @!P2 IADD3 R2, P1, R94, UR5, RZ ;  /* 0x000000055e02ac10 */ /* 0x000fe2000ff3e0ff */
[----:B------:R-:W2:Y:S01]  /*01a0*/  @!P6 LDG.E R56, [R56.64] ;  /* 0x000000063838e981 */ /* 0x000ea2000c1e1900 */
[----:B------:R-:W-:Y:S02]  /*01b0*/  ISETP.GE.AND P5, PT, R90, UR4, PT ;  /* 0x000000045a007c0c */ /* 0x000fe4000bfa6270 */
[----:B------:R-:W-:Y:S02]  /*01c0*/  @!P4 LEA.HI.X R49, R0, c[0x0][0x164], R3, 0x2, P0 ;  /* 0x000059000031ca11 */ /* 0x000fe400000f1403 */
[----:B------:R-:W-:-:S02]  /*01d0*/  @!P2 LEA.HI.X.SX32 R3, R94, UR8, 0x1, P1 ;  /* 0x000000085e03ac11 */ /* 0x000fc400088f0eff */
[----:B------:R-:W-:Y:S02]  /*01e0*/  @!P2 LEA R6, P0, R2, c[0x0][0x160], 0x2 ;  /* 0x000058000206aa11 */ /* 0x000fe400078010ff */
[----:B------:R-:W-:Y:S02]  /*01f0*/  @!P3 IADD3 R0, P1, R92, UR5, RZ ;  /* 0x000000055c00bc10 */ /* 0x000fe4000ff3e0ff */
[----:B------:R-:W-:Y:S02]  /*0200*/  @!P2 LEA.HI.X R7, R2, c[0x0][0x164], R3, 0x2, P0 ;  /* 0x000059000207aa11 */ /* 0x000fe400000f1403 */
[----:B------:R-:W-:Y:S02]  /*0210*/  @!P3 LEA.HI.X.SX32 R3, R92, UR8, 0x1, P1 ;  /* 0x000000085c03bc11 */ /* 0x000fe400088f0eff */
[----:B------:R-:W-:Y:S02]  /*0220*/  @!P3 LEA R66, P0, R0, c[0x0][0x160], 0x2 ;  /* 0x000058000042ba11 */ /* 0x000fe400078010ff */
[----:B------:R-:W-:-:S02]  /*0230*/  P2R R88, PR, RZ, 0x20 ;  /* 0x00000020ff587803 */ /* 0x000fc40000000000 */
[----:B------:R-:W-:Y:S02]  /*0240*/  @!P3 LEA.HI.X R67, R0, c[0x0][0x164], R3, 0x2, P0 ;  /* 0x000059000043ba11 */ /* 0x000fe400000f1403 */
[C---:B------:R-:W-:Y:S02]  /*0250*/  @!P5 IADD3 R0, P0, R90.reuse, UR5, RZ ;  /* 0x000000055a00dc10 */ /* 0x040fe4000ff1e0ff */
[----:B------:R-:W-:Y:S02]  /*0260*/  P2R R18, PR, RZ, 0x20 ;  /* 0x00000020ff127803 */ /* 0x000fe40000000000 */
[----:B------:R-:W-:Y:S02]  /*0270*/  @!P5 LEA.HI.X.SX32 R3, R90, UR8, 0x1, P0 ;  /* 0x000000085a03dc11 */ /* 0x000fe400080f0eff */
[----:B------:R-:W-:Y:S02]  /*0280*/  @!P5 LEA R50, P0, R0, c[0x0][0x160], 0x2 ;  /* 0x000058000032da11 */ /* 0x000fe400078010ff */
[----:B------:R-:W-:-:S02]  /*0290*/  IADD3 R85, R90, c[0x0][0x0], RZ ;  /* 0x000000005a557a10 */ /* 0x000fc40007ffe0ff */
[----:B------:R-:W-:Y:S02]  /*02a0*/  @!P5 LEA.HI.X R51, R0, c[0x0][0x164], R3, 0x2, P0 ;  /* 0x000059000033da11 */ /* 0x000fe400000f1403 */
[----:B------:R-:W-:Y:S02]  /*02b0*/  ISETP.GE.AND P5, PT, R96, UR4, PT ;  /* 0x0000000460007c0c */ /* 0x000fe4000bfa6270 */
[----:B------:R-:W-:Y:S02]  /*02c0*/  P2R R95, PR, RZ, 0x4 ;  /* 0x00000004ff5f7803 */ /* 0x000fe40000000000 */
[C---:B------:R-:W-:Y:S02]  /*02d0*/  ISETP.GE.AND P2, PT, R85.reuse, UR4, PT ;  /* 0x0000000455007c0c */ /* 0x040fe4000bf46270 */
[----:B------:R-:W-:Y:S02]  /*02e0*/  IADD3 R82, R85, c[0x0][0x0], RZ ;  /* 0x0000000055527a10 */ /* 0x000fe40007ffe0ff */
[----:B------:R-:W-:-:S02]  /*02f0*/  P2R R87, PR, RZ, 0x4 ;  /* 0x00000004ff577803 */ /* 0x000fc40000000000 */
[C---:B------:R-:W-:Y:S02]  /*0300*/  ISETP.GE.AND P1, PT, R82.reuse, UR4, PT ;  /* 0x0000000452007c0c */ /* 0x040fe4000bf26270 */
[----:B------:R-:W-:Y:S01]  /*0310*/  IADD3 R80, R82, c[0x0][0x0], RZ ;  /* 0x0000000052507a10 */ /* 0x000fe20007ffe0ff */
[----:B------:R-:W3:Y:S01]  /*0320*/  @!P5 LDG.E R48, [R48.64] ;  /* 0x000000063030d981 */ /* 0x000ee2000c1e1900 */
[----:B------:R-:W-:Y:S02]  /*0330*/  @!P5 MOV R77, 0x4 ;  /* 0x00000004004dd802 */ /* 0x000fe40000000f00 */
[----:B------:R-:W-:Y:S02]  /*0340*/  P2R R84, PR, RZ, 0x2 ;  /* 0x00000002ff547803 */ /* 0x000fe40000000000 */
[----:B------:R-:W-:Y:S01]  /*0350*/  @!P2 IADD3 R0, P0, R85, UR5, RZ ;  /* 0x000000055500ac10 */ /* 0x000fe2000ff1e0ff */
[----:B------:R-:W-:Y:S01]  /*0360*/  @!P5 IMAD.WIDE R76, R96, R77, c[0x0][0x170] ;  /* 0x00005c00604cd625 */ /* 0x000fe200078e024d */
[----:B------:R-:W-:-:S02]  /*0370*/  IADD3 R73, R80, c[0x0][0x0], RZ ;  /* 0x0000000050497a10 */ /* 0x000fc40007ffe0ff */
[----:B------:R-:W-:Y:S02]  /*0380*/  @!P2 LEA.HI.X.SX32 R3, R85, UR8, 0x1, P0 ;  /* 0x000000085503ac11 */ /* 0x000fe400080f0eff */
[C---:B------:R-:W-:Y:S01]  /*0390*/  @!P2 LEA R8, P0, R0.reuse, c[0x0][0x160], 0x2 ;  /* 0x000058000008aa11 */ /* 0x040fe200078010ff */
[----:B------:R-:W3:Y:S01]  /*03a0*/  @!P5 LDG.E R77, [R76.64] ;  /* 0x000000064c4dd981 */ /* 0x000ee2000c1e1900 */
[C---:B------:R-:W-:Y:S02]  /*03b0*/  IADD3 R70, R73.reuse, c[0x0][0x0], RZ ;  /* 0x0000000049467a10 */ /* 0x040fe40007ffe0ff */
[----:B------:R-:W-:Y:S02]  /*03c0*/  @!P2 LEA.HI.X R9, R0, c[0x0][0x164], R3, 0x2, P0 ;  /* 0x000059000009aa11 */ /* 0x000fe400000f1403 */
[----:B------:R-:W-:Y:S02]  /*03d0*/  @!P1 IADD3 R0, P0, R82, UR5, RZ ;  /* 0x0000000552009c10 */ /* 0x000fe4000ff1e0ff */
[----:B------:R-:W-:-:S02]  /*03e0*/  ISETP.GE.AND P2, PT, R73, UR4, PT ;  /* 0x0000000449007c0c */ /* 0x000fc4000bf46270 */
[----:B------:R-:W-:Y:S02]  /*03f0*/  @!P1 LEA.HI.X.SX32 R3, R82, UR8, 0x1, P0 ;  /* 0x0000000852039c11 */ /* 0x000fe400080f0eff */
[C---:B------:R-:W-:Y:S02]  /*0400*/  @!P1 LEA R104, P0, R0.reuse, c[0x0][0x160], 0x2 ;  /* 0x0000580000689a11 */ /* 0x040fe400078010ff */
[----:B------:R-:W-:Y:S02]  /*0410*/  P2R R75, PR, RZ, 0x4 ;  /* 0x00000004ff4b7803 */ /* 0x000fe40000000000 */
[----:B------:R-:W-:Y:S02]  /*0420*/  @!P1 LEA.HI.X R105, R0, c[0x0][0x164], R3, 0x2, P0 ;  /* 0x0000590000699a11 */ /* 0x000fe400000f1403 */
[----:B------:R-:W-:Y:S02]  /*0430*/  ISETP.GE.AND P1, PT, R80, UR4, PT ;  /* 0x0000000450007c0c */ /* 0x000fe4000bf26270 */
[----:B------:R-:W-:Y:S01]  /*0440*/  P2R R93, PR, RZ, 0x8 ;  /* 0x00000008ff5d7803 */ /* 0x000fe20000000000 */
[----:B------:R-:W-:Y:S01]  /*0450*/  @!P6 IMAD.WIDE R106, R99, R106, c[0x0][0x170] ;  /* 0x00005c00636ae625 */ /* 0x000fe200078e026a */
[----:B------:R-:W-:-:S02]  /*0460*/  P2R R23, PR, RZ, 0x40 ;  /* 0x00000040ff177803 */ /* 0x000fc40000000000 */
[----:B------:R-:W-:-:S03]  /*0470*/  P2R R81, PR, RZ, 0x2 ;  /* 0x00000002ff517803 */ /* 0x000fc60000000000 */
[----:B------:R-:W2:Y:S04]  /*0480*/  @!P6 LDG.E R107, [R106.64] ;  /* 0x000000066a6be981 */ /* 0x000ea8000c1e1900 */
[----:B------:R-:W-:-:S04]  /*0490*/  @!P1 IADD3 R0, P0, R80, UR5, RZ ;  /* 0x0000000550009c10 */ /* 0x000fc8000ff1e0ff */
[----:B------:R-:W-:Y:S02]  /*04a0*/  @!P1 LEA.HI.X.SX32 R3, R80, UR8, 0x1, P0 ;  /* 0x0000000850039c11 */ /* 0x000fe400080f0eff */
[----:B------:R-:W-:-:S04]  /*04b0*/  @!P1 LEA R68, P0, R0, c[0x0][0x160], 0x2 ;  /* 0x0000580000449a11 */ /* 0x000fc800078010ff */
[----:B------:R-:W-:Y:S02]  /*04c0*/  @!P1 LEA.HI.X R69, R0, c[0x0][0x164], R3, 0x2, P0 ;  /* 0x0000590000459a11 */ /* 0x000fe400000f1403 */
[----:B------:R-:W-:-:S03]  /*04d0*/  @!P2 IADD3 R0, P0, R73, UR5, RZ ;  /* 0x000000054900ac10 */ /* 0x000fc6000ff1e0ff */
[----:B------:R-:W4:Y:S01]  /*04e0*/  @!P1 LDG.E R68, [R68.64] ;  /* 0x0000000644449981 */ /* 0x000f22000c1e1900 */
[----:B------:R-:W-:Y:S02]  /*04f0*/  @!P2 LEA.HI.X.SX32 R3, R73, UR8, 0x1, P0 ;  /* 0x000000084903ac11 */ /* 0x000fe400080f0eff */
[----:B------:R-:W-:-:S04]  /*0500*/  @!P2 LEA R52, P0, R0, c[0x0][0x160], 0x2 ;  /* 0x000058000034aa11 */ /* 0x000fc800078010ff */
[----:B------:R-:W-:Y:S02]  /*0510*/  @!P2 LEA.HI.X R53, R0, c[0x0][0x164], R3, 0x2, P0 ;  /* 0x000059000035aa11 */ /* 0x000fe400000f1403 */
[----:B------:R-:W-:-:S04]  /*0520*/  ISETP.GE.AND P2, PT, R70, UR4, PT ;  /* 0x0000000446007c0c */ /* 0x000fc8000bf46270 */
[----:B------:R-:W-:-:S09]  /*0530*/  P2R R71, PR, RZ, 0x4 ;  /* 0x00000004ff477803 */ /* 0x000fd20000000000 */
[----:B------:R-:W-:-:S04]  /*0540*/  @!P2 IADD3 R0, P0, R70, UR5, RZ ;  /* 0x000000054600ac10 */ /* 0x000fc8000ff1e0ff */
[----:B------:R-:W-:Y:S02]  /*0550*/  @!P2 LEA.HI.X.SX32 R3, R70, UR8, 0x1, P0 ;  /* 0x000000084603ac11 */ /* 0x000fe400080f0eff */
[----:B------:R-:W-:-:S04]  /*0560*/  @!P2 LEA R100, P0, R0, c[0x0][0x160], 0x2 ;  /* 0x000058000064aa11 */ /* 0x000fc800078010ff */
[----:B------:R-:W-:Y:S02]  /*0570*/  @!P2 LEA.HI.X R101, R0, c[0x0][0x164], R3, 0x2, P0 ;  /* 0x000059000065aa11 */ /* 0x000fe400000f1403 */
[----:B------:R-:W-:-:S03]  /*0580*/  IADD3 R0, R70, c[0x0][0x0], RZ ;  /* 0x0000000046007a10 */ /* 0x000fc60007ffe0ff */
[----:B------:R0:W5:Y:S01]  /*0590*/  @!P2 LDG.E R100, [R100.64] ;  /* 0x000000066464a981 */ /* 0x000162000c1e1900 */
[----:B------:R-:W-:-:S04]  /*05a0*/  ISETP.GE.AND P3, PT, R0, UR4, PT ;  /* 0x0000000400007c0c */ /* 0x000fc8000bf66270 */
[----:B------:R-:W-:-:S09]  /*05b0*/  P2R R44, PR, RZ, 0x8 ;  /* 0x00000008ff2c7803 */ /* 0x000fd20000000000 */
[----:B------:R-:W-:-:S04]  /*05c0*/  @!P3 IADD3 R2, P0, R0, UR5, RZ ;  /* 0x000000050002bc10 */ /* 0x000fc8000ff1e0ff */
[----:B------:R-:W-:Y:S02]  /*05d0*/  @!P3 LEA.HI.X.SX32 R3, R0, UR8, 0x1, P0 ;  /* 0x000000080003bc11 */ /* 0x000fe400080f0eff */
[----:B------:R-:W-:-:S04]  /*05e0*/  @!P3 LEA R60, P0, R2, c[0x0][0x160], 0x2 ;  /* 0x00005800023cba11 */ /* 0x000fc800078010ff */
[----:B------:R-:W-:Y:S02]  /*05f0*/  @!P3 LEA.HI.X R61, R2, c[0x0][0x164], R3, 0x2, P0 ;  /* 0x00005900023dba11 */ /* 0x000fe400000f1403 */
[----:B------:R-:W-:-:S04]  /*0600*/  IADD3 R2, R0, c[0x0][0x0], RZ ;  /* 0x0000000000027a10 */ /* 0x000fc80007ffe0ff */
        /* <DEDUP_REMOVED lines=8> */
[----:B------:R-:W-:Y:S02]  /*0690*/  P2R R46, PR, RZ, 0x8 ;  /* 0x00000008ff2e7803 */ /* 0x000fe40000000000 */
[----:B------:R-:W-:-:S07]  /*06a0*/  P2R R15, PR, RZ, 0x8 ;  /* 0x00000008ff0f7803 */ /* 0x000fce0000000000 */
[----:B------:R-:W-:-:S04]  /*06b0*/  @!P3 IADD3 R4, P0, R3, UR5, RZ ;  /* 0x000000050304bc10 */ /* 0x000fc8000ff1e0ff */
[----:B------:R-:W-:Y:S02]  /*06c0*/  @!P3 LEA.HI.X.SX32 R5, R3, UR8, 0x1, P0 ;  /* 0x000000080305bc11 */ /* 0x000fe400080f0eff */
[----:B------:R-:W-:-:S04]  /*06d0*/  @!P3 LEA R64, P0, R4, c[0x0][0x160], 0x2 ;  /* 0x000058000440ba11 */ /* 0x000fc800078010ff */
[----:B------:R-:W-:Y:S02]  /*06e0*/  @!P3 LEA.HI.X R65, R4, c[0x0][0x164], R5, 0x2, P0 ;  /* 0x000059000441ba11 */ /* 0x000fe400000f1405 */
[----:B------:R-:W-:-:S13]  /*06f0*/  ISETP.GE.AND P3, PT, R92, UR4, PT ;  /* 0x000000045c007c0c */ /* 0x000fda000bf66270 */
[----:B------:R1:W4:Y:S01]  /*0700*/  @!P3 LDG.E R66, [R66.64] ;  /* 0x000000064242b981 */ /* 0x000322000c1e1900 */
[----:B---3--:R-:W-:Y:S01]  /*0710*/  @!P5 HADD2 R97, R48, R77 ;  /* 0x0000004d3061d230 */ /* 0x008fe20000000000 */
[----:B------:R-:W-:-:S04]  /*0720*/  @!P3 IMAD.MOV.U32 R77, RZ, RZ, 0x4 ;  /* 0x00000004ff4db424 */ /* 0x000fc800078e00ff */
[----:B------:R-:W-:-:S06]  /*0730*/  @!P3 IMAD.WIDE R76, R92, R77, c[0x0][0x170] ;  /* 0x00005c005c4cb625 */ /* 0x000fcc00078e024d */
[----:B------:R-:W4:Y:S01]  /*0740*/  @!P3 LDG.E R77, [R76.64] ;  /* 0x000000064c4db981 */ /* 0x000f22000c1e1900 */
[----:B------:R-:W-:-:S04]  /*0750*/  IADD3 R4, R3, c[0x0][0x0], RZ ;  /* 0x0000000003047a10 */ /* 0x000fc80007ffe0ff */
[----:B------:R-:W-:-:S13]  /*0760*/  ISETP.GE.AND P4, PT, R4, UR4, PT ;  /* 0x0000000404007c0c */ /* 0x000fda000bf86270 */
[----:B------:R-:W-:Y:S01]  /*0770*/  @!P4 IADD3 R5, P0, R4, UR5, RZ ;  /* 0x000000050405cc10 */ /* 0x000fe2000ff1e0ff */
[----:B--2---:R-:W-:-:S03]  /*0780*/  @!P6 HFMA2.MMA R102, R56, 1, 1, R107 ;  /* 0x3c003c003866e835 */ /* 0x004fc6000000006b */
[----:B------:R-:W-:Y:S02]  /*0790*/  @!P4 LEA.HI.X.SX32 R10, R4, UR8, 0x1, P0 ;  /* 0x00000008040acc11 */ /* 0x000fe400080f0eff */
[C---:B------:R-:W-:Y:S02]  /*07a0*/  @!P4 LEA R62, P0, R5.reuse, c[0x0][0x160], 0x2 ;  /* 0x00005800053eca11 */ /* 0x040fe400078010ff */
[----:B------:R-:W-:Y:S02]  /*07b0*/  ISETP.GE.AND P6, PT, R94, UR4, PT ;  /* 0x000000045e007c0c */ /* 0x000fe4000bfc6270 */
[----:B------:R-:W-:Y:S02]  /*07c0*/  @!P4 LEA.HI.X R63, R5, c[0x0][0x164], R10, 0x2, P0 ;  /* 0x00005900053fca11 */ /* 0x000fe400000f140a */
[----:B------:R-:W-:-:S03]  /*07d0*/  IADD3 R5, R4, c[0x0][0x0], RZ ;  /* 0x0000000004057a10 */ /* 0x000fc60007ffe0ff */
[----:B------:R-:W2:Y:S01]  /*07e0*/  @!P4 LDG.E R62, [R62.64] ;  /* 0x000000063e3ec981 */ /* 0x000ea2000c1e1900 */
[----:B------:R-:W-:-:S05]  /*07f0*/  ISETP.GE.AND P5, PT, R5, UR4, PT ;  /* 0x0000000405007c0c */ /* 0x000fca000bfa6270 */
[----:B------:R-:W-:Y:S01]  /*0800*/  @!P6 IMAD.MOV.U32 R107, RZ, RZ, 0x4 ;  /* 0x00000004ff6be424 */ /* 0x000fe200078e00ff */
[----:B------:R-:W3:Y:S03]  /*0810*/  @!P6 LDG.E R6, [R6.64] ;  /* 0x000000060606e981 */ /* 0x000ee6000c1e1900 */
[----:B------:R-:W-:-:S04]  /*0820*/  @!P6 IMAD.WIDE R106, R94, R107, c[0x0][0x170] ;  /* 0x00005c005e6ae625 */ /* 0x000fc800078e026b */
[C---:B------:R-:W-:Y:S02]  /*0830*/  @!P5 IADD3 R10, P0, R5.reuse, UR5, RZ ;  /* 0x00000005050adc10 */ /* 0x040fe4000ff1e0ff */
[----:B------:R-:W3:Y:S02]  /*0840*/  @!P6 LDG.E R107, [R106.64] ;  /* 0x000000066a6be981 */ /* 0x000ee4000c1e1900 */
[----:B------:R-:W-:Y:S02]  /*0850*/  @!P5 LEA.HI.X.SX32 R13, R5, UR8, 0x1, P0 ;  /* 0x00000008050ddc11 */ /* 0x000fe400080f0eff */
[C---:B------:R-:W-:Y:S02]  /*0860*/  @!P5 LEA R56, P0, R10.reuse, c[0x0][0x160], 0x2 ;  /* 0x000058000a38da11 */ /* 0x040fe400078010ff */
[----:B------:R-:W-:Y:S02]  /*0870*/  P2R R48, PR, RZ, 0x20 ;  /* 0x00000020ff307803 */ /* 0x000fe40000000000 */
[----:B------:R-:W-:-:S02]  /*0880*/  @!P5 LEA.HI.X R57, R10, c[0x0][0x164], R13, 0x2, P0 ;  /* 0x000059000a39da11 */ /* 0x000fc400000f140d */
[----:B------:R-:W-:-:S13]  /*0890*/  ISETP.NE.AND P5, PT, R18, RZ, PT ;  /* 0x000000ff1200720c */ /* 0x000fda0003fa5270 */
[----:B-1----:R-:W-:Y:S01]  /*08a0*/  @!P5 MOV R67, 0x4 ;  /* 0x000000040043d802 */ /* 0x002fe20000000f00 */
[----:B------:R-:W2:Y:S01]  /*08b0*/  @!P5 LDG.E R50, [R50.64] ;  /* 0x000000063232d981 */ /* 0x000ea2000c1e1900 */
[----:B----4-:R-:W-:-:S03]  /*08c0*/  @!P3 HADD2 R89, R66, R77 ;  /* 0x0000004d4259b230 */ /* 0x010fc60000000000 */
[----:B------:R-:W-:-:S06]  /*08d0*/  @!P5 IMAD.WIDE R66, R90, R67, c[0x0][0x170] ;  /* 0x00005c005a42d625 */ /* 0x000fcc00078e0243 */
[----:B------:R-:W2:Y:S01]  /*08e0*/  @!P5 LDG.E R67, [R66.64] ;  /* 0x000000064243d981 */ /* 0x000ea2000c1e1900 */
[----:B------:R-:W-:-:S13]  /*08f0*/  ISETP.GE.AND P3, PT, R85, UR4, PT ;  /* 0x0000000455007c0c */ /* 0x000fda000bf66270 */
[----:B------:R-:W-:Y:S01]  /*0900*/  @!P3 IMAD.MOV.U32 R108, RZ, RZ, 0x4 ;  /* 0x00000004ff6cb424 */ /* 0x000fe200078e00ff */
[----:B------:R-:W4:Y:S03]  /*0910*/  @!P3 LDG.E R8, [R8.64] ;  /* 0x000000060808b981 */ /* 0x000f26000c1e1900 */
[----:B------:R-:W-:-:S06]  /*0920*/  @!P3 IMAD.WIDE R108, R85, R108, c[0x0][0x170] ;  /* 0x00005c00556cb625 */ /* 0x000fcc00078e026c */
[----:B------:R-:W4:Y:S01]  /*0930*/  @!P3 LDG.E R109, [R108.64] ;  /* 0x000000066c6db981 */ /* 0x000f22000c1e1900 */
[----:B---3--:R-:W-:Y:S01]  /*0940*/  @!P6 HFMA2.MMA R91, R6, 1, 1, R107 ;  /* 0x3c003c00065be835 */ /* 0x008fe2000000006b */
[----:B------:R-:W-:-:S04]  /*0950*/  IADD3 R6, R5, c[0x0][0x0], RZ ;  /* 0x0000000005067a10 */ /* 0x000fc80007ffe0ff */
[----:B------:R-:W-:Y:S02]  /*0960*/  ISETP.GE.AND P6, PT, R6, UR4, PT ;  /* 0x0000000406007c0c */ /* 0x000fe4000bfc6270 */
[----:B------:R-:W-:-:S11]  /*0970*/  ISETP.GE.AND P3, PT, R82, UR4, PT ;  /* 0x0000000452007c0c */ /* 0x000fd6000bf66270 */
[C---:B------:R-:W-:Y:S02]  /*0980*/  @!P6 IADD3 R7, P0, R6.reuse, UR5, RZ ;  /* 0x000000050607ec10 */ /* 0x040fe4000ff1e0ff */
[----:B------:R-:W-:Y:S01]  /*0990*/  @!P3 IMAD.MOV.U32 R111, RZ, RZ, 0x4 ;  /* 0x00000004ff6fb424 */ /* 0x000fe200078e00ff */
[----:B------:R-:W3:Y:S01]  /*09a0*/  @!P3 LDG.E R104, [R104.64] ;  /* 0x000000066868b981 */ /* 0x000ee2000c1e1900 */
[----:B------:R-:W-:Y:S02]  /*09b0*/  @!P6 LEA.HI.X.SX32 R10, R6, UR8, 0x1, P0 ;  /* 0x00000008060aec11 */ /* 0x000fe400080f0eff */
[----:B------:R-:W-:-:S04]  /*09c0*/  @!P6 LEA R106, P0, R7, c[0x0][0x160], 0x2 ;  /* 0x00005800076aea11 */ /* 0x000fc800078010ff */
[----:B------:R-:W-:Y:S02]  /*09d0*/  @!P6 LEA.HI.X R107, R7, c[0x0][0x164], R10, 0x2, P0 ;  /* 0x00005900076bea11 */ /* 0x000fe400000f140a */
[----:B------:R-:W-:Y:S01]  /*09e0*/  IADD3 R7, R6, c[0x0][0x0], RZ ;  /* 0x0000000006077a10 */ /* 0x000fe20007ffe0ff */
[----:B------:R-:W-:Y:S01]  /*09f0*/  @!P3 IMAD.WIDE R110, R82, R111, c[0x0][0x170] ;  /* 0x00005c00526eb625 */ /* 0x000fe200078e026f */
[----:B------:R-:W-:Y:S01]  /*0a00*/  P2R R47, PR, RZ, 0x10 ;  /* 0x00000010ff2f7803 */ /* 0x000fe20000000000 */
[----:B------:R-:W3:Y:S04]  /*0a10*/  @!P6 LDG.E R106, [R106.64] ;  /* 0x000000066a6ae981 */ /* 0x000ee8000c1e1900 */
[----:B------:R-:W3:Y:S01]  /*0a20*/  @!P3 LDG.E R111, [R110.64] ;  /* 0x000000066e6fb981 */ /* 0x000ee2000c1e1900 */
[----:B--2---:R-:W-:Y:S01]  /*0a30*/  @!P5 HFMA2.MMA R86, R50, 1, 1, R67 ;  /* 0x3c003c003256d835 */ /* 0x004fe20000000043 */
[----:B------:R-:W-:-:S13]  /*0a40*/  ISETP.GE.AND P5, PT, R7, UR4, PT ;  /* 0x0000000407007c0c */ /* 0x000fda000bfa6270 */
[----:B------:R-:W-:-:S04]  /*0a50*/  @!P5 IADD3 R10, P0, R7, UR5, RZ ;  /* 0x00000005070adc10 */ /* 0x000fc8000ff1e0ff */
[----:B------:R-:W-:Y:S02]  /*0a60*/  @!P5 LEA.HI.X.SX32 R13, R7, UR8, 0x1, P0 ;  /* 0x00000008070ddc11 */ /* 0x000fe400080f0eff */
[----:B------:R-:W-:-:S04]  /*0a70*/  @!P5 LEA R76, P0, R10, c[0x0][0x160], 0x2 ;  /* 0x000058000a4cda11 */ /* 0x000fc800078010ff */
[----:B------:R-:W-:Y:S02]  /*0a80*/  @!P5 LEA.HI.X R77, R10, c[0x0][0x164], R13, 0x2, P0 ;  /* 0x000059000a4dda11 */ /* 0x000fe400000f140d */
[----:B------:R-:W-:Y:S02]  /*0a90*/  ISETP.GE.AND P0, PT, R85, UR4, PT ;  /* 0x0000000455007c0c */ /* 0x000fe4000bf06270 */
[----:B------:R-:W-:Y:S01]  /*0aa0*/  P2R R49, PR, RZ, 0x40 ;  /* 0x00000040ff317803 */ /* 0x000fe20000000000 */
[----:B------:R-:W2:Y:S10]  /*0ab0*/  @!P5 LDG.E R76, [R76.64] ;  /* 0x000000064c4cd981 */ /* 0x000eb4000c1e1900 */
[----:B----4-:R-:W-:Y:S01]  /*0ac0*/  @!P0 HADD2 R83, R8, R109 ;  /* 0x0000006d08538230 */ /* 0x010fe20000000000 */
[----:B------:R-:W-:-:S05]  /*0ad0*/  @!P1 MOV R109, 0x4 ;  /* 0x00000004006d9802 */ /* 0x000fca0000000f00 */
[----:B------:R-:W-:-:S06]  /*0ae0*/  @!P1 IMAD.WIDE R108, R80, R109, c[0x0][0x170] ;  /* 0x00005c00506c9625 */ /* 0x000fcc00078e026d */
[----:B------:R-:W4:Y:S01]  /*0af0*/  @!P1 LDG.E R109, [R108.64] ;  /* 0x000000066c6d9981 */ /* 0x000f22000c1e1900 */
[----:B------:R-:W-:-:S04]  /*0b00*/  IADD3 R8, R7, c[0x0][0x0], RZ ;  /* 0x0000000007087a10 */ /* 0x000fc80007ffe0ff */
[----:B------:R-:W-:-:S13]  /*0b10*/  ISETP.GE.AND P3, PT, R8, UR4, PT ;  /* 0x0000000408007c0c */ /* 0x000fda000bf66270 */
[----:B------:R-:W-:-:S04]  /*0b20*/  @!P3 IADD3 R9, P0, R8, UR5, RZ ;  /* 0x000000050809bc10 */ /* 0x000fc8000ff1e0ff */
[----:B------:R-:W-:Y:S02]  /*0b30*/  @!P3 LEA.HI.X.SX32 R10, R8, UR8, 0x1, P0 ;  /* 0x00000008080abc11 */ /* 0x000fe400080f0eff */
[----:B------:R-:W-:Y:S02]  /*0b40*/  ISETP.GE.AND P0, PT, R82, UR4, PT ;  /* 0x0000000452007c0c */ /* 0x000fe4000bf06270 */
[----:B------:R-:W-:-:S11]  /*0b50*/  P2R R51, PR, RZ, 0x8 ;  /* 0x00000008ff337803 */ /* 0x000fd60000000000 */
[----:B---3--:R-:W-:Y:S01]  /*0b60*/  @!P0 HFMA2.MMA R79, R104, 1, 1, R111 ;  /* 0x3c003c00684f8835 */ /* 0x008fe2000000006f */
[----:B------:R-:W-:-:S04]  /*0b70*/  @!P3 LEA R66, P0, R9, c[0x0][0x160], 0x2 ;  /* 0x000058000942ba11 */ /* 0x000fc800078010ff */
[----:B------:R-:W-:Y:S02]  /*0b80*/  @!P3 LEA.HI.X R67, R9, c[0x0][0x164], R10, 0x2, P0 ;  /* 0x000059000943ba11 */ /* 0x000fe400000f140a */
[----:B------:R-:W-:-:S13]  /*0b90*/  ISETP.GE.AND P3, PT, R73, UR4, PT ;  /* 0x0000000449007c0c */ /* 0x000fda000bf66270 */
[----:B------:R-:W-:Y:S01]  /*0ba0*/  @!P3 IMAD.MOV.U32 R110, RZ, RZ, 0x4 ;  /* 0x00000004ff6eb424 */ /* 0x000fe200078e00ff */
[----:B------:R-:W3:Y:S03]  /*0bb0*/  @!P3 LDG.E R53, [R52.64] ;  /* 0x000000063435b981 */ /* 0x000ee6000c1e1900 */
[----:B------:R-:W-:-:S06]  /*0bc0*/  @!P3 IMAD.WIDE R110, R73, R110, c[0x0][0x170] ;  /* 0x00005c00496eb625 */ /* 0x000fcc00078e026e */
[----:B------:R-:W3:Y:S01]  /*0bd0*/  @!P3 LDG.E R110, [R110.64] ;  /* 0x000000066e6eb981 */ /* 0x000ee2000c1e1900 */
[----:B----4-:R-:W-:Y:S01]  /*0be0*/  @!P1 HADD2 R74, R68, R109 ;  /* 0x0000006d444a9230 */ /* 0x010fe20000000000 */
[----:B------:R-:W-:-:S04]  /*0bf0*/  @!P2 IMAD.MOV.U32 R109, RZ, RZ, 0x4 ;  /* 0x00000004ff6da424 */ /* 0x000fc800078e00ff */
[----:B------:R-:W-:-:S06]  /*0c00*/  @!P2 IMAD.WIDE R108, R70, R109, c[0x0][0x170] ;  /* 0x00005c00466ca625 */ /* 0x000fcc00078e026d */
[----:B------:R-:W5:Y:S01]  /*0c10*/  @!P2 LDG.E R109, [R108.64] ;  /* 0x000000066c6da981 */ /* 0x000f62000c1e1900 */
[----:B------:R-:W-:-:S04]  /*0c20*/  IADD3 R9, R8, c[0x0][0x0], RZ ;  /* 0x0000000008097a10 */ /* 0x000fc80007ffe0ff */
[----:B------:R-:W-:-:S13]  /*0c30*/  ISETP.GE.AND P1, PT, R9, UR4, PT ;  /* 0x0000000409007c0c */ /* 0x000fda000bf26270 */
[----:B------:R-:W-:-:S04]  /*0c40*/  @!P1 IADD3 R10, P0, R9, UR5, RZ ;  /* 0x00000005090a9c10 */ /* 0x000fc8000ff1e0ff */
[----:B------:R-:W-:Y:S02]  /*0c50*/  @!P1 LEA.HI.X.SX32 R13, R9, UR8, 0x1, P0 ;  /* 0x00000008090d9c11 */ /* 0x000fe400080f0eff */
[----:B------:R-:W-:-:S04]  /*0c60*/  @!P1 LEA R104, P0, R10, c[0x0][0x160], 0x2 ;  /* 0x000058000a689a11 */ /* 0x000fc800078010ff */
[----:B------:R-:W-:Y:S02]  /*0c70*/  @!P1 LEA.HI.X R105, R10, c[0x0][0x164], R13, 0x2, P0 ;  /* 0x000059000a699a11 */ /* 0x000fe400000f140d */
[----:B------:R-:W-:-:S03]  /*0c80*/  IADD3 R10, R9, c[0x0][0x0], RZ ;  /* 0x00000000090a7a10 */ /* 0x000fc60007ffe0ff */
[----:B------:R1:W4:Y:S01]  /*0c90*/  @!P1 LDG.E R104, [R104.64] ;  /* 0x0000000668689981 */ /* 0x000322000c1e1900 */
[----:B------:R-:W-:-:S13]  /*0ca0*/  ISETP.GE.AND P2, PT, R10, UR4, PT ;  /* 0x000000040a007c0c */ /* 0x000fda000bf46270 */
[----:B------:R-:W-:-:S04]  /*0cb0*/  @!P2 IADD3 R13, P0, R10, UR5, RZ ;  /* 0x000000050a0dac10 */ /* 0x000fc8000ff1e0ff */
[----:B------:R-:W-:Y:S01]  /*0cc0*/  @!P2 LEA.HI.X.SX32 R18, R10, UR8, 0x1, P0 ;  /* 0x000000080a12ac11 */ /* 0x000fe200080f0eff */
[----:B---3--:R-:W-:Y:S01]  /*0cd0*/  @!P3 HFMA2.MMA R59, R53, 1, 1, R110 ;  /* 0x3c003c00353bb835 */ /* 0x008fe2000000006e */
[----:B------:R-:W-:Y:S02]  /*0ce0*/  ISETP.GE.AND P3, PT, R0, UR4, PT ;  /* 0x0000000400007c0c */ /* 0x000fe4000bf66270 */
[----:B------:R-:W-:-:S11]  /*0cf0*/  ISETP.GE.AND P0, PT, R70, UR4, PT ;  /* 0x0000000446007c0c */ /* 0x000fd6000bf06270 */
[----:B0-----:R-:W-:Y:S01]  /*0d00*/  @!P3 MOV R101, 0x4 ;  /* 0x000000040065b802 */ /* 0x001fe20000000f00 */
[----:B------:R-:W3:Y:S01]  /*0d10*/  @!P3 LDG.E R60, [R60.64] ;  /* 0x000000063c3cb981 */ /* 0x000ee2000c1e1900 */
[----:B-----5:R-:W-:-:S03]  /*0d20*/  @!P0 HADD2 R11, R100, R109 ;  /* 0x0000006d640b8230 */ /* 0x020fc60000000000 */
[----:B------:R-:W-:-:S06]  /*0d30*/  @!P3 IMAD.WIDE R100, R0, R101, c[0x0][0x170] ;  /* 0x00005c000064b625 */ /* 0x000fcc00078e0265 */
[----:B------:R-:W3:Y:S01]  /*0d40*/  @!P3 LDG.E R101, [R100.64] ;  /* 0x000000066465b981 */ /* 0x000ee2000c1e1900 */
[----:B------:R-:W-:-:S04]  /*0d50*/  @!P2 LEA R68, P0, R13, c[0x0][0x160], 0x2 ;  /* 0x000058000d44aa11 */ /* 0x000fc800078010ff */
[----:B------:R-:W-:Y:S02]  /*0d60*/  @!P2 LEA.HI.X R69, R13, c[0x0][0x164], R18, 0x2, P0 ;  /* 0x000059000d45aa11 */ /* 0x000fe400000f1412 */
[----:B------:R-:W-:Y:S02]  /*0d70*/  ISETP.GE.AND P0, PT, R2, UR4, PT ;  /* 0x0000000402007c0c */ /* 0x000fe4000bf06270 */
[----:B------:R-:W-:Y:S01]  /*0d80*/  IADD3 R13, R10, c[0x0][0x0], RZ ;  /* 0x000000000a0d7a10 */ /* 0x000fe20007ffe0ff */
[----:B------:R-:W5:Y:S10]  /*0d90*/  @!P2 LDG.E R68, [R68.64] ;  /* 0x000000064444a981 */ /* 0x000f74000c1e1900 */
[----:B------:R-:W-:Y:S01]  /*0da0*/  @!P0 IMAD.MOV.U32 R109, RZ, RZ, 0x4 ;  /* 0x00000004ff6d8424 */ /* 0x000fe200078e00ff */
[----:B------:R0:W2:Y:S03]  /*0db0*/  @!P0 LDG.E R55, [R54.64] ;  /* 0x0000000636378981 */ /* 0x0000a6000c1e1900 */
[----:B------:R-:W-:-:S06]  /*0dc0*/  @!P0 IMAD.WIDE R108, R2, R109, c[0x0][0x170] ;  /* 0x00005c00026c8625 */ /* 0x000fcc00078e026d */
[----:B------:R-:W2:Y:S01]  /*0dd0*/  @!P0 LDG.E R108, [R108.64] ;  /* 0x000000066c6c8981 */ /* 0x000ea2000c1e1900 */
[----:B---3--:R-:W-:Y:S01]  /*0de0*/  @!P3 HFMA2.MMA R12, R60, 1, 1, R101 ;  /* 0x3c003c003c0cb835 */ /* 0x008fe20000000065 */
[----:B------:R-:W-:-:S04]  /*0df0*/  ISETP.GE.AND P3, PT, R13, UR4, PT ;  /* 0x000000040d007c0c */ /* 0x000fc8000bf66270 */
[----:B0-----:R-:W-:-:S09]  /*0e00*/  P2R R54, PR, RZ, 0x8 ;  /* 0x00000008ff367803 */ /* 0x001fd20000000000 */
[----:B------:R-:W-:-:S04]  /*0e10*/  @!P3 IADD3 R18, P0, R13, UR5, RZ ;  /* 0x000000050d12bc10 */ /* 0x000fc8000ff1e0ff */
[----:B------:R-:W-:Y:S02]  /*0e20*/  @!P3 LEA.HI.X.SX32 R25, R13, UR8, 0x1, P0 ;  /* 0x000000080d19bc11 */ /* 0x000fe400080f0eff */
[----:B------:R-:W-:-:S04]  /*0e30*/  @!P3 LEA R60, P0, R18, c[0x0][0x160], 0x2 ;  /* 0x00005800123cba11 */ /* 0x000fc800078010ff */
[----:B------:R-:W-:Y:S02]  /*0e40*/  @!P3 LEA.HI.X R61, R18, c[0x0][0x164], R25, 0x2, P0 ;  /* 0x00005900123dba11 */ /* 0x000fe400000f1419 */
[----:B------:R-:W-:Y:S02]  /*0e50*/  ISETP.NE.AND P3, PT, R15, RZ, PT ;  /* 0x000000ff0f00720c */ /* 0x000fe40003f65270 */
[----:B------:R-:W-:-:S11]  /*0e60*/  ISETP.GE.AND P0, PT, R2, UR4, PT ;  /* 0x0000000402007c0c */ /* 0x000fd6000bf06270 */
[----:B------:R-:W-:Y:S01]  /*0e70*/  @!P3 IMAD.MOV.U32 R18, RZ, RZ, 0x4 ;  /* 0x00000004ff12b424 */ /* 0x000fe200078e00ff */
[----:B------:R0:W3:Y:S01]  /*0e80*/  @!P3 LDG.E R64, [R64.64] ;  /* 0x000000064040b981 */ /* 0x0000e2000c1e1900 */
[----:B--2---:R-:W-:Y:S02]  /*0e90*/  @!P0 HADD2 R14, R55, R108 ;  /* 0x0000006c370e8230 */ /* 0x004fe40000000000 */
[----:B------:R-:W-:-:S06]  /*0ea0*/  @!P3 IMAD.WIDE R108, R3, R18, c[0x0][0x170] ;  /* 0x00005c00036cb625 */ /* 0x000fcc00078e0212 */
[----:B------:R-:W3:Y:S01]  /*0eb0*/  @!P3 LDG.E R109, [R108.64] ;  /* 0x000000066c6db981 */ /* 0x000ee2000c1e1900 */
[----:B------:R-:W-:-:S04]  /*0ec0*/  IADD3 R15, R13, c[0x0][0x0], RZ ;  /* 0x000000000d0f7a10 */ /* 0x000fc80007ffe0ff */
[----:B------:R-:W-:-:S13]  /*0ed0*/  ISETP.GE.AND P3, PT, R15, UR4, PT ;  /* 0x000000040f007c0c */ /* 0x000fda000bf66270 */
[----:B------:R-:W-:-:S04]  /*0ee0*/  @!P3 IADD3 R18, P0, R15, UR5, RZ ;  /* 0x000000050f12bc10 */ /* 0x000fc8000ff1e0ff */
[----:B------:R-:W-:Y:S02]  /*0ef0*/  @!P3 LEA.HI.X.SX32 R25, R15, UR8, 0x1, P0 ;  /* 0x000000080f19bc11 */ /* 0x000fe400080f0eff */
[----:B------:R-:W-:Y:S02]  /*0f00*/  ISETP.GE.AND P0, PT, R3, UR4, PT ;  /* 0x0000000403007c0c */ /* 0x000fe4000bf06270 */
[----:B0-----:R-:W-:-:S11]  /*0f10*/  @!P4 MOV R65, 0x4 ;  /* 0x000000040041c802 */ /* 0x001fd60000000f00 */
[----:B---3--:R-:W-:Y:S01]  /*0f20*/  @!P0 HFMA2.MMA R16, R64, 1, 1, R109 ;  /* 0x3c003c0040108835 */ /* 0x008fe2000000006d */
[----:B------:R-:W-:-:S06]  /*0f30*/  @!P4 IMAD.WIDE R64, R4, R65, c[0x0][0x170] ;  /* 0x00005c000440c625 */ /* 0x000fcc00078e0241 */
[----:B------:R-:W2:Y:S01]  /*0f40*/  @!P4 LDG.E R65, [R64.64] ;  /* 0x000000064041c981 */ /* 0x000ea2000c1e1900 */
[----:B------:R-:W-:-:S04]  /*0f50*/  @!P3 LEA R100, P0, R18, c[0x0][0x160], 0x2 ;  /* 0x000058001264ba11 */ /* 0x000fc800078010ff */
[----:B------:R-:W-:Y:S02]  /*0f60*/  @!P3 LEA.HI.X R101, R18, c[0x0][0x164], R25, 0x2, P0 ;  /* 0x000059001265ba11 */ /* 0x000fe400000f1419 */
[----:B------:R-:W-:Y:S02]  /*0f70*/  ISETP.GE.AND P0, PT, R5, UR4, PT ;  /* 0x0000000405007c0c */ /* 0x000fe4000bf06270 */
[----:B------:R-:W-:Y:S01]  /*0f80*/  IADD3 R18, R15, c[0x0][0x0], RZ ;  /* 0x000000000f127a10 */ /* 0x000fe20007ffe0ff */
[----:B------:R0:W3:Y:S10]  /*0f90*/  @!P3 LDG.E R100, [R100.64] ;  /* 0x000000066464b981 */ /* 0x0000f4000c1e1900 */
[----:B------:R-:W-:Y:S01]  /*0fa0*/  @!P0 IMAD.MOV.U32 R108, RZ, RZ, 0x4 ;  /* 0x00000004ff6c8424 */ /* 0x000fe200078e00ff */
[----:B------:R-:W3:Y:S03]  /*0fb0*/  @!P0 LDG.E R57, [R56.64] ;  /* 0x0000000638398981 */ /* 0x000ee6000c1e1900 */
[----:B------:R-:W-:-:S06]  /*0fc0*/  @!P0 IMAD.WIDE R108, R5, R108, c[0x0][0x170] ;  /* 0x00005c00056c8625 */ /* 0x000fcc00078e026c */
[----:B------:R-:W3:Y:S01]  /*0fd0*/  @!P0 LDG.E R108, [R108.64] ;  /* 0x000000066c6c8981 */ /* 0x000ee2000c1e1900 */
[----:B--2---:R-:W-:Y:S01]  /*0fe0*/  @!P4 HADD2 R17, R62, R65 ;  /* 0x000000413e11c230 */ /* 0x004fe20000000000 */
[----:B------:R-:W-:-:S13]  /*0ff0*/  ISETP.GE.AND P4, PT, R18, UR4, PT ;  /* 0x0000000412007c0c */ /* 0x000fda000bf86270 */
[----:B------:R-:W-:-:S04]  /*1000*/  @!P4 IADD3 R20, P0, R18, UR5, RZ ;  /* 0x000000051214cc10 */ /* 0x000fc8000ff1e0ff */
[----:B------:R-:W-:Y:S02]  /*1010*/  @!P4 LEA.HI.X.SX32 R25, R18, UR8, 0x1, P0 ;  /* 0x000000081219cc11 */ /* 0x000fe400080f0eff */
[----:B------:R-:W-:-:S04]  /*1020*/  @!P4 LEA R62, P0, R20, c[0x0][0x160], 0x2 ;  /* 0x00005800143eca11 */ /* 0x000fc800078010ff */
[----:B------:R-:W-:Y:S02]  /*1030*/  @!P4 LEA.HI.X R63, R20, c[0x0][0x164], R25, 0x2, P0 ;  /* 0x00005900143fca11 */ /* 0x000fe400000f1419 */
[----:B------:R-:W-:Y:S01]  /*1040*/  ISETP.GE.AND P0, PT, R5, UR4, PT ;  /* 0x0000000405007c0c */ /* 0x000fe2000bf06270 */
[----:B------:R-:W-:Y:S01]  /*1050*/  @!P6 IMAD.MOV.U32 R25, RZ, RZ, 0x4 ;  /* 0x00000004ff19e424 */ /* 0x000fe200078e00ff */
[----:B------:R-:W-:Y:S01]  /*1060*/  IADD3 R20, R18, c[0x0][0x0], RZ ;  /* 0x0000000012147a10 */ /* 0x000fe20007ffe0ff */
[----:B------:R-:W2:Y:S10]  /*1070*/  @!P4 LDG.E R62, [R62.64] ;  /* 0x000000063e3ec981 */ /* 0x000eb4000c1e1900 */
[----:B---3--:R-:W-:Y:S01]  /*1080*/  @!P0 HFMA2.MMA R19, R57, 1, 1, R108 ;  /* 0x3c003c0039138835 */ /* 0x008fe2000000006c */
[----:B------:R-:W-:-:S06]  /*1090*/  @!P6 IMAD.WIDE R108, R6, R25, c[0x0][0x170] ;  /* 0x00005c00066ce625 */ /* 0x000fcc00078e0219 */
[----:B------:R-:W3:Y:S01]  /*10a0*/  @!P6 LDG.E R109, [R108.64] ;  /* 0x000000066c6de981 */ /* 0x000ee2000c1e1900 */
[----:B------:R-:W-:-:S13]  /*10b0*/  ISETP.GE.AND P6, PT, R20, UR4, PT ;  /* 0x0000000414007c0c */ /* 0x000fda000bfc6270 */
[----:B------:R-:W-:-:S04]  /*10c0*/  @!P6 IADD3 R25, P0, R20, UR5, RZ ;  /* 0x000000051419ec10 */ /* 0x000fc8000ff1e0ff */
[----:B------:R-:W-:Y:S02]  /*10d0*/  @!P6 LEA.HI.X.SX32 R28, R20, UR8, 0x1, P0 ;  /* 0x00000008141cec11 */ /* 0x000fe400080f0eff */
[----:B------:R-:W-:-:S13]  /*10e0*/  ISETP.GE.AND P0, PT, R6, UR4, PT ;  /* 0x0000000406007c0c */ /* 0x000fda000bf06270 */
[----:B---3--:R-:W-:Y:S01]  /*10f0*/  @!P0 HADD2 R21, R106, R109 ;  /* 0x0000006d6a158230 */ /* 0x008fe20000000000 */
[----:B------:R-:W-:-:S05]  /*1100*/  @!P5 MOV R106, 0x4 ;  /* 0x00000004006ad802 */ /* 0x000fca0000000f00 */
[----:B------:R-:W-:-:S06]  /*1110*/  @!P5 IMAD.WIDE R106, R7, R106, c[0x0][0x170] ;  /* 0x00005c00076ad625 */ /* 0x000fcc00078e026a */
[----:B------:R3:W2:Y:S01]  /*1120*/  @!P5 LDG.E R107, [R106.64] ;  /* 0x000000066a6bd981 */ /* 0x0006a2000c1e1900 */
[----:B------:R-:W-:-:S04]  /*1130*/  @!P6 LEA R64, P0, R25, c[0x0][0x160], 0x2 ;  /* 0x000058001940ea11 */ /* 0x000fc800078010ff */
[----:B------:R-:W-:Y:S02]  /*1140*/  @!P6 LEA.HI.X R65, R25, c[0x0][0x164], R28, 0x2, P0 ;  /* 0x000059001941ea11 */ /* 0x000fe400000f141c */
[----:B------:R-:W-:-:S13]  /*1150*/  ISETP.GE.AND P0, PT, R8, UR4, PT ;  /* 0x0000000408007c0c */ /* 0x000fda000bf06270 */
[----:B------:R-:W-:Y:S01]  /*1160*/  @!P0 IMAD.MOV.U32 R109, RZ, RZ, 0x4 ;  /* 0x00000004ff6d8424 */ /* 0x000fe200078e00ff */
[----:B------:R-:W4:Y:S03]  /*1170*/  @!P0 LDG.E R66, [R66.64] ;  /* 0x0000000642428981 */ /* 0x000f26000c1e1900 */
[----:B------:R-:W-:-:S06]  /*1180*/  @!P0 IMAD.WIDE R108, R8, R109, c[0x0][0x170] ;  /* 0x00005c00086c8625 */ /* 0x000fcc00078e026d */
[----:B------:R-:W4:Y:S01]  /*1190*/  @!P0 LDG.E R109, [R108.64] ;  /* 0x000000066c6d8981 */ /* 0x000f22000c1e1900 */
[----:B---3--:R-:W-:Y:S01]  /*11a0*/  @!P1 IMAD.MOV.U32 R106, RZ, RZ, 0x4 ;  /* 0x00000004ff6a9424 */ /* 0x008fe200078e00ff */
[----:B------:R-:W-:Y:S02]  /*11b0*/  P2R R57, PR, RZ, 0x40 ;  /* 0x00000040ff397803 */ /* 0x000fe40000000000 */
[----:B------:R-:W-:Y:S02]  /*11c0*/  ISETP.NE.AND P6, PT, R23, RZ, PT ;  /* 0x000000ff1700720c */ /* 0x000fe40003fc5270 */
[----:B------:R-:W-:Y:S02]  /*11d0*/  IADD3 R23, R20, c[0x0][0x0], RZ ;  /* 0x0000000014177a10 */ /* 0x000fe40007ffe0ff */
[----:B------:R-:W-:Y:S01]  /*11e0*/  P2R R50, PR, RZ, 0x20 ;  /* 0x00000020ff327803 */ /* 0x000fe20000000000 */
[----:B--2---:R-:W-:Y:S01]  /*11f0*/  @!P5 HFMA2.MMA R22, R76, 1, 1, R107 ;  /* 0x3c003c004c16d835 */ /* 0x004fe2000000006b */
[----:B------:R-:W-:-:S06]  /*1200*/  @!P1 IMAD.WIDE R106, R9, R106, c[0x0][0x170] ;  /* 0x00005c00096a9625 */ /* 0x000fcc00078e026a */
[----:B------:R-:W2:Y:S01]  /*1210*/  @!P1 LDG.E R107, [R106.64] ;  /* 0x000000066a6b9981 */ /* 0x000ea2000c1e1900 */
[----:B------:R-:W-:-:S13]  /*1220*/  ISETP.GE.AND P5, PT, R23, UR4, PT ;  /* 0x0000000417007c0c */ /* 0x000fda000bfa6270 */
[----:B------:R-:W-:-:S04]  /*1230*/  @!P5 IADD3 R25, P0, R23, UR5, RZ ;  /* 0x000000051719dc10 */ /* 0x000fc8000ff1e0ff */
[----:B------:R-:W-:Y:S02]  /*1240*/  @!P5 LEA.HI.X.SX32 R28, R23, UR8, 0x1, P0 ;  /* 0x00000008171cdc11 */ /* 0x000fe400080f0eff */
[----:B------:R-:W-:-:S04]  /*1250*/  @!P5 LEA R76, P0, R25, c[0x0][0x160], 0x2 ;  /* 0x00005800194cda11 */ /* 0x000fc800078010ff */
[----:B------:R-:W-:Y:S02]  /*1260*/  @!P5 LEA.HI.X R77, R25, c[0x0][0x164], R28, 0x2, P0 ;  /* 0x00005900194dda11 */ /* 0x000fe400000f141c */
[----:B------:R-:W-:Y:S02]  /*1270*/  ISETP.GE.AND P0, PT, R8, UR4, PT ;  /* 0x0000000408007c0c */ /* 0x000fe4000bf06270 */
[----:B------:R-:W-:Y:S01]  /*1280*/  IADD3 R25, R23, c[0x0][0x0], RZ ;  /* 0x0000000017197a10 */ /* 0x000fe20007ffe0ff */
[----:B------:R-:W3:Y:S10]  /*1290*/  @!P5 LDG.E R76, [R76.64] ;  /* 0x000000064c4cd981 */ /* 0x000ef4000c1e1900 */
[----:B----4-:R-:W-:Y:S01]  /*12a0*/  @!P0 HADD2 R24, R66, R109 ;  /* 0x0000006d42188230 */ /* 0x010fe20000000000 */
[----:B------:R-:W-:-:S02]  /*12b0*/  ISETP.GE.AND P0, PT, R25, UR4, PT ;  /* 0x0000000419007c0c */ /* 0x000fc4000bf06270 */
[----:B------:R-:W-:-:S11]  /*12c0*/  P2R R52, PR, RZ, 0x2 ;  /* 0x00000002ff347803 */ /* 0x000fd60000000000 */
[----:B------:R-:W-:-:S04]  /*12d0*/  @!P0 IADD3 R28, P1, R25, UR5, RZ ;  /* 0x00000005191c8c10 */ /* 0x000fc8000ff3e0ff */
[----:B------:R-:W-:Y:S02]  /*12e0*/  @!P0 LEA.HI.X.SX32 R33, R25, UR8, 0x1, P1 ;  /* 0x0000000819218c11 */ /* 0x000fe400088f0eff */
[----:B------:R-:W-:Y:S02]  /*12f0*/  ISETP.GE.AND P1, PT, R9, UR4, PT ;  /* 0x0000000409007c0c */ /* 0x000fe4000bf26270 */
[----:B-1----:R-:W-:-:S11]  /*1300*/  @!P2 MOV R105, 0x4 ;  /* 0x000000040069a802 */ /* 0x002fd60000000f00 */
[----:B--2---:R-:W-:Y:S01]  /*1310*/  @!P1 HFMA2.MMA R26, R104, 1, 1, R107 ;  /* 0x3c003c00681a9835 */ /* 0x004fe2000000006b */
[----:B------:R-:W-:-:S06]  /*1320*/  @!P2 IMAD.WIDE R104, R10, R105, c[0x0][0x170] ;  /* 0x00005c000a68a625 */ /* 0x000fcc00078e0269 */
[----:B------:R1:W5:Y:S01]  /*1330*/  @!P2 LDG.E R105, [R104.64] ;  /* 0x000000066869a981 */ /* 0x000362000c1e1900 */
[----:B------:R-:W-:-:S04]  /*1340*/  @!P0 LEA R66, P1, R28, c[0x0][0x160], 0x2 ;  /* 0x000058001c428a11 */ /* 0x000fc800078210ff */
[----:B------:R-:W-:Y:S02]  /*1350*/  @!P0 LEA.HI.X R67, R28, c[0x0][0x164], R33, 0x2, P1 ;  /* 0x000059001c438a11 */ /* 0x000fe400008f1421 */
[----:B------:R-:W-:Y:S01]  /*1360*/  ISETP.GE.AND P1, PT, R13, UR4, PT ;  /* 0x000000040d007c0c */ /* 0x000fe2000bf26270 */
[----:B-1----:R-:W-:Y:S01]  /*1370*/  @!P3 IMAD.MOV.U32 R104, RZ, RZ, 0x4 ;  /* 0x00000004ff68b424 */ /* 0x002fe200078e00ff */
[----:B------:R-:W-:Y:S01]  /*1380*/  IADD3 R28, R25, c[0x0][0x0], RZ ;  /* 0x00000000191c7a10 */ /* 0x000fe20007ffe0ff */
[----:B------:R-:W2:Y:S10]  /*1390*/  @!P0 LDG.E R66, [R66.64] ;  /* 0x0000000642428981 */ /* 0x000eb4000c1e1900 */
[----:B------:R-:W-:Y:S01]  /*13a0*/  @!P1 IMAD.MOV.U32 R106, RZ, RZ, 0x4 ;  /* 0x00000004ff6a9424 */ /* 0x000fe200078e00ff */
[----:B------:R-:W4:Y:S03]  /*13b0*/  @!P1 LDG.E R60, [R60.64] ;  /* 0x000000063c3c9981 */ /* 0x000f26000c1e1900 */
[----:B------:R-:W-:-:S06]  /*13c0*/  @!P1 IMAD.WIDE R106, R13, R106, c[0x0][0x170] ;  /* 0x00005c000d6a9625 */ /* 0x000fcc00078e026a */
[----:B------:R-:W4:Y:S01]  /*13d0*/  @!P1 LDG.E R107, [R106.64] ;  /* 0x000000066a6b9981 */ /* 0x000f22000c1e1900 */
[----:B------:R-:W-:Y:S02]  /*13e0*/  ISETP.GE.AND P1, PT, R28, UR4, PT ;  /* 0x000000041c007c0c */ /* 0x000fe4000bf26270 */
[----:B------:R-:W-:Y:S01]  /*13f0*/  P2R R53, PR, RZ, 0x4 ;  /* 0x00000004ff357803 */ /* 0x000fe20000000000 */
[----:B-----5:R-:W-:Y:S01]  /*1400*/  @!P2 HADD2 R27, R68, R105 ;  /* 0x00000069441ba230 */ /* 0x020fe20000000000 */
[----:B------:R-:W-:-:S06]  /*1410*/  @!P3 IMAD.WIDE R104, R15, R104, c[0x0][0x170] ;  /* 0x00005c000f68b625 */ /* 0x000fcc00078e0268 */
[----:B------:R-:W5:Y:S03]  /*1420*/  @!P3 LDG.E R105, [R104.64] ;  /* 0x000000066869b981 */ /* 0x000f66000c1e1900 */
[----:B------:R-:W-:-:S04]  /*1430*/  @!P1 IADD3 R30, P2, R28, UR5, RZ ;  /* 0x000000051c1e9c10 */ /* 0x000fc8000ff5e0ff */
[----:B------:R-:W-:Y:S02]  /*1440*/  @!P1 LEA.HI.X.SX32 R33, R28, UR8, 0x1, P2 ;  /* 0x000000081c219c11 */ /* 0x000fe400090f0eff */
[----:B------:R-:W-:-:S04]  /*1450*/  @!P1 LEA R68, P2, R30, c[0x0][0x160], 0x2 ;  /* 0x000058001e449a11 */ /* 0x000fc800078410ff */
[----:B------:R-:W-:Y:S02]  /*1460*/  @!P1 LEA.HI.X R69, R30, c[0x0][0x164], R33, 0x2, P2 ;  /* 0x000059001e459a11 */ /* 0x000fe400010f1421 */
[----:B------:R-:W-:Y:S02]  /*1470*/  ISETP.GE.AND P2, PT, R13, UR4, PT ;  /* 0x000000040d007c0c */ /* 0x000fe4000bf46270 */
[----:B------:R-:W-:Y:S01]  /*1480*/  IADD3 R30, R28, c[0x0][0x0], RZ ;  /* 0x000000001c1e7a10 */ /* 0x000fe20007ffe0ff */
[----:B------:R-:W2:Y:S10]  /*1490*/  @!P1 LDG.E R68, [R68.64] ;  /* 0x0000000644449981 */ /* 0x000eb4000c1e1900 */
[----:B----4-:R-:W-:Y:S01]  /*14a0*/  @!P2 HFMA2.MMA R29, R60, 1, 1, R107 ;  /* 0x3c003c003c1da835 */ /* 0x010fe2000000006b */
[----:B------:R-:W-:-:S02]  /*14b0*/  ISETP.GE.AND P2, PT, R30, UR4, PT ;  /* 0x000000041e007c0c */ /* 0x000fc4000bf46270 */
[----:B------:R-:W-:-:S11]  /*14c0*/  P2R R55, PR, RZ, 0x8 ;  /* 0x00000008ff377803 */ /* 0x000fd60000000000 */
[----:B------:R-:W-:-:S04]  /*14d0*/  @!P2 IADD3 R33, P3, R30, UR5, RZ ;  /* 0x000000051e21ac10 */ /* 0x000fc8000ff7e0ff */
[----:B------:R-:W-:Y:S02]  /*14e0*/  @!P2 LEA.HI.X.SX32 R72, R30, UR8, 0x1, P3 ;  /* 0x000000081e48ac11 */ /* 0x000fe400098f0eff */
[----:B------:R-:W-:Y:S02]  /*14f0*/  ISETP.GE.AND P3, PT, R15, UR4, PT ;  /* 0x000000040f007c0c */ /* 0x000fe4000bf66270 */
[----:B0-----:R-:W-:-:S11]  /*1500*/  @!P4 MOV R101, 0x4 ;  /* 0x000000040065c802 */ /* 0x001fd60000000f00 */
[----:B-----5:R-:W-:Y:S01]  /*1510*/  @!P3 HADD2 R31, R100, R105 ;  /* 0x00000069641fb230 */ /* 0x020fe20000000000 */
[----:B------:R-:W-:-:S06]  /*1520*/  @!P4 IMAD.WIDE R100, R18, R101, c[0x0][0x170] ;  /* 0x00005c001264c625 */ /* 0x000fcc00078e0265 */
[----:B------:R0:W4:Y:S01]  /*1530*/  @!P4 LDG.E R101, [R100.64] ;  /* 0x000000066465c981 */ /* 0x000122000c1e1900 */
[----:B------:R-:W-:-:S04]  /*1540*/  @!P2 LEA R60, P3, R33, c[0x0][0x160], 0x2 ;  /* 0x00005800213caa11 */ /* 0x000fc800078610ff */
[----:B------:R-:W-:Y:S02]  /*1550*/  @!P2 LEA.HI.X R61, R33, c[0x0][0x164], R72, 0x2, P3 ;  /* 0x00005900213daa11 */ /* 0x000fe400018f1448 */
[----:B------:R-:W-:Y:S01]  /*1560*/  ISETP.GE.AND P3, PT, R20, UR4, PT ;  /* 0x0000000414007c0c */ /* 0x000fe2000bf66270 */
[----:B0-----:R-:W-:Y:S01]  /*1570*/  @!P5 IMAD.MOV.U32 R100, RZ, RZ, 0x4 ;  /* 0x00000004ff64d424 */ /* 0x001fe200078e00ff */
[----:B------:R-:W-:Y:S01]  /*1580*/  IADD3 R33, R30, c[0x0][0x0], RZ ;  /* 0x000000001e217a10 */ /* 0x000fe20007ffe0ff */
[----:B------:R-:W5:Y:S10]  /*1590*/  @!P2 LDG.E R60, [R60.64] ;  /* 0x000000063c3ca981 */ /* 0x000f74000c1e1900 */
[----:B------:R-:W-:Y:S01]  /*15a0*/  @!P3 IMAD.MOV.U32 R105, RZ, RZ, 0x4 ;  /* 0x00000004ff69b424 */ /* 0x000fe200078e00ff */
[----:B------:R-:W2:Y:S03]  /*15b0*/  @!P3 LDG.E R64, [R64.64] ;  /* 0x000000064040b981 */ /* 0x000ea6000c1e1900 */
[----:B------:R-:W-:-:S06]  /*15c0*/  @!P3 IMAD.WIDE R104, R20, R105, c[0x0][0x170] ;  /* 0x00005c001468b625 */ /* 0x000fcc00078e0269 */
[----:B------:R-:W2:Y:S01]  /*15d0*/  @!P3 LDG.E R105, [R104.64] ;  /* 0x000000066869b981 */ /* 0x000ea2000c1e1900 */
[----:B------:R-:W-:Y:S02]  /*15e0*/  ISETP.GE.AND P3, PT, R33, UR4, PT ;  /* 0x0000000421007c0c */ /* 0x000fe4000bf66270 */
[----:B------:R-:W-:Y:S01]  /*15f0*/  P2R R56, PR, RZ, 0x10 ;  /* 0x00000010ff387803 */ /* 0x000fe20000000000 */
[----:B----4-:R-:W-:Y:S01]  /*1600*/  @!P4 HFMA2.MMA R32, R62, 1, 1, R101 ;  /* 0x3c003c003e20c835 */ /* 0x010fe20000000065 */
[----:B------:R-:W-:-:S06]  /*1610*/  @!P5 IMAD.WIDE R100, R23, R100, c[0x0][0x170] ;  /* 0x00005c001764d625 */ /* 0x000fcc00078e0264 */
[----:B------:R-:W3:Y:S03]  /*1620*/  @!P5 LDG.E R101, [R100.64] ;  /* 0x000000066465d981 */ /* 0x000ee6000c1e1900 */
[----:B------:R-:W-:-:S04]  /*1630*/  @!P3 IADD3 R35, P4, R33, UR5, RZ ;  /* 0x000000052123bc10 */ /* 0x000fc8000ff9e0ff */
[----:B------:R-:W-:Y:S02]  /*1640*/  @!P3 LEA.HI.X.SX32 R72, R33, UR8, 0x1, P4 ;  /* 0x000000082148bc11 */ /* 0x000fe4000a0f0eff */
[----:B------:R-:W-:-:S04]  /*1650*/  @!P3 LEA R62, P4, R35, c[0x0][0x160], 0x2 ;  /* 0x00005800233eba11 */ /* 0x000fc800078810ff */
[----:B------:R-:W-:Y:S02]  /*1660*/  @!P3 LEA.HI.X R63, R35, c[0x0][0x164], R72, 0x2, P4 ;  /* 0x00005900233fba11 */ /* 0x000fe400020f1448 */
[----:B------:R-:W-:Y:S02]  /*1670*/  ISETP.GE.AND P4, PT, R20, UR4, PT ;  /* 0x0000000414007c0c */ /* 0x000fe4000bf86270 */
[----:B------:R-:W-:Y:S01]  /*1680*/  IADD3 R35, R33, c[0x0][0x0], RZ ;  /* 0x0000000021237a10 */ /* 0x000fe20007ffe0ff */
[----:B------:R-:W4:Y:S10]  /*1690*/  @!P3 LDG.E R62, [R62.64] ;  /* 0x000000063e3eb981 */ /* 0x000f34000c1e1900 */
[----:B--2---:R-:W-:Y:S01]  /*16a0*/  @!P4 HADD2 R34, R64, R105 ;  /* 0x000000694022c230 */ /* 0x004fe20000000000 */
[----:B------:R-:W-:-:S02]  /*16b0*/  ISETP.GE.AND P4, PT, R35, UR4, PT ;  /* 0x0000000423007c0c */ /* 0x000fc4000bf86270 */
[----:B------:R-:W-:-:S11]  /*16c0*/  P2R R58, PR, RZ, 0x20 ;  /* 0x00000020ff3a7803 */ /* 0x000fd60000000000 */
[----:B------:R-:W-:-:S04]  /*16d0*/  @!P4 IADD3 R65, P5, R35, UR5, RZ ;  /* 0x000000052341cc10 */ /* 0x000fc8000ffbe0ff */
[----:B------:R-:W-:Y:S02]  /*16e0*/  @!P4 LEA.HI.X.SX32 R72, R35, UR8, 0x1, P5 ;  /* 0x000000082348cc11 */ /* 0x000fe4000a8f0eff */
[----:B------:R-:W-:-:S13]  /*16f0*/  ISETP.GE.AND P5, PT, R23, UR4, PT ;  /* 0x0000000417007c0c */ /* 0x000fda000bfa6270 */
[----:B---3--:R-:W-:Y:S01]  /*1700*/  @!P5 HFMA2.MMA R36, R76, 1, 1, R101 ;  /* 0x3c003c004c24d835 */ /* 0x008fe20000000065 */
[----:B------:R-:W-:-:S04]  /*1710*/  @!P1 IMAD.MOV.U32 R101, RZ, RZ, 0x4 ;  /* 0x00000004ff659424 */ /* 0x000fc800078e00ff */
[----:B------:R-:W-:-:S06]  /*1720*/  @!P1 IMAD.WIDE R100, R28, R101, c[0x0][0x170] ;  /* 0x00005c001c649625 */ /* 0x000fcc00078e0265 */
[----:B------:R-:W2:Y:S01]  /*1730*/  @!P1 LDG.E R101, [R100.64] ;  /* 0x0000000664659981 */ /* 0x000ea2000c1e1900 */
[----:B------:R-:W-:-:S05]  /*1740*/  @!P0 MOV R76, 0x4 ;  /* 0x00000004004c8802 */ /* 0x000fca0000000f00 */
[----:B------:R-:W-:-:S06]  /*1750*/  @!P0 IMAD.WIDE R76, R25, R76, c[0x0][0x170] ;  /* 0x00005c00194c8625 */ /* 0x000fcc00078e024c */
[----:B------:R-:W3:Y:S01]  /*1760*/  @!P0 LDG.E R77, [R76.64] ;  /* 0x000000064c4d8981 */ /* 0x000ee2000c1e1900 */
[----:B--2---:R-:W-:Y:S01]  /*1770*/  @!P1 HFMA2.MMA R38, R68, 1, 1, R101 ;  /* 0x3c003c0044269835 */ /* 0x004fe20000000065 */
[----:B------:R-:W-:-:S05]  /*1780*/  @!P3 MOV R68, 0x4 ;  /* 0x000000040044b802 */ /* 0x000fca0000000f00 */
[----:B------:R-:W-:-:S06]  /*1790*/  @!P3 IMAD.WIDE R68, R33, R68, c[0x0][0x170] ;  /* 0x00005c002144b625 */ /* 0x000fcc00078e0244 */
[----:B------:R-:W4:Y:S01]  /*17a0*/  @!P3 LDG.E R69, [R68.64] ;  /* 0x000000064445b981 */ /* 0x000f22000c1e1900 */
[----:B------:R-:W-:Y:S01]  /*17b0*/  @!P4 LEA R64, P5, R65, c[0x0][0x160], 0x2 ;  /* 0x000058004140ca11 */ /* 0x000fe200078a10ff */
[----:B------:R-:W-:-:S03]  /*17c0*/  @!P2 IMAD.MOV.U32 R101, RZ, RZ, 0x4 ;  /* 0x00000004ff65a424 */ /* 0x000fc600078e00ff */
[----:B------:R-:W-:Y:S02]  /*17d0*/  @!P4 LEA.HI.X R65, R65, c[0x0][0x164], R72, 0x2, P5 ;  /* 0x000059004141ca11 */ /* 0x000fe400028f1448 */
[----:B------:R-:W-:Y:S01]  /*17e0*/  IADD3 R72, R35, c[0x0][0x0], RZ ;  /* 0x0000000023487a10 */ /* 0x000fe20007ffe0ff */
[----:B------:R-:W-:Y:S01]  /*17f0*/  @!P2 IMAD.WIDE R100, R30, R101, c[0x0][0x170] ;  /* 0x00005c001e64a625 */ /* 0x000fe200078e0265 */
[----:B---3--:R-:W-:Y:S01]  /*1800*/  @!P0 HADD2 R37, R66, R77 ;  /* 0x0000004d42258230 */ /* 0x008fe20000000000 */
[----:B------:R-:W-:Y:S01]  /*1810*/  P2R R103, PR, RZ, 0x1 ;  /* 0x00000001ff677803 */ /* 0x000fe20000000000 */
[----:B------:R-:W2:Y:S01]  /*1820*/  @!P4 LDG.E R64, [R64.64] ;  /* 0x000000064040c981 */ /* 0x000ea2000c1e1900 */
[----:B------:R-:W-:-:S03]  /*1830*/  ISETP.GE.AND P5, PT, R72, UR4, PT ;  /* 0x0000000448007c0c */ /* 0x000fc6000bfa6270 */
[----:B------:R-:W5:Y:S10]  /*1840*/  @!P2 LDG.E R101, [R100.64] ;  /* 0x000000066465a981 */ /* 0x000f74000c1e1900 */
[----:B------:R-:W-:-:S04]  /*1850*/  @!P5 IADD3 R67, P0, R72, UR5, RZ ;  /* 0x000000054843dc10 */ /* 0x000fc8000ff1e0ff */
[----:B------:R-:W-:Y:S02]  /*1860*/  @!P5 LEA.HI.X.SX32 R78, R72, UR8, 0x1, P0 ;  /* 0x00000008484edc11 */ /* 0x000fe400080f0eff */
[----:B------:R-:W-:-:S04]  /*1870*/  @!P5 LEA R66, P0, R67, c[0x0][0x160], 0x2 ;  /* 0x000058004342da11 */ /* 0x000fc800078010ff */
[----:B------:R-:W-:-:S05]  /*1880*/  @!P5 LEA.HI.X R67, R67, c[0x0][0x164], R78, 0x2, P0 ;  /* 0x000059004343da11 */ /* 0x000fca00000f144e */
[----:B------:R-:W3:Y:S01]  /*1890*/  @!P5 LDG.E R66, [R66.64] ;  /* 0x000000064242d981 */ /* 0x000ee2000c1e1900 */
[----:B----4-:R-:W-:Y:S01]  /*18a0*/  @!P3 HFMA2.MMA R40, R62, 1, 1, R69 ;  /* 0x3c003c003e28b835 */ /* 0x010fe20000000045 */
[----:B------:R-:W-:-:S04]  /*18b0*/  @!P4 IMAD.MOV.U32 R62, RZ, RZ, 0x4 ;  /* 0x00000004ff3ec424 */ /* 0x000fc800078e00ff */
[----:B------:R-:W-:-:S06]  /*18c0*/  @!P4 IMAD.WIDE R62, R35, R62, c[0x0][0x170] ;  /* 0x00005c00233ec625 */ /* 0x000fcc00078e023e */
[----:B------:R0:W2:Y:S01]  /*18d0*/  @!P4 LDG.E R63, [R62.64] ;  /* 0x000000063e3fc981 */ /* 0x0000a2000c1e1900 */
[----:B------:R-:W-:-:S04]  /*18e0*/  @!P5 IMAD.MOV.U32 R69, RZ, RZ, 0x4 ;  /* 0x00000004ff45d424 */ /* 0x000fc800078e00ff */
[----:B------:R-:W-:-:S05]  /*18f0*/  @!P5 IMAD.WIDE R68, R72, R69, c[0x0][0x170] ;  /* 0x00005c004844d625 */ /* 0x000fca00078e0245 */
[----:B------:R1:W3:Y:S01]  /*1900*/  @!P5 LDG.E R109, [R68.64] ;  /* 0x00000006446dd981 */ /* 0x0002e2000c1e1900 */
[----:B------:R-:W-:Y:S02]  /*1910*/  IADD3 R78, R72, c[0x0][0x0], RZ ;  /* 0x00000000484e7a10 */ /* 0x000fe40007ffe0ff */
[----:B------:R-:W-:Y:S02]  /*1920*/  P2R R104, PR, RZ, 0x2 ;  /* 0x00000002ff687803 */ /* 0x000fe40000000000 */
[----:B------:R-:W-:Y:S02]  /*1930*/  IADD3 R77, P0, R78, UR5, RZ ;  /* 0x000000054e4d7c10 */ /* 0x000fe4000ff1e0ff */
[----:B------:R-:W-:Y:S01]  /*1940*/  ISETP.GE.AND P1, PT, R96, UR4, PT ;  /* 0x0000000460007c0c */ /* 0x000fe2000bf26270 */
[----:B-----5:R-:W-:Y:S01]  /*1950*/  @!P2 HADD2 R39, R60, R101 ;  /* 0x000000653c27a230 */ /* 0x020fe20000000000 */
[----:B------:R-:W-:Y:S02]  /*1960*/  LEA.HI.X.SX32 R76, R78, UR8, 0x1, P0 ;  /* 0x000000084e4c7c11 */ /* 0x000fe400080f0eff */
[----:B------:R-:W-:Y:S01]  /*1970*/  LEA R60, P0, R77, c[0x0][0x160], 0x2 ;  /* 0x000058004d3c7a11 */ /* 0x000fe200078010ff */
[----:B------:R-:W-:-:S02]  /*1980*/  @!P6 HADD2.F32 R100, -RZ, R102.H0_H0 ;  /* 0x20000066ff64e230 */ /* 0x000fc40000004100 */
[----:B------:R-:W-:Y:S01]  /*1990*/  @!P6 HADD2.F32 R101, -RZ, R102.H1_H1 ;  /* 0x30000066ff65e230 */ /* 0x000fe20000004100 */
[----:B------:R-:W-:Y:S02]  /*19a0*/  LEA.HI.X R61, R77, c[0x0][0x164], R76, 0x2, P0 ;  /* 0x000059004d3d7a11 */ /* 0x000fe400000f144c */
[----:B------:R-:W-:Y:S02]  /*19b0*/  ISETP.GE.AND P0, PT, R94, UR4, PT ;  /* 0x000000045e007c0c */ /* 0x000fe4000bf06270 */
[----:B-1----:R-:W-:Y:S01]  /*19c0*/  P2R R69, PR, RZ, 0x10 ;  /* 0x00000010ff457803 */ /* 0x002fe20000000000 */
[----:B0-----:R-:W-:Y:S01]  /*19d0*/  @!P1 HADD2.F32 R62, -RZ, R97.H0_H0 ;  /* 0x20000061ff3e9230 */ /* 0x001fe20000004100 */
[----:B------:R-:W-:Y:S01]  /*19e0*/  @!P6 FADD.FTZ R100, R100, R101 ;  /* 0x000000656464e221 */ /* 0x000fe20000010000 */
[----:B------:R-:W-:Y:S02]  /*19f0*/  P2R R106, PR, RZ, 0x8 ;  /* 0x00000008ff6a7803 */ /* 0x000fe40000000000 */
[----:B------:R-:W-:-:S04]  /*1a00*/  ISETP.NE.AND P3, PT, R87, RZ, PT ;  /* 0x000000ff5700720c */ /* 0x000fc80003f65270 */
[----:B------:R-:W-:Y:S02]  /*1a10*/  P2R R107, PR, RZ, 0x8 ;  /* 0x00000008ff6b7803 */ /* 0x000fe40000000000 */
[----:B------:R-:W-:Y:S02]  /*1a20*/  ISETP.NE.AND P3, PT, R88, RZ, PT ;  /* 0x000000ff5800720c */ /* 0x000fe40003f65270 */
[----:B------:R-:W-:Y:S02]  /*1a30*/  P2R R105, PR, RZ, 0x4 ;  /* 0x00000004ff697803 */ /* 0x000fe40000000000 */
[----:B------:R-:W-:Y:S02]  /*1a40*/  ISETP.NE.AND P2, PT, R84, RZ, PT ;  /* 0x000000ff5400720c */ /* 0x000fe40003f45270 */
[----:B------:R-:W-:Y:S01]  /*1a50*/  P2R R101, PR, RZ, 0x20 ;  /* 0x00000020ff657803 */ /* 0x000fe20000000000 */
[----:B--2---:R-:W-:Y:S01]  /*1a60*/  @!P4 HADD2 R41, R64, R63 ;  /* 0x0000003f4029c230 */ /* 0x004fe20000000000 */
[----:B------:R-:W-:Y:S01]  /*1a70*/  ISETP.NE.AND P4, PT, R93, RZ, PT ;  /* 0x000000ff5d00720c */ /* 0x000fe20003f85270 */
[----:B------:R-:W-:Y:S01]  /*1a80*/  @!P1 HADD2.F32 R63, -RZ, R97.H1_H1 ;  /* 0x30000061ff3f9230 */ /* 0x000fe20000004100 */
[----:B------:R-:W-:Y:S01]  /*1a90*/  MOV R64, RZ ;  /* 0x000000ff00407202 */ /* 0x000fe20000000f00 */
[----:B------:R-:W-:-:S03]  /*1aa0*/  @!P6 FADD.FTZ R64, RZ, R100 ;  /* 0x00000064ff40e221 */ /* 0x000fc60000010000 */
[----:B------:R-:W-:Y:S01]  /*1ab0*/  @!P1 FADD.FTZ R63, R62, R63 ;  /* 0x0000003f3e3f9221 */ /* 0x000fe20000010000 */
[--C-:B------:R-:W-:Y:S01]  /*1ac0*/  @!P0 HADD2.F32 R62, -RZ, R91.reuse.H0_H0 ;  /* 0x2000005bff3e8230 */ /* 0x100fe20000004100 */
[----:B------:R-:W-:Y:S02]  /*1ad0*/  P2R R100, PR, RZ, 0x40 ;  /* 0x00000040ff647803 */ /* 0x000fe40000000000 */
[----:B------:R-:W-:Y:S01]  /*1ae0*/  @!P1 FADD.FTZ R64, R64, R63 ;  /* 0x0000003f40409221 */ /* 0x000fe20000010000 */
[----:B------:R-:W-:Y:S01]  /*1af0*/  @!P0 HADD2.F32 R63, -RZ, R91.H1_H1 ;  /* 0x3000005bff3f8230 */ /* 0x000fe20000004100 */
[----:B------:R-:W-:Y:S01]  /*1b00*/  ISETP.GE.AND P6, PT, R78, UR4, PT ;  /* 0x000000044e007c0c */ /* 0x000fe2000bfc6270 */
[----:B---3--:R-:W-:Y:S01]  /*1b10*/  @!P5 HFMA2.MMA R42, R66, 1, 1, R109 ;  /* 0x3c003c00422ad835 */ /* 0x008fe2000000006d */
[--C-:B------:R-:W-:Y:S02]  /*1b20*/  @!P4 HADD2.F32 R66, -RZ, R89.reuse.H0_H0 ;  /* 0x20000059ff42c230 */ /* 0x100fe40000004100 */
[----:B------:R-:W-:Y:S01]  /*1b30*/  @!P4 HADD2.F32 R67, -RZ, R89.H1_H1 ;  /* 0x30000059ff43c230 */ /* 0x000fe20000004100 */
[----:B------:R-:W-:-:S04]  /*1b40*/  @!P0 FADD.FTZ R63, R62, R63 ;  /* 0x0000003f3e3f8221 */ /* 0x000fc80000010000 */
[----:B------:R-:W-:Y:S02]  /*1b50*/  @!P0 FADD.FTZ R64, R64, R63 ;  /* 0x0000003f40408221 */ /* 0x000fe40000010000 */
[----:B------:R-:W-:Y:S01]  /*1b60*/  @!P4 FADD.FTZ R67, R66, R67 ;  /* 0x000000434243c221 */ /* 0x000fe20000010000 */
[--C-:B------:R-:W-:Y:S01]  /*1b70*/  @!P3 HADD2.F32 R66, -RZ, R86.reuse.H0_H0 ;  /* 0x20000056ff42b230 */ /* 0x100fe20000004100 */
[----:B------:R-:W-:Y:S01]  /*1b80*/  @!P6 IMAD.MOV.U32 R63, RZ, RZ, 0x4 ;  /* 0x00000004ff3fe424 */ /* 0x000fe200078e00ff */
[----:B------:R-:W2:Y:S01]  /*1b90*/  @!P6 LDG.E R65, [R60.64] ;  /* 0x000000063c41e981 */ /* 0x000ea2000c1e1900 */
[----:B------:R-:W-:Y:S01]  /*1ba0*/  @!P4 FADD.FTZ R64, R64, R67 ;  /* 0x000000434040c221 */ /* 0x000fe20000010000 */
[----:B------:R-:W-:Y:S01]  /*1bb0*/  @!P3 HADD2.F32 R67, -RZ, R86.H1_H1 ;  /* 0x30000056ff43b230 */ /* 0x000fe20000004100 */
[----:B------:R-:W-:-:S04]  /*1bc0*/  @!P6 IMAD.WIDE R62, R78, R63, c[0x0][0x170] ;  /* 0x00005c004e3ee625 */ /* 0x000fc800078e023f */
[----:B------:R-:W-:Y:S02]  /*1bd0*/  @!P3 FADD.FTZ R67, R66, R67 ;  /* 0x000000434243b221 */ /* 0x000fe40000010000 */
[----:B------:R0:W2:Y:S02]  /*1be0*/  @!P6 LDG.E R62, [R62.64] ;  /* 0x000000063e3ee981 */ /* 0x0000a4000c1e1900 */
[----:B------:R-:W-:Y:S01]  /*1bf0*/  @!P3 FADD.FTZ R64, R64, R67 ;  /* 0x000000434040b221 */ /* 0x000fe20000010000 */
[----:B------:R-:W-:Y:S02]  /*1c00*/  ISETP.NE.AND P3, PT, R107, RZ, PT ;  /* 0x000000ff6b00720c */ /* 0x000fe40003f65270 */
[----:B------:R-:W-:-:S11]  /*1c10*/  ISETP.NE.AND P1, PT, R81, RZ, PT ;  /* 0x000000ff5100720c */ /* 0x000fd60003f25270 */
[--C-:B------:R-:W-:Y:S02]  /*1c20*/  @!P3 HADD2.F32 R66, -RZ, R83.reuse.H0_H0 ;  /* 0x20000053ff42b230 */ /* 0x100fe40000004100 */
[----:B0-----:R-:W-:-:S05]  /*1c30*/  @!P3 HADD2.F32 R63, -RZ, R83.H1_H1 ;  /* 0x30000053ff3fb230 */ /* 0x001fca0000004100 */
[----:B------:R-:W-:Y:S01]  /*1c40*/  @!P3 FADD.FTZ R63, R66, R63 ;  /* 0x0000003f423fb221 */ /* 0x000fe20000010000 */
[----:B------:R-:W-:-:S03]  /*1c50*/  @!P2 HADD2.F32 R66, -RZ, R79.H1_H1 ;  /* 0x3000004fff42a230 */ /* 0x000fc60000004100 */
[----:B------:R-:W-:Y:S01]  /*1c60*/  @!P3 FADD.FTZ R64, R64, R63 ;  /* 0x0000003f4040b221 */ /* 0x000fe20000010000 */
[----:B------:R-:W-:Y:S01]  /*1c70*/  @!P2 HADD2.F32 R63, -RZ, R79.H0_H0 ;  /* 0x2000004fff3fa230 */ /* 0x000fe20000004100 */
[----:B------:R-:W-:Y:S02]  /*1c80*/  P2R R68, PR, RZ, 0x40 ;  /* 0x00000040ff447803 */ /* 0x000fe40000000000 */
[----:B------:R-:W-:Y:S02]  /*1c90*/  P2R R108, PR, RZ, 0x40 ;  /* 0x00000040ff6c7803 */ /* 0x000fe40000000000 */
[----:B------:R-:W-:Y:S01]  /*1ca0*/  @!P2 FADD.FTZ R63, R63, R66 ;  /* 0x000000423f3fa221 */ /* 0x000fe20000010000 */
[----:B------:R-:W-:Y:S01]  /*1cb0*/  ISETP.NE.AND P6, PT, R75, RZ, PT ;  /* 0x000000ff4b00720c */ /* 0x000fe20003fc5270 */
[--C-:B------:R-:W-:Y:S02]  /*1cc0*/  @!P1 HADD2.F32 R66, -RZ, R74.reuse.H1_H1 ;  /* 0x3000004aff429230 */ /* 0x100fe40000004100 */
[----:B------:R-:W-:Y:S01]  /*1cd0*/  @!P2 FADD.FTZ R64, R64, R63 ;  /* 0x0000003f4040a221 */ /* 0x000fe20000010000 */
[----:B------:R-:W-:Y:S01]  /*1ce0*/  @!P1 HADD2.F32 R63, -RZ, R74.H0_H0 ;  /* 0x2000004aff3f9230 */ /* 0x000fe20000004100 */
[----:B------:R-:W-:-:S04]  /*1cf0*/  ISETP.NE.AND P0, PT, R71, RZ, PT ;  /* 0x000000ff4700720c */ /* 0x000fc80003f05270 */
[----:B------:R-:W-:-:S04]  /*1d00*/  @!P1 FADD.FTZ R63, R63, R66 ;  /* 0x000000423f3f9221 */ /* 0x000fc80000010000 */
[----:B------:R-:W-:Y:S01]  /*1d10*/  @!P1 FADD.FTZ R64, R64, R63 ;  /* 0x0000003f40409221 */ /* 0x000fe20000010000 */
[--C-:B------:R-:W-:Y:S02]  /*1d20*/  @!P6 HADD2.F32 R63, -RZ, R59.reuse.H0_H0 ;  /* 0x2000003bff3fe230 */ /* 0x100fe40000004100 */
[----:B------:R-:W-:Y:S01]  /*1d30*/  @!P6 HADD2.F32 R66, -RZ, R59.H1_H1 ;  /* 0x3000003bff42e230 */ /* 0x000fe20000004100 */
[----:B------:R-:W-:-:S04]  /*1d40*/  ISETP.NE.AND P5, PT, R44, RZ, PT ;  /* 0x000000ff2c00720c */ /* 0x000fc80003fa5270 */
[----:B------:R-:W-:Y:S01]  /*1d50*/  @!P6 FADD.FTZ R63, R63, R66 ;  /* 0x000000423f3fe221 */ /* 0x000fe20000010000 */
[----:B------:R-:W-:-:S03]  /*1d60*/  @!P0 HADD2.F32 R66, -RZ, R11.H1_H1 ;  /* 0x3000000bff428230 */ /* 0x000fc60000004100 */
[----:B------:R-:W-:Y:S01]  /*1d70*/  @!P6 FADD.FTZ R64, R64, R63 ;  /* 0x0000003f4040e221 */ /* 0x000fe20000010000 */
[----:B------:R-:W-:Y:S01]  /*1d80*/  @!P0 HADD2.F32 R63, -RZ, R11.H0_H0 ;  /* 0x2000000bff3f8230 */ /* 0x000fe20000004100 */
        /* <DEDUP_REMOVED lines=20> */
[----:B------:R-:W-:Y:S02]  /*1ed0*/  ISETP.NE.AND P0, PT, R49, RZ, PT ;  /* 0x000000ff3100720c */ /* 0x000fe40003f05270 */
[----:B------:R-:W-:Y:S02]  /*1ee0*/  ISETP.NE.AND P6, PT, R52, RZ, PT ;  /* 0x000000ff3400720c */ /* 0x000fe40003fc5270 */
[----:B------:R-:W-:Y:S01]  /*1ef0*/  @!P2 FADD.FTZ R63, R63, R66 ;  /* 0x000000423f3fa221 */ /* 0x000fe20000010000 */
[--C-:B------:R-:W-:Y:S01]  /*1f00*/  @!P1 HADD2.F32 R66, -RZ, R19.reuse.H1_H1 ;  /* 0x30000013ff429230 */ /* 0x100fe20000004100 */
[----:B------:R-:W-:Y:S02]  /*1f10*/  P2R R107, PR, RZ, 0x40 ;  /* 0x00000040ff6b7803 */ /* 0x000fe40000000000 */
[----:B------:R-:W-:Y:S01]  /*1f20*/  @!P2 FADD.FTZ R64, R64, R63 ;  /* 0x0000003f4040a221 */ /* 0x000fe20000010000 */
[----:B------:R-:W-:Y:S01]  /*1f30*/  @!P1 HADD2.F32 R63, -RZ, R19.H0_H0 ;  /* 0x20000013ff3f9230 */ /* 0x000fe20000004100 */
[----:B------:R-:W-:-:S04]  /*1f40*/  ISETP.NE.AND P6, PT, R51, RZ, PT ;  /* 0x000000ff3300720c */ /* 0x000fc80003fc5270 */
[----:B------:R-:W-:Y:S01]  /*1f50*/  @!P1 FADD.FTZ R63, R63, R66 ;  /* 0x000000423f3f9221 */ /* 0x000fe20000010000 */
[----:B------:R-:W-:Y:S02]  /*1f60*/  P2R R67, PR, RZ, 0x40 ;  /* 0x00000040ff437803 */ /* 0x000fe40000000000 */
[----:B------:R-:W-:Y:S01]  /*1f70*/  ISETP.NE.AND P6, PT, R50, RZ, PT ;  /* 0x000000ff3200720c */ /* 0x000fe20003fc5270 */
[----:B------:R-:W-:Y:S01]  /*1f80*/  @!P1 FADD.FTZ R64, R64, R63 ;  /* 0x0000003f40409221 */ /* 0x000fe20000010000 */
[--C-:B------:R-:W-:Y:S02]  /*1f90*/  @!P0 HADD2.F32 R63, -RZ, R21.reuse.H0_H0 ;  /* 0x20000015ff3f8230 */ /* 0x100fe40000004100 */
[----:B------:R-:W-:-:S05]  /*1fa0*/  @!P0 HADD2.F32 R66, -RZ, R21.H1_H1 ;  /* 0x30000015ff428230 */ /* 0x000fca0000004100 */
[----:B------:R-:W-:-:S04]  /*1fb0*/  @!P0 FADD.FTZ R63, R63, R66 ;  /* 0x000000423f3f8221 */ /* 0x000fc80000010000 */
[----:B------:R-:W-:Y:S01]  /*1fc0*/  @!P0 FADD.FTZ R64, R64, R63 ;  /* 0x0000003f40408221 */ /* 0x000fe20000010000 */
[--C-:B------:R-:W-:Y:S02]  /*1fd0*/  @!P6 HADD2.F32 R63, -RZ, R22.reuse.H0_H0 ;  /* 0x20000016ff3fe230 */ /* 0x100fe40000004100 */
[----:B------:R-:W-:-:S05]  /*1fe0*/  @!P6 HADD2.F32 R66, -RZ, R22.H1_H1 ;  /* 0x30000016ff42e230 */ /* 0x000fca0000004100 */
[----:B------:R-:W-:-:S04]  /*1ff0*/  @!P6 FADD.FTZ R63, R63, R66 ;  /* 0x000000423f3fe221 */ /* 0x000fc80000010000 */
[----:B------:R-:W-:Y:S01]  /*2000*/  @!P6 FADD.FTZ R64, R64, R63 ;  /* 0x0000003f4040e221 */ /* 0x000fe20000010000 */
[----:B------:R-:W-:-:S13]  /*2010*/  ISETP.NE.AND P6, PT, R67, RZ, PT ;  /* 0x000000ff4300720c */ /* 0x000fda0003fc5270 */
[--C-:B------:R-:W-:Y:S02]  /*2020*/  @!P6 HADD2.F32 R63, -RZ, R24.reuse.H0_H0 ;  /* 0x20000018ff3fe230 */ /* 0x100fe40000004100 */
[----:B------:R-:W-:-:S05]  /*2030*/  @!P6 HADD2.F32 R66, -RZ, R24.H1_H1 ;  /* 0x30000018ff42e230 */ /* 0x000fca0000004100 */
[----:B------:R-:W-:-:S04]  /*2040*/  @!P6 FADD.FTZ R63, R63, R66 ;  /* 0x000000423f3fe221 */ /* 0x000fc80000010000 */
[----:B------:R-:W-:Y:S01]  /*2050*/  @!P6 FADD.FTZ R64, R64, R63 ;  /* 0x0000003f4040e221 */ /* 0x000fe20000010000 */
[----:B------:R-:W-:Y:S02]  /*2060*/  ISETP.NE.AND P6, PT, R107, RZ, PT ;  /* 0x000000ff6b00720c */ /* 0x000fe40003fc5270 */
[----:B------:R-:W-:Y:S02]  /*2070*/  ISETP.NE.AND P5, PT, R53, RZ, PT ;  /* 0x000000ff3500720c */ /* 0x000fe40003fa5270 */
[----:B------:R-:W-:-:S09]  /*2080*/  ISETP.NE.AND P4, PT, R54, RZ, PT ;  /* 0x000000ff3600720c */ /* 0x000fd20003f85270 */
[--C-:B------:R-:W-:Y:S02]  /*2090*/  @!P6 HADD2.F32 R63, -RZ, R26.reuse.H0_H0 ;  /* 0x2000001aff3fe230 */ /* 0x100fe40000004100 */
[----:B------:R-:W-:-:S05]  /*20a0*/  @!P6 HADD2.F32 R66, -RZ, R26.H1_H1 ;  /* 0x3000001aff42e230 */ /* 0x000fca0000004100 */
        /* <DEDUP_REMOVED lines=23> */
[----:B------:R-:W-:-:S05]  /*2220*/  @!P1 HADD2.F32 R63, -RZ, R34.H0_H0 ;  /* 0x20000022ff3f9230 */ /* 0x000fca0000004100 */
[----:B------:R-:W-:Y:S01]  /*2230*/  @!P1 FADD.FTZ R63, R63, R66 ;  /* 0x000000423f3f9221 */ /* 0x000fe20000010000 */
[----:B------:R-:W-:-:S03]  /*2240*/  @!P0 HADD2.F32 R66, -RZ, R36.H1_H1 ;  /* 0x30000024ff428230 */ /* 0x000fc60000004100 */
[----:B------:R-:W-:Y:S01]  /*2250*/  @!P1 FADD.FTZ R64, R64, R63 ;  /* 0x0000003f40409221 */ /* 0x000fe20000010000 */
[----:B------:R-:W-:-:S05]  /*2260*/  @!P0 HADD2.F32 R63, -RZ, R36.H0_H0 ;  /* 0x20000024ff3f8230 */ /* 0x000fca0000004100 */
        /* <DEDUP_REMOVED lines=24> */
[----:B------:R-:W-:-:S03]  /*23f0*/  @!P4 HADD2.F32 R66, -RZ, R41.H1_H1 ;  /* 0x30000029ff42c230 */ /* 0x000fc60000004100 */
[----:B------:R-:W-:Y:S01]  /*2400*/  @!P3 FADD.FTZ R64, R64, R63 ;  /* 0x0000003f4040b221 */ /* 0x000fe20000010000 */
[----:B------:R-:W-:-:S05]  /*2410*/  @!P4 HADD2.F32 R63, -RZ, R41.H0_H0 ;  /* 0x20000029ff3fc230 */ /* 0x000fca0000004100 */
[----:B------:R-:W-:Y:S01]  /*2420*/  @!P4 FADD.FTZ R63, R63, R66 ;  /* 0x000000423f3fc221 */ /* 0x000fe20000010000 */
[----:B--2---:R-:W-:Y:S01]  /*2430*/  @!P6 HFMA2.MMA R43, R65, 1, 1, R62 ;  /* 0x3c003c00412be835 */ /* 0x004fe2000000003e */
[--C-:B------:R-:W-:Y:S02]  /*2440*/  @!P5 HADD2.F32 R62, -RZ, R42.reuse.H0_H0 ;  /* 0x2000002aff3ed230 */ /* 0x100fe40000004100 */
[----:B------:R-:W-:Y:S01]  /*2450*/  @!P4 FADD.FTZ R64, R64, R63 ;  /* 0x0000003f4040c221 */ /* 0x000fe20000010000 */
[----:B------:R-:W-:-:S05]  /*2460*/  @!P5 HADD2.F32 R63, -RZ, R42.H1_H1 ;  /* 0x3000002aff3fd230 */ /* 0x000fca0000004100 */
[----:B------:R-:W-:Y:S01]  /*2470*/  @!P5 FADD.FTZ R63, R62, R63 ;  /* 0x0000003f3e3fd221 */ /* 0x000fe20000010000 */
[----:B------:R-:W-:-:S03]  /*2480*/  @!P6 HADD2.F32 R62, -RZ, R43.H0_H0 ;  /* 0x2000002bff3ee230 */ /* 0x000fc60000004100 */
[----:B------:R-:W-:Y:S01]  /*2490*/  @!P5 FADD.FTZ R64, R64, R63 ;  /* 0x0000003f4040d221 */ /* 0x000fe20000010000 */
[----:B------:R-:W-:-:S05]  /*24a0*/  @!P6 HADD2.F32 R63, -RZ, R43.H1_H1 ;  /* 0x3000002bff3fe230 */ /* 0x000fca0000004100 */
        /* <DEDUP_REMOVED lines=13> */
[----:B------:R-:W-:Y:S01]  /*2580*/  @!P0 SHF.R.U32.HI R64, RZ, 0x3, R99 ;  /* 0x00000003ff408819 */ /* 0x000fe20000011663 */
[----:B------:R-:W-:Y:S03]  /*2590*/  I2F.U32 R63, R99 ;  /* 0x00000063003f7306 */ /* 0x000fe60000201000 */
[----:B------:R-:W-:-:S02]  /*25a0*/  @!P0 LOP3.LUT R64, R64, 0x1ffffffc, RZ, 0xc0, !PT ;  /* 0x1ffffffc40408812 */ /* 0x000fc400078ec0ff */
[----:B------:R-:W-:Y:S01]  /*25b0*/  ISETP.NE.AND P6, PT, R100, RZ, PT ;  /* 0x000000ff6400720c */ /* 0x000fe20003fc5270 */
[----:B0-----:R-:W-:Y:S02]  /*25c0*/  FADD.FTZ R107, R66, R69 ;  /* 0x00000045426b7221 */ /* 0x001fe40000010000 */
[----:B------:R-:W0:Y:S03]  /*25d0*/  I2F.U32 R69, c[0x0][0x0] ;  /* 0x0000000000457b06 */ /* 0x000e260000201000 */
[----:B------:R-:W-:Y:S01]  /*25e0*/  @!P0 STS [R64+0x8], R107 ;  /* 0x0000086b40008388 */ /* 0x000fe20000000800 */
[----:B------:R-:W-:Y:S02]  /*25f0*/  IMAD.SHL.U32 R62, R99, 0x4, RZ ;  /* 0x00000004633e7824 */ /* 0x000fe400078e00ff */
[----:B0-----:R-:W-:-:S05]  /*2600*/  FMUL.FTZ R100, R69, 0.03125 ;  /* 0x3d00000045647820 */ /* 0x001fca0000410000 */
[----:B------:R-:W-:Y:S02]  /*2610*/  FSETP.GT.FTZ.AND P0, PT, R100, R63, PT ;  /* 0x0000003f6400720b */ /* 0x000fe40003f14000 */
[----:B------:R-:W-:Y:S02]  /*2620*/  MOV R65, RZ ;  /* 0x000000ff00417202 */ /* 0x000fe40000000f00 */
[----:B------:R-:W-:Y:S01]  /*2630*/  LOP3.LUT R62, R62, 0x7c, RZ, 0xc0, !PT ;  /* 0x0000007c3e3e7812 */ /* 0x000fe200078ec0ff */
[----:B------:R-:W-:Y:S08]  /*2640*/  BAR.SYNC.DEFER_BLOCKING 0x0 ;  /* 0x0000000000007b1d */ /* 0x000ff00000010000 */
[----:B------:R-:W0:Y:S04]  /*2650*/  @P0 LDS R65, [R62+0x8] ;  /* 0x000008003e410984 */ /* 0x000e280000000800 */
[----:B0-----:R-:W0:Y:S02]  /*2660*/  SHFL.BFLY PT, R66, R65, 0x10, 0x1f ;  /* 0x0e001f0041427f89 */ /* 0x001e2400000e0000 */
[----:B0-----:R-:W-:-:S05]  /*2670*/  FADD.FTZ R66, R66, R65 ;  /* 0x0000004142427221 */ /* 0x001fca0000010000 */
[----:B------:R-:W0:Y:S02]  /*2680*/  SHFL.BFLY PT, R63, R66, 0x8, 0x1f ;  /* 0x0d001f00423f7f89 */ /* 0x000e2400000e0000 */
[----:B0-----:R-:W-:-:S05]  /*2690*/  FADD.FTZ R63, R66, R63 ;  /* 0x0000003f423f7221 */ /* 0x001fca0000010000 */
[----:B------:R-:W0:Y:S01]  /*26a0*/  SHFL.BFLY PT, R64, R63, 0x4, 0x1f ;  /* 0x0c801f003f407f89 */ /* 0x000e2200000e0000 */
[----:B------:R-:W-:Y:S02]  /*26b0*/  P2R R103, PR, RZ, 0x4 ;  /* 0x00000004ff677803 */ /* 0x000fe40000000000 */
        /* <DEDUP_REMOVED lines=9> */
[----:B------:R0:W-:Y:S04]  /*2750*/  @!P2 STS [RZ], R65 ;  /* 0x00000041ff00a388 */ /* 0x0001e80000000800 */
[----:B------:R-:W-:Y:S01]  /*2760*/  BAR.SYNC.DEFER_BLOCKING 0x0 ;  /* 0x0000000000007b1d */ /* 0x000fe20000010000 */
[----:B------:R-:W-:Y:S02]  /*2770*/  P2R R101, PR, RZ, 0x2 ;  /* 0x00000002ff657803 */ /* 0x000fe40000000000 */
[----:B------:R-:W-:Y:S02]  /*2780*/  ISETP.NE.AND P1, PT, R98, RZ, PT ;  /* 0x000000ff6200720c */ /* 0x000fe40003f25270 */
[----:B------:R-:W-:Y:S01]  /*2790*/  P2R R107, PR, RZ, 0x1 ;  /* 0x00000001ff6b7803 */ /* 0x000fe20000000000 */
[----:B------:R-:W1:Y:S10]  /*27a0*/  @!P6 LDS R63, [RZ] ;  /* 0x00000000ff3fe984 */ /* 0x000e740000000800 */
[----:B------:R-:W2:Y:S01]  /*27b0*/  @!P1 LDS R100, [RZ] ;  /* 0x00000000ff649984 */ /* 0x000ea20000000800 */
[----:B------:R-:W-:Y:S01]  /*27c0*/  ISETP.NE.AND P0, PT, R95, RZ, PT ;  /* 0x000000ff5f00720c */ /* 0x000fe20003f05270 */
[----:B------:R-:W-:-:S02]  /*27d0*/  @!P6 HADD2.F32 R64, -RZ, R102.H1_H1 ;  /* 0x30000066ff40e230 */ /* 0x000fc40000004100 */
[----:B------:R-:W-:-:S10]  /*27e0*/  @!P6 HADD2.F32 R66, -RZ, R102.H0_H0 ;  /* 0x20000066ff42e230 */ /* 0x000fd40000004100 */
[----:B------:R-:W3:Y:S01]  /*27f0*/  @!P0 LDS R69, [RZ] ;  /* 0x00000000ff458984 */ /* 0x000ee20000000800 */
[----:B0-----:R-:W-:Y:S01]  /*2800*/  @!P1 HADD2.F32 R65, -RZ, R97.H1_H1 ;  /* 0x30000061ff419230 */ /* 0x001fe20000004100 */
[----:B------:R-:W-:Y:S01]  /*2810*/  P2R R105, PR, RZ, 0x10 ;  /* 0x00000010ff697803 */ /* 0x000fe20000000000 */
[--C-:B-1----:R-:W-:Y:S02]  /*2820*/  @!P6 FADD.FTZ R64, R64, -R63.reuse ;  /* 0x8000003f4040e221 */ /* 0x102fe40000010000 */
[----:B------:R-:W-:Y:S02]  /*2830*/  @!P6 FADD.FTZ R63, R66, -R63 ;  /* 0x8000003f423fe221 */ /* 0x000fe40000010000 */
[----:B------:R-:W-:-:S04]  /*2840*/  @!P6 FMUL.FTZ R64, R64, R64 ;  /* 0x000000404040e220 */ /* 0x000fc80000410000 */
[----:B------:R-:W-:Y:S02]  /*2850*/  @!P6 FFMA.FTZ R64, R63, R63, R64 ;  /* 0x0000003f3f40e223 */ /* 0x000fe40000010040 */
[----:B------:R-:W-:Y:S02]  /*2860*/  IMAD.MOV.U32 R63, RZ, RZ, RZ ;  /* 0x000000ffff3f7224 */ /* 0x000fe400078e00ff */
[----:B------:R-:W-:Y:S01]  /*2870*/  @!P6 FADD.FTZ R63, RZ, R64 ;  /* 0x00000040ff3fe221 */ /* 0x000fe20000010000 */
[----:B------:R-:W-:Y:S01]  /*2880*/  @!P1 HADD2.F32 R64, -RZ, R97.H0_H0 ;  /* 0x20000061ff409230 */ /* 0x000fe20000004100 */
[----:B--2---:R-:W-:Y:S01]  /*2890*/  @!P1 FADD.FTZ R65, R65, -R100 ;  /* 0x8000006441419221 */ /* 0x004fe20000010000 */
[----:B------:R-:W-:-:S03]  /*28a0*/  ISETP.NE.AND P4, PT, R93, RZ, PT ;  /* 0x000000ff5d00720c */ /* 0x000fc60003f85270 */
[----:B------:R-:W-:Y:S02]  /*28b0*/  @!P1 FADD.FTZ R64, R64, -R100 ;  /* 0x8000006440409221 */ /* 0x000fe40000010000 */
[----:B------:R-:W-:-:S04]  /*28c0*/  @!P1 FMUL.FTZ R65, R65, R65 ;  /* 0x0000004141419220 */ /* 0x000fc80000410000 */
[----:B------:R-:W-:Y:S01]  /*28d0*/  @!P1 FFMA.FTZ R64, R64, R64, R65 ;  /* 0x0000004040409223 */ /* 0x000fe20000010041 */
[----:B------:R-:W-:-:S03]  /*28e0*/  @!P0 HADD2.F32 R65, -RZ, R91.H1_H1 ;  /* 0x3000005bff418230 */ /* 0x000fc60000004100 */
[----:B------:R-:W-:Y:S01]  /*28f0*/  @!P1 FADD.FTZ R63, R63, R64 ;  /* 0x000000403f3f9221 */ /* 0x000fe20000010000 */
[----:B------:R-:W-:Y:S01]  /*2900*/  @!P0 HADD2.F32 R64, -RZ, R91.H0_H0 ;  /* 0x2000005bff408230 */ /* 0x000fe20000004100 */
[----:B---3--:R-:W-:-:S04]  /*2910*/  @!P0 FADD.FTZ R65, R65, -R69 ;  /* 0x8000004541418221 */ /* 0x008fc80000010000 */
[----:B------:R-:W-:Y:S02]  /*2920*/  @!P0 FADD.FTZ R64, R64, -R69 ;  /* 0x8000004540408221 */ /* 0x000fe40000010000 */
[----:B------:R-:W0:Y:S01]  /*2930*/  @!P4 LDS R69, [RZ] ;  /* 0x00000000ff45c984 */ /* 0x000e220000000800 */
[----:B------:R-:W-:Y:S01]  /*2940*/  @!P0 FMUL.FTZ R65, R65, R65 ;  /* 0x0000004141418220 */ /* 0x000fe20000410000 */
[----:B------:R-:W-:Y:S02]  /*2950*/  P2R R104, PR, RZ, 0x8 ;  /* 0x00000008ff687803 */ /* 0x000fe40000000000 */
[----:B------:R-:W-:Y:S01]  /*2960*/  ISETP.NE.AND P3, PT, R88, RZ, PT ;  /* 0x000000ff5800720c */ /* 0x000fe20003f65270 */
[----:B------:R-:W-:Y:S01]  /*2970*/  @!P0 FFMA.FTZ R64, R64, R64, R65 ;  /* 0x0000004040408223 */ /* 0x000fe20000010041 */
[----:B------:R-:W-:-:S03]  /*2980*/  @!P4 HADD2.F32 R65, -RZ, R89.H1_H1 ;  /* 0x30000059ff41c230 */ /* 0x000fc60000004100 */
[----:B------:R-:W-:Y:S01]  /*2990*/  @!P0 FADD.FTZ R63, R63, R64 ;  /* 0x000000403f3f8221 */ /* 0x000fe20000010000 */
[----:B------:R-:W-:Y:S01]  /*29a0*/  @!P4 HADD2.F32 R64, -RZ, R89.H0_H0 ;  /* 0x20000059ff40c230 */ /* 0x000fe20000004100 */
[----:B------:R-:W-:-:S04]  /*29b0*/  ISETP.NE.AND P2, PT, R87, RZ, PT ;  /* 0x000000ff5700720c */ /* 0x000fc80003f45270 */
[--C-:B0-----:R-:W-:Y:S02]  /*29c0*/  @!P4 FADD.FTZ R64, R64, -R69.reuse ;  /* 0x800000454040c221 */ /* 0x101fe40000010000 */
[----:B------:R-:W-:Y:S02]  /*29d0*/  @!P4 FADD.FTZ R65, R65, -R69 ;  /* 0x800000454141c221 */ /* 0x000fe40000010000 */
[----:B------:R-:W0:Y:S02]  /*29e0*/  @!P3 LDS R69, [RZ] ;  /* 0x00000000ff45b984 */ /* 0x000e240000000800 */
[----:B------:R-:W-:-:S04]  /*29f0*/  @!P4 FMUL.FTZ R65, R65, R65 ;  /* 0x000000414141c220 */ /* 0x000fc80000410000 */
[----:B------:R-:W-:Y:S01]  /*2a00*/  @!P4 FFMA.FTZ R64, R64, R64, R65 ;  /* 0x000000404040c223 */ /* 0x000fe20000010041 */
[----:B------:R-:W-:-:S03]  /*2a10*/  @!P3 HADD2.F32 R65, -RZ, R86.H1_H1 ;  /* 0x30000056ff41b230 */ /* 0x000fc60000004100 */
[----:B------:R-:W-:Y:S01]  /*2a20*/  @!P4 FADD.FTZ R63, R63, R64 ;  /* 0x000000403f3fc221 */ /* 0x000fe20000010000 */
[----:B------:R-:W-:-:S05]  /*2a30*/  @!P3 HADD2.F32 R64, -RZ, R86.H0_H0 ;  /* 0x20000056ff40b230 */ /* 0x000fca0000004100 */
[--C-:B0-----:R-:W-:Y:S02]  /*2a40*/  @!P3 FADD.FTZ R64, R64, -R69.reuse ;  /* 0x800000454040b221 */ /* 0x101fe40000010000 */
[----:B------:R-:W-:Y:S02]  /*2a50*/  @!P3 FADD.FTZ R65, R65, -R69 ;  /* 0x800000454141b221 */ /* 0x000fe40000010000 */
[----:B------:R-:W0:Y:S02]  /*2a60*/  @!P2 LDS R69, [RZ] ;  /* 0x00000000ff45a984 */ /* 0x000e240000000800 */
[----:B------:R-:W-:Y:S01]  /*2a70*/  @!P3 FMUL.FTZ R65, R65, R65 ;  /* 0x000000414141b220 */ /* 0x000fe20000410000 */
[----:B------:R-:W-:-:S03]  /*2a80*/  ISETP.NE.AND P1, PT, R84, RZ, PT ;  /* 0x000000ff5400720c */ /* 0x000fc60003f25270 */
        /* <DEDUP_REMOVED lines=102> */
[----:B------:R-:W-:Y:S01]  /*30f0*/  @!P1 HADD2.F32 R64, -RZ, R22.H0_H0 ;  /* 0x20000016ff409230 */ /* 0x000fe20000004100 */
[----:B------:R-:W-:-:S04]  /*3100*/  P2R R66, PR, RZ, 0x40 ;  /* 0x00000040ff427803 */ /* 0x000fc80000000000 */
        /* <DEDUP_REMOVED lines=66> */
[----:B------:R-:W-:-:S04]  /*3530*/  @!P0 FMUL.FTZ R65, R65, R65 ;  /* 0x0000004141418220 */ /* 0x000fc80000410000 */
[----:B------:R-:W-:-:S04]  /*3540*/  @!P0 FFMA.FTZ R64, R64, R64, R65 ;  /* 0x0000004040408223 */ /* 0x000fc80000010041 */
[----:B------:R-:W-:Y:S01]  /*3550*/  @!P0 FADD.FTZ R63, R63, R64 ;  /* 0x000000403f3f8221 */ /* 0x000fe20000010000 */
[----:B------:R-:W-:Y:S01]  /*3560*/  ISETP.NE.AND P0, PT, R67, RZ, PT ;  /* 0x000000ff4300720c */ /* 0x000fe20003f05270 */
[--C-:B------:R-:W-:Y:S02]  /*3570*/  @!P6 HADD2.F32 R64, -RZ, R36.reuse.H0_H0 ;  /* 0x20000024ff40e230 */ /* 0x100fe40000004100 */
[----:B------:R-:W-:-:S03]  /*3580*/  @!P6 HADD2.F32 R65, -RZ, R36.H1_H1 ;  /* 0x30000024ff41e230 */ /* 0x000fc60000004100 */
[--C-:B0-----:R-:W-:Y:S02]  /*3590*/  @!P6 FADD.FTZ R64, R64, -R69.reuse ;  /* 0x800000454040e221 */ /* 0x101fe40000010000 */
[----:B------:R-:W-:-:S05]  /*35a0*/  @!P6 FADD.FTZ R65, R65, -R69 ;  /* 0x800000454141e221 */ /* 0x000fca0000010000 */
[----:B------:R-:W0:Y:S01]  /*35b0*/  @!P0 LDS R69, [RZ] ;  /* 0x00000000ff458984 */ /* 0x000e220000000800 */
        /* <DEDUP_REMOVED lines=37> */
[----:B------:R-:W-:Y:S01]  /*3810*/  @!P3 FFMA.FTZ R64, R64, R64, R65 ;  /* 0x000000404040b223 */ /* 0x000fe20000010041 */
[----:B------:R-:W-:-:S03]  /*3820*/  @!P4 HADD2.F32 R65, -RZ, R41.H1_H1 ;  /* 0x30000029ff41c230 */ /* 0x000fc60000004100 */
[----:B------:R-:W-:Y:S01]  /*3830*/  @!P3 FADD.FTZ R63, R63, R64 ;  /* 0x000000403f3fb221 */ /* 0x000fe20000010000 */
[----:B------:R-:W-:Y:S01]  /*3840*/  @!P4 HADD2.F32 R64, -RZ, R41.H0_H0 ;  /* 0x20000029ff40c230 */ /* 0x000fe20000004100 */
[----:B------:R-:W-:-:S04]  /*3850*/  ISETP.NE.AND P6, PT, R107, RZ, PT ;  /* 0x000000ff6b00720c */ /* 0x000fc80003fc5270 */
[--C-:B0-----:R-:W-:Y:S02]  /*3860*/  @!P4 FADD.FTZ R64, R64, -R69.reuse ;  /* 0x800000454040c221 */ /* 0x101fe40000010000 */
[----:B------:R-:W-:Y:S02]  /*3870*/  @!P4 FADD.FTZ R65, R65, -R69 ;  /* 0x800000454141c221 */ /* 0x000fe40000010000 */
[----:B------:R-:W0:Y:S01]  /*3880*/  @!P5 LDS R69, [RZ] ;  /* 0x00000000ff45d984 */ /* 0x000e220000000800 */
[----:B------:R-:W-:Y:S01]  /*3890*/  P2R R67, PR, RZ, 0x40 ;  /* 0x00000040ff437803 */ /* 0x000fe20000000000 */
        /* <DEDUP_REMOVED lines=14> */
[----:B0-----:R-:W-:-:S04]  /*3980*/  @!P6 FADD.FTZ R65, R65, -R69 ;  /* 0x800000454141e221 */ /* 0x001fc80000010000 */
[----:B------:R-:W-:Y:S02]  /*3990*/  @!P6 FADD.FTZ R64, R64, -R69 ;  /* 0x800000454040e221 */ /* 0x000fe40000010000 */
[----:B------:R-:W-:-:S04]  /*39a0*/  @!P6 FMUL.FTZ R65, R65, R65 ;  /* 0x000000414141e220 */ /* 0x000fc80000410000 */
[----:B------:R-:W-:-:S04]  /*39b0*/  @!P6 FFMA.FTZ R64, R64, R64, R65 ;  /* 0x000000404040e223 */ /* 0x000fc80000010041 */
        /* <DEDUP_REMOVED lines=39> */
[----:B0-----:R-:W0:Y:S01]  /*3c30*/  LDS.64 R62, [RZ] ;  /* 0x00000000ff3e7984 */ /* 0x001e220000000a00 */
[--C-:B------:R-:W-:Y:S01]  /*3c40*/  HADD2.F32 R65, -RZ, R102.reuse.H0_H0 ;  /* 0x20000066ff417230 */ /* 0x100fe20000004100 */
[----:B------:R-:W-:Y:S01]  /*3c50*/  MOV R66, 0x4 ;  /* 0x0000000400427802 */ /* 0x000fe20000000f00 */
[----:B------:R-:W-:-:S03]  /*3c60*/  HADD2.F32 R67, -RZ, R102.H1_H1 ;  /* 0x30000066ff437230 */ /* 0x000fc60000004100 */
[--C-:B0-----:R-:W-:Y:S02]  /*3c70*/  FADD.FTZ R100, R65, -R62.reuse ;  /* 0x8000003e41647221 */ /* 0x101fe40000010000 */
[----:B------:R-:W-:Y:S02]  /*3c80*/  FADD.FTZ R102, R67, -R62 ;  /* 0x8000003e43667221 */ /* 0x000fe40000010000 */
[----:B------:R-:W-:-:S04]  /*3c90*/  IMAD.WIDE R64, R99, R66, c[0x0][0x178] ;  /* 0x00005e0063407625 */ /* 0x000fc800078e0242 */
[----:B------:R-:W-:Y:S01]  /*3ca0*/  IMAD.WIDE R66, R99, R66, c[0x0][0x180] ;  /* 0x0000600063427625 */ /* 0x000fe200078e0242 */
[----:B------:R-:W2:Y:S05]  /*3cb0*/  LDG.E R69, [R64.64] ;  /* 0x0000000640457981 */ /* 0x000eaa000c1e1900 */
[----:B------:R-:W3:Y:S01]  /*3cc0*/  LDG.E R66, [R66.64] ;  /* 0x0000000642427981 */ /* 0x000ee2000c1e1900 */
[-C--:B------:R-:W-:Y:S02]  /*3cd0*/  FMUL.FTZ R100, R100, R63.reuse ;  /* 0x0000003f64647220 */ /* 0x080fe40000410000 */
[----:B------:R-:W-:Y:S01]  /*3ce0*/  FMUL.FTZ R102, R102, R63 ;  /* 0x0000003f66667220 */ /* 0x000fe20000410000 */
[----:B--2---:R-:W-:-:S02]  /*3cf0*/  HADD2.F32 R62, -RZ, R69.H0_H0 ;  /* 0x20000045ff3e7230 */ /* 0x004fc40000004100 */
[----:B------:R-:W-:Y:S02]  /*3d00*/  HADD2.F32 R69, -RZ, R69.H1_H1 ;  /* 0x30000045ff457230 */ /* 0x000fe40000004100 */
[--C-:B---3--:R-:W-:Y:S02]  /*3d10*/  HADD2.F32 R101, -RZ, R66.reuse.H0_H0 ;  /* 0x20000042ff657230 */ /* 0x108fe40000004100 */
[----:B------:R-:W-:-:S03]  /*3d20*/  HADD2.F32 R66, -RZ, R66.H1_H1 ;  /* 0x30000042ff427230 */ /* 0x000fc60000004100 */
[----:B------:R-:W-:Y:S01]  /*3d30*/  FFMA.FTZ R101, R62, R100, R101 ;  /* 0x000000643e657223 */ /* 0x000fe20000010065 */
[----:B------:R-:W-:Y:S01]  /*3d40*/  IADD3 R62, P6, R99, UR5, RZ ;  /* 0x00000005633e7c10 */ /* 0x000fe2000ffde0ff */
[----:B------:R-:W-:-:S03]  /*3d50*/  FFMA.FTZ R102, R69, R102, R66 ;  /* 0x0000006645667223 */ /* 0x000fc60000010042 */
[----:B------:R-:W-:Y:S01]  /*3d60*/  LEA.HI.X.SX32 R103, R99, UR8, 0x1, P6 ;  /* 0x0000000863677c11 */ /* 0x000fe2000b0f0eff */
[----:B------:R-:W-:-:S03]  /*3d70*/  IMAD.SHL.U32 R99, R62, 0x4, RZ ;  /* 0x000000043e637824 */ /* 0x000fc600078e00ff */
[----:B------:R-:W-:Y:S02]  /*3d80*/  SHF.L.U64.HI R65, R62, 0x2, R103 ;  /* 0x000000023e417819 */ /* 0x000fe40000010267 */
[----:B------:R-:W-:-:S04]  /*3d90*/  IADD3 R62, P6, R99, c[0x0][0x168], RZ ;  /* 0x00005a00633e7a10 */ /* 0x000fc80007fde0ff */
[----:B------:R-:W-:Y:S02]  /*3da0*/  IADD3.X R63, R65, c[0x0][0x16c], RZ, P6, !PT ;  /* 0x00005b00413f7a10 */ /* 0x000fe400037fe4ff */
[----:B------:R-:W-:-:S03]  /*3db0*/  IADD3 R64, P6, R99, c[0x0][0x160], RZ ;  /* 0x0000580063407a10 */ /* 0x000fc60007fde0ff */
[----:B------:R-:W2:Y:S01]  /*3dc0*/  LDG.E R62, [R62.64] ;  /* 0x000000063e3e7981 */ /* 0x000ea2000c1e1900 */
[----:B------:R-:W-:Y:S01]  /*3dd0*/  IADD3.X R65, R65, c[0x0][0x164], RZ, P6, !PT ;  /* 0x0000590041417a10 */ /* 0x000fe200037fe4ff */
[--C-:B--2---:R-:W-:Y:S02]  /*3de0*/  HADD2.F32 R66, -RZ, R62.reuse.H0_H0 ;  /* 0x2000003eff427230 */ /* 0x104fe40000004100 */
[----:B------:R-:W-:-:S03]  /*3df0*/  HADD2.F32 R67, -RZ, R62.H1_H1 ;  /* 0x3000003eff437230 */ /* 0x000fc60000004100 */
[----:B------:R-:W-:Y:S02]  /*3e00*/  FADD.FTZ R66, R66, R101 ;  /* 0x0000006542427221 */ /* 0x000fe40000010000 */
[----:B------:R-:W-:-:S05]  /*3e10*/  FADD.FTZ R67, R67, R102 ;  /* 0x0000006643437221 */ /* 0x000fca0000010000 */
[----:B------:R-:W-:-:S05]  /*3e20*/  F2FP.PACK_AB R67, R67, R66 ;  /* 0x000000424343723e */ /* 0x000fca00000000ff */
[----:B------:R0:W-:Y:S02]  /*3e30*/  STG.E [R64.64], R67 ;  /* 0x0000004340007986 */ /* 0x0001e4000c101906 */
.L_x_190:
[----:B0-----:R-:W-:Y:S05]  /*3e40*/  BSYNC B0 ;  /* 0x0000000000007941 */ /* 0x001fea0003800000 */
.L_x_189:
[----:B------:R-:W-:Y:S01]  /*3e50*/  ISETP.NE.AND P6, PT, R98, RZ, PT ;  /* 0x000000ff6200720c */ /* 0x000fe20003fc5270 */
[----:B------:R-:W-:-:S12]  /*3e60*/  BSSY B0, `(.L_x_191) ;  /* 0x0000023000007945 */ /* 0x000fd80003800000 */
[----:B------:R-:W-:Y:S05]  /*3e70*/  @P6 BRA `(.L_x_192) ;  /* 0x0000021000006947 */ /* 0x000fea0003800000 */
[----:B------:R-:W-:Y:S01]  /*3e80*/  IMAD.MOV.U32 R67, RZ, RZ, 0x4 ;  /* 0x00000004ff437424 */ /* 0x000fe200078e00ff */
[----:B------:R-:W0:Y:S03]  /*3e90*/  LDS.64 R62, [RZ] ;  /* 0x00000000ff3e7984 */ /* 0x000e260000000a00 */
[----:B------:R-:W-:-:S04]  /*3ea0*/  IMAD.WIDE R64, R96, R67, c[0x0][0x178] ;  /* 0x00005e0060407625 */ /* 0x000fc800078e0243 */
[----:B------:R-:W-:Y:S01]  /*3eb0*/  IMAD.WIDE R66, R96, R67, c[0x0][0x180] ;  /* 0x0000600060427625 */ /* 0x000fe200078e0243 */
[----:B------:R-:W2:Y:S04]  /*3ec0*/  LDG.E R69, [R64.64] ;  /* 0x0000000640457981 */ /* 0x000ea8000c1e1900 */
[----:B------:R-:W3:Y:S01]  /*3ed0*/  LDG.E R99, [R66.64] ;  /* 0x0000000642637981 */ /* 0x000ee2000c1e1900 */
[--C-:B------:R-:W-:Y:S02]  /*3ee0*/  HADD2.F32 R101, -RZ, R97.reuse.H0_H0 ;  /* 0x20000061ff657230 */ /* 0x100fe40000004100 */
[----:B------:R-:W-:-:S03]  /*3ef0*/  HADD2.F32 R97, -RZ, R97.H1_H1 ;  /* 0x30000061ff617230 */ /* 0x000fc60000004100 */
[--C-:B0-----:R-:W-:Y:S02]  /*3f00*/  FADD.FTZ R98, R101, -R62.reuse ;  /* 0x8000003e65627221 */ /* 0x101fe40000010000 */
[----:B------:R-:W-:Y:S02]  /*3f10*/  FADD.FTZ R62, R97, -R62 ;  /* 0x8000003e613e7221 */ /* 0x000fe40000010000 */
[----:B------:R-:W-:Y:S01]  /*3f20*/  FMUL.FTZ R100, R98, R63 ;  /* 0x0000003f62647220 */ /* 0x000fe20000410000 */
[----:B--2---:R-:W-:Y:S02]  /*3f30*/  HADD2.F32 R98, -RZ, R69.H0_H0 ;  /* 0x20000045ff627230 */ /* 0x004fe40000004100 */
[----:B---3--:R-:W-:-:S05]  /*3f40*/  HADD2.F32 R101, -RZ, R99.H0_H0 ;  /* 0x20000063ff657230 */ /* 0x008fca0000004100 */
[----:B------:R-:W-:Y:S01]  /*3f50*/  FFMA.FTZ R101, R98, R100, R101 ;  /* 0x0000006462657223 */ /* 0x000fe20000010065 */
[----:B------:R-:W-:-:S04]  /*3f60*/  IADD3 R98, P6, R96, UR5, RZ ;  /* 0x0000000560627c10 */ /* 0x000fc8000ffde0ff */
[----:B------:R-:W-:Y:S02]  /*3f70*/  LEA.HI.X.SX32 R103, R96, UR8, 0x1, P6 ;  /* 0x0000000860677c11 */ /* 0x000fe4000b0f0eff */
[C---:B------:R-:W-:Y:S02]  /*3f80*/  SHF.L.U32 R66, R98.reuse, 0x2, RZ ;  /* 0x0000000262427819 */ /* 0x040fe400000006ff */
[----:B------:R-:W-:Y:S02]  /*3f90*/  SHF.L.U64.HI R67, R98, 0x2, R103 ;  /* 0x0000000262437819 */ /* 0x000fe40000010267 */
[----:B------:R-:W-:-:S04]  /*3fa0*/  IADD3 R64, P6, R66, c[0x0][0x168], RZ ;  /* 0x00005a0042407a10 */ /* 0x000fc80007fde0ff */
[C---:B------:R-:W-:Y:S01]  /*3fb0*/  IADD3.X R65, R67.reuse, c[0x0][0x16c], RZ, P6, !PT ;  /* 0x00005b0043417a10 */ /* 0x040fe200037fe4ff */
[----:B------:R-:W-:Y:S01]  /*3fc0*/  FMUL.FTZ R63, R62, R63 ;  /* 0x0000003f3e3f7220 */ /* 0x000fe20000410000 */
[----:B------:R-:W-:Y:S01]  /*3fd0*/  HADD2.F32 R69, -RZ, R69.H1_H1 ;  /* 0x30000045ff457230 */ /* 0x000fe20000004100 */
[----:B------:R-:W-:Y:S02]  /*3fe0*/  IADD3 R66, P6, R66, c[0x0][0x160], RZ ;  /* 0x0000580042427a10 */ /* 0x000fe40007fde0ff */
[----:B------:R-:W2:Y:S01]  /*3ff0*/  LDG.E R64, [R64.64] ;  /* 0x0000000640407981 */ /* 0x000ea2000c1e1900 */
[----:B------:R-:W-:Y:S01]  /*4000*/  HADD2.F32 R62, -RZ, R99.H1_H1 ;  /* 0x30000063ff3e7230 */ /* 0x000fe20000004100 */
[----:B------:R-:W-:-:S04]  /*4010*/  IADD3.X R67, R67, c[0x0][0x164], RZ, P6, !PT ;  /* 0x0000590043437a10 */ /* 0x000fc800037fe4ff */
[----:B------:R-:W-:Y:S01]  /*4020*/  FFMA.FTZ R96, R69, R63, R62 ;  /* 0x0000003f45607223 */ /* 0x000fe2000001003e */
[--C-:B--2---:R-:W-:Y:S02]  /*4030*/  HADD2.F32 R62, -RZ, R64.reuse.H0_H0 ;  /* 0x20000040ff3e7230 */ /* 0x104fe40000004100 */
[----:B------:R-:W-:-:S03]  /*4040*/  HADD2.F32 R63, -RZ, R64.H1_H1 ;  /* 0x30000040ff3f7230 */ /* 0x000fc60000004100 */
[----:B------:R-:W-:Y:S02]  /*4050*/  FADD.FTZ R62, R62, R101 ;  /* 0x000000653e3e7221 */ /* 0x000fe40000010000 */
[----:B------:R-:W-:-:S05]  /*4060*/  FADD.FTZ R63, R63, R96 ;  /* 0x000000603f3f7221 */ /* 0x000fca0000010000 */
[----:B------:R-:W-:-:S05]  /*4070*/  F2FP.PACK_AB R63, R63, R62 ;  /* 0x0000003e3f3f723e */ /* 0x000fca00000000ff */
[----:B------:R0:W-:Y:S02]  /*4080*/  STG.E [R66.64], R63 ;  /* 0x0000003f42007986 */ /* 0x0001e4000c101906 */
.L_x_192:
[----:B------:R-:W-:Y:S05]  /*4090*/  BSYNC B0 ;  /* 0x0000000000007941 */ /* 0x000fea0003800000 */
.L_x_191:
[----:B------:R-:W-:Y:S01]  /*40a0*/  ISETP.NE.AND P6, PT, R95, RZ, PT ;  /* 0x000000ff5f00720c */ /* 0x000fe20003fc5270 */
        /* <DEDUP_REMOVED lines=13> */
[----:B------:R-:W3:Y:S03]  /*4180*/  LDG.E R94, [R94.64] ;  /* 0x000000065e5e7981 */ /* 0x000ee6000c1e1900 */
[----:B------:R-:W-:Y:S01]  /*4190*/  IADD3.X R65, R62, c[0x0][0x164], RZ, P6, !PT ;  /* 0x000059003e417a10 */ /* 0x000fe200037fe4ff */
[----:B------:R-:W4:Y:S04]  /*41a0*/  LDG.E R66, [R66.64] ;  /* 0x0000000642427981 */ /* 0x000f28000c1e1900 */
[----:B------:R-:W0:Y:S01]  /*41b0*/  LDS.64 R62, [RZ] ;  /* 0x00000000ff3e7984 */ /* 0x000e220000000a00 */
[----:B------:R-:W-:-:S02]  /*41c0*/  HADD2.F32 R69, -RZ, R91.H0_H0 ;  /* 0x2000005bff457230 */ /* 0x000fc40000004100 */
[----:B------:R-:W-:-:S03]  /*41d0*/  HADD2.F32 R91, -RZ, R91.H1_H1 ;  /* 0x3000005bff5b7230 */ /* 0x000fc60000004100 */
[--C-:B0-----:R-:W-:Y:S02]  /*41e0*/  FADD.FTZ R98, R69, -R62.reuse ;  /* 0x8000003e45627221 */ /* 0x101fe40000010000 */
[----:B------:R-:W-:Y:S02]  /*41f0*/  FADD.FTZ R100, R91, -R62 ;  /* 0x8000003e5b647221 */ /* 0x000fe40000010000 */
[-C--:B------:R-:W-:Y:S02]  /*4200*/  FMUL.FTZ R98, R98, R63.reuse ;  /* 0x0000003f62627220 */ /* 0x080fe40000410000 */
[----:B------:R-:W-:Y:S01]  /*4210*/  FMUL.FTZ R100, R100, R63 ;  /* 0x0000003f64647220 */ /* 0x000fe20000410000 */
[----:B--2---:R-:W-:Y:S02]  /*4220*/  HADD2.F32 R62, -RZ, R96.H0_H0 ;  /* 0x20000060ff3e7230 */ /* 0x004fe40000004100 */
[----:B---3--:R-:W-:Y:S02]  /*4230*/  HADD2.F32 R69, -RZ, R94.H0_H0 ;  /* 0x2000005eff457230 */ /* 0x008fe40000004100 */
[----:B------:R-:W-:-:S02]  /*4240*/  HADD2.F32 R96, -RZ, R96.H1_H1 ;  /* 0x30000060ff607230 */ /* 0x000fc40000004100 */
[----:B------:R-:W-:Y:S01]  /*4250*/  HADD2.F32 R63, -RZ, R94.H1_H1 ;  /* 0x3000005eff3f7230 */ /* 0x000fe20000004100 */
[----:B------:R-:W-:Y:S01]  /*4260*/  FFMA.FTZ R69, R62, R98, R69 ;  /* 0x000000623e457223 */ /* 0x000fe20000010045 */
[--C-:B----4-:R-:W-:Y:S02]  /*4270*/  HADD2.F32 R62, -RZ, R66.reuse.H0_H0 ;  /* 0x20000042ff3e7230 */ /* 0x110fe40000004100 */
[----:B------:R-:W-:Y:S01]  /*4280*/  HADD2.F32 R66, -RZ, R66.H1_H1 ;  /* 0x30000042ff427230 */ /* 0x000fe20000004100 */
[----:B------:R-:W-:Y:S02]  /*4290*/  FFMA.FTZ R63, R96, R100, R63 ;  /* 0x00000064603f7223 */ /* 0x000fe4000001003f */
[----:B------:R-:W-:Y:S02]  /*42a0*/  FADD.FTZ R62, R62, R69 ;  /* 0x000000453e3e7221 */ /* 0x000fe40000010000 */
[----:B------:R-:W-:-:S05]  /*42b0*/  FADD.FTZ R63, R66, R63 ;  /* 0x0000003f423f7221 */ /* 0x000fca0000010000 */
[----:B------:R-:W-:-:S05]  /*42c0*/  F2FP.PACK_AB R63, R63, R62 ;  /* 0x0000003e3f3f723e */ /* 0x000fca00000000ff */
[----:B------:R0:W-:Y:S02]  /*42d0*/  STG.E [R64.64], R63 ;  /* 0x0000003f40007986 */ /* 0x0001e4000c101906 */
.L_x_194:
[----:B------:R-:W-:Y:S05]  /*42e0*/  BSYNC B0 ;  /* 0x0000000000007941 */ /* 0x000fea0003800000 */
.L_x_193:
[----:B------:R-:W-:Y:S01]  /*42f0*/  ISETP.NE.AND P6, PT, R93, RZ, PT ;  /* 0x000000ff5d00720c */ /* 0x000fe20003fc5270 */
[----:B------:R-:W-:-:S12]  /*4300*/  BSSY B0, `(.L_x_195) ;  /* 0x0000023000007945 */ /* 0x000fd80003800000 */
[----:B------:R-:W-:Y:S05]  /*4310*/  @P6 BRA `(.L_x_196) ;  /* 0x0000021000006947 */ /* 0x000fea0003800000 */
[----:B------:R-:W-:Y:S01]  /*4320*/  IADD3 R62, P6, R92, UR5, RZ ;  /* 0x000000055c3e7c10 */ /* 0x000fe2000ffde0ff */
[----:B------:R-:W-:-:S03]  /*4330*/  IMAD.MOV.U32 R93, RZ, RZ, 0x4 ;  /* 0x00000004ff5d7424 */ /* 0x000fc600078e00ff */
[C---:B0-----:R-:W-:Y:S01]  /*4340*/  LEA.HI.X.SX32 R63, R92.reuse, UR8, 0x1, P6 ;  /* 0x000000085c3f7c11 */ /* 0x041fe2000b0f0eff */
[-C--:B------:R-:W-:Y:S01]  /*4350*/  IMAD.WIDE R94, R92, R93.reuse, c[0x0][0x178] ;  /* 0x00005e005c5e7625 */ /* 0x080fe200078e025d */
[C---:B------:R-:W-:Y:S02]  /*4360*/  SHF.L.U32 R64, R62.reuse, 0x2, RZ ;  /* 0x000000023e407819 */ /* 0x040fe400000006ff */
[----:B------:R-:W-:Y:S01]  /*4370*/  SHF.L.U64.HI R62, R62, 0x2, R63 ;  /* 0x000000023e3e7819 */ /* 0x000fe2000001023f */
[----:B------:R-:W-:Y:S01]  /*4380*/  IMAD.WIDE R92, R92, R93, c[0x0][0x180] ;  /* 0x000060005c5c7625 */ /* 0x000fe200078e025d */
[----:B------:R-:W-:Y:S01]  /*4390*/  IADD3 R66, P6, R64, c[0x0][0x168], RZ ;  /* 0x00005a0040427a10 */ /* 0x000fe20007fde0ff */
[----:B------:R-:W2:Y:S03]  /*43a0*/  LDG.E R94, [R94.64] ;  /* 0x000000065e5e7981 */ /* 0x000ea6000c1e1900 */
[----:B------:R-:W-:Y:S01]  /*43b0*/  IADD3.X R67, R62, c[0x0][0x16c], RZ, P6, !PT ;  /* 0x00005b003e437a10 */ /* 0x000fe200037fe4ff */
[----:B------:R-:W3:Y:S01]  /*43c0*/  LDG.E R92, [R92.64] ;  /* 0x000000065c5c7981 */ /* 0x000ee2000c1e1900 */
[----:B------:R-:W-:-:S03]  /*43d0*/  IADD3 R64, P6, R64, c[0x0][0x160], RZ ;  /* 0x0000580040407a10 */ /* 0x000fc60007fde0ff */
[----:B------:R0:W4:Y:S01]  /*43e0*/  LDG.E R66, [R66.64] ;  /* 0x0000000642427981 */ /* 0x000122000c1e1900 */
[----:B------:R-:W-:-:S03]  /*43f0*/  IADD3.X R65, R62, c[0x0][0x164], RZ, P6, !PT ;  /* 0x000059003e417a10 */ /* 0x000fc600037fe4ff */
[----:B------:R-:W1:Y:S01]  /*4400*/  LDS.64 R62, [RZ] ;  /* 0x00000000ff3e7984 */ /* 0x000e620000000a00 */
[--C-:B------:R-:W-:Y:S02]  /*4410*/  HADD2.F32 R69, -RZ, R89.reuse.H0_H0 ;  /* 0x20000059ff457230 */ /* 0x100fe40000004100 */
[----:B------:R-:W-:-:S03]  /*4420*/  HADD2.F32 R89, -RZ, R89.H1_H1 ;  /* 0x30000059ff597230 */ /* 0x000fc60000004100 */
[--C-:B-1----:R-:W-:Y:S02]  /*4430*/  FADD.FTZ R96, R69, -R62.reuse ;  /* 0x8000003e45607221 */ /* 0x102fe40000010000 */
[----:B------:R-:W-:Y:S02]  /*4440*/  FADD.FTZ R98, R89, -R62 ;  /* 0x8000003e59627221 */ /* 0x000fe40000010000 */
[-C--:B------:R-:W-:Y:S02]  /*4450*/  FMUL.FTZ R96, R96, R63.reuse ;  /* 0x0000003f60607220 */ /* 0x080fe40000410000 */
[----:B------:R-:W-:Y:S01]  /*4460*/  FMUL.FTZ R98, R98, R63 ;  /* 0x0000003f62627220 */ /* 0x000fe20000410000 */
[----:B--2---:R-:W-:Y:S02]  /*4470*/  HADD2.F32 R62, -RZ, R94.H0_H0 ;  /* 0x2000005eff3e7230 */ /* 0x004fe40000004100 */
[----:B---3--:R-:W-:Y:S02]  /*4480*/  HADD2.F32 R69, -RZ, R92.H0_H0 ;  /* 0x2000005cff457230 */ /* 0x008fe40000004100 */
[----:B------:R-:W-:-:S02]  /*4490*/  HADD2.F32 R94, -RZ, R94.H1_H1 ;  /* 0x3000005eff5e7230 */ /* 0x000fc40000004100 */
[----:B0-----:R-:W-:Y:S01]  /*44a0*/  HADD2.F32 R67, -RZ, R92.H1_H1 ;  /* 0x3000005cff437230 */ /* 0x001fe20000004100 */
        /* <DEDUP_REMOVED lines=8> */
.L_x_196:
[----:B------:R-:W-:Y:S05]  /*4530*/  BSYNC B0 ;  /* 0x0000000000007941 */ /* 0x000fea0003800000 */
.L_x_195:
[----:B------:R-:W-:Y:S01]  /*4540*/  ISETP.NE.AND P6, PT, R88, RZ, PT ;  /* 0x000000ff5800720c */ /* 0x000fe20003fc5270 */
[----:B------:R-:W-:-:S12]  /*4550*/  BSSY B0, `(.L_x_197) ;  /* 0x0000023000007945 */ /* 0x000fd80003800000 */
[----:B------:R-:W-:Y:S05]  /*4560*/  @P6 BRA `(.L_x_198) ;  /* 0x0000021000006947 */ /* 0x000fea0003800000 */
[----:B------:R-:W-:Y:S01]  /*4570*/  HFMA2.MMA R91, -RZ, RZ, 0, 2.384185791015625e-07 ;  /* 0x00000004ff5b7435 */ /* 0x000fe200000001ff */
[----:B------:R-:W-:-:S04]  /*4580*/  IADD3 R62, P6, R90, UR5, RZ ;  /* 0x000000055a3e7c10 */ /* 0x000fc8000ffde0ff */
[----:B0-----:R-:W-:Y:S01]  /*4590*/  LEA.HI.X.SX32 R63, R90, UR8, 0x1, P6 ;  /* 0x000000085a3f7c11 */ /* 0x001fe2000b0f0eff */
        /* <DEDUP_REMOVED lines=8> */
[----:B------:R-:W3:Y:S01]  /*4620*/  LDG.E R90, [R90.64] ;  /* 0x000000065a5a7981 */ /* 0x000ee2000c1e1900 */
[----:B------:R-:W-:-:S03]  /*4630*/  IADD3.X R65, R62, c[0x0][0x164], RZ, P6, !PT ;  /* 0x000059003e417a10 */ /* 0x000fc600037fe4ff */
[----:B------:R-:W4:Y:S04]  /*4640*/  LDG.E R66, [R66.64] ;  /* 0x0000000642427981 */ /* 0x000f28000c1e1900 */
[----:B------:R-:W0:Y:S01]  /*4650*/  LDS.64 R62, [RZ] ;  /* 0x00000000ff3e7984 */ /* 0x000e220000000a00 */
[--C-:B------:R-:W-:Y:S02]  /*4660*/  HADD2.F32 R69, -RZ, R86.reuse.H0_H0 ;  /* 0x20000056ff457230 */ /* 0x100fe40000004100 */
        /* <DEDUP_REMOVED lines=17> */
.L_x_198:
[----:B------:R-:W-:Y:S05]  /*4780*/  BSYNC B0 ;  /* 0x0000000000007941 */ /* 0x000fea0003800000 */
.L_x_197:
[----:B------:R-:W-:Y:S01]  /*4790*/  ISETP.NE.AND P6, PT, R87, RZ, PT ;  /* 0x000000ff5700720c */ /* 0x000fe20003fc5270 */
        /* <DEDUP_REMOVED lines=35> */
.L_x_200:
[----:B------:R-:W-:Y:S05]  /*49d0*/  BSYNC B0 ;  /* 0x0000000000007941 */ /* 0x000fea0003800000 */
.L_x_199:
[----:B------:R-:W-:Y:S01]  /*49e0*/  ISETP.NE.AND P6, PT, R84, RZ, PT ;  /* 0x000000ff5400720c */ /* 0x000fe20003fc5270 */
[----:B------:R-:W-:-:S12]  /*49f0*/  BSSY B0, `(.L_x_201) ;  /* 0x0000023000007945 */ /* 0x000fd80003800000 */
[----:B------:R-:W-:Y:S05]  /*4a00*/  @P6 BRA `(.L_x_202) ;  /* 0x0000021000006947 */ /* 0x000fea0003800000 */
[----:B------:R-:W-:Y:S01]  /*4a10*/  IADD3 R62, P6, R82, UR5, RZ ;  /* 0x00000005523e7c10 */ /* 0x000fe2000ffde0ff */
[----:B0-----:R-:W-:-:S03]  /*4a20*/  IMAD.MOV.U32 R83, RZ, RZ, 0x4 ;  /* 0x00000004ff537424 */ /* 0x001fc600078e00ff */
[C---:B------:R-:W-:Y:S01]  /*4a30*/  LEA.HI.X.SX32 R63, R82.reuse, UR8, 0x1, P6 ;  /* 0x00000008523f7c11 */ /* 0x040fe2000b0f0eff */
        /* <DEDUP_REMOVED lines=9> */
[----:B------:R-:W4:Y:S01]  /*4ad0*/  LDG.E R66, [R66.64] ;  /* 0x0000000642427981 */ /* 0x000f22000c1e1900 */
[----:B------:R-:W-:-:S03]  /*4ae0*/  IADD3.X R65, R62, c[0x0][0x164], RZ, P6, !PT ;  /* 0x000059003e417a10 */ /* 0x000fc600037fe4ff */
        /* <DEDUP_REMOVED lines=19> */
.L_x_202:
[----:B------:R-:W-:Y:S05]  /*4c20*/  BSYNC B0 ;  /* 0x0000000000007941 */ /* 0x000fea0003800000 */
.L_x_201:
[----:B------:R-:W-:Y:S01]  /*4c30*/  ISETP.NE.AND P6, PT, R81, RZ, PT ;  /* 0x000000ff5100720c */ /* 0x000fe20003fc5270 */
[----:B------:R-:W-:-:S12]  /*4c40*/  BSSY B0, `(.L_x_203) ;  /* 0x0000023000007945 */ /* 0x000fd80003800000 */
[----:B------:R-:W-:Y:S05]  /*4c50*/  @P6 BRA `(.L_x_204) ;  /* 0x0000021000006947 */ /* 0x000fea0003800000 */
[C---:B------:R-:W-:Y:S02]  /*4c60*/  IADD3 R62, P6, R80.reuse, UR5, RZ ;  /* 0x00000005503e7c10 */ /* 0x040fe4000ffde0ff */
[----:B------:R-:W-:Y:S02]  /*4c70*/  MOV R81, 0x4 ;  /* 0x0000000400517802 */ /* 0x000fe40000000f00 */
[----:B0-----:R-:W-:Y:S01]  /*4c80*/  LEA.HI.X.SX32 R63, R80, UR8, 0x1, P6 ;  /* 0x00000008503f7c11 */ /* 0x001fe2000b0f0eff */
        /* <DEDUP_REMOVED lines=30> */
.L_x_204:
[----:B------:R-:W-:Y:S05]  /*4e70*/  BSYNC B0 ;  /* 0x0000000000007941 */ /* 0x000fea0003800000 */
.L_x_203:
        /* <DEDUP_REMOVED lines=36> */
.L_x_206:
[----:B------:R-:W-:Y:S05]  /*50c0*/  BSYNC B0 ;  /* 0x0000000000007941 */ /* 0x000fea0003800000 */
.L_x_205:
[----:B------:R-:W-:Y:S01]  /*50d0*/  ISETP.NE.AND P6, PT, R71, RZ, PT ;  /* 0x000000ff4700720c */ /* 0x000fe20003fc5270 */
[----:B------:R-:W-:-:S12]  /*50e0*/  BSSY B0, `(.L_x_207) ;  /* 0x0000023000007945 */ /* 0x000fd80003800000 */
[----:B------:R-:W-:Y:S05]  /*50f0*/  @P6 BRA `(.L_x_208) ;  /* 0x0000021000006947 */ /* 0x000fea0003800000 */
[----:B0-----:R-:W-:Y:S01]  /*5100*/  IADD3 R59, P6, R70, UR5, RZ ;  /* 0x00000005463b7c10 */ /* 0x001fe2000ffde0ff */
[----:B------:R-:W-:-:S03]  /*5110*/  IMAD.MOV.U32 R71, RZ, RZ, 0x4 ;  /* 0x00000004ff477424 */ /* 0x000fc600078e00ff */
[C---:B------:R-:W-:Y:S01]  /*5120*/  LEA.HI.X.SX32 R62, R70.reuse, UR8, 0x1, P6 ;  /* 0x00000008463e7c11 */ /* 0x040fe2000b0f0eff */
[CC--:B------:R-:W-:Y:S01]  /*5130*/  IMAD.WIDE R74, R70.reuse, R71.reuse, c[0x0][0x178] ;  /* 0x00005e00464a7625 */ /* 0x0c0fe200078e0247 */
[C---:B------:R-:W-:Y:S02]  /*5140*/  SHF.L.U32 R64, R59.reuse, 0x2, RZ ;  /* 0x000000023b407819 */ /* 0x040fe400000006ff */
[----:B------:R-:W-:Y:S01]  /*5150*/  SHF.L.U64.HI R59, R59, 0x2, R62 ;  /* 0x000000023b3b7819 */ /* 0x000fe2000001023e */
[----:B------:R-:W-:Y:S01]  /*5160*/  IMAD.WIDE R70, R70, R71, c[0x0][0x180] ;  /* 0x0000600046467625 */ /* 0x000fe200078e0247 */
[C---:B------:R-:W-:Y:S01]  /*5170*/  IADD3 R66, P6, R64.reuse, c[0x0][0x168], RZ ;  /* 0x00005a0040427a10 */ /* 0x040fe20007fde0ff */
        /* <DEDUP_REMOVED lines=25> */
.L_x_208:
[----:B------:R-:W-:Y:S05]  /*5310*/  BSYNC B0 ;  /* 0x0000000000007941 */ /* 0x000fea0003800000 */
.L_x_207:
[----:B------:R-:W-:Y:S01]  /*5320*/  ISETP.NE.AND P6, PT, R44, RZ, PT ;  /* 0x000000ff2c00720c */ /* 0x000fe20003fc5270 */
[----:B------:R-:W-:-:S12]  /*5330*/  BSSY B0, `(.L_x_209) ;  /* 0x0000023000007945 */ /* 0x000fd80003800000 */
[----:B------:R-:W-:Y:S05]  /*5340*/  @P6 BRA `(.L_x_210) ;  /* 0x0000021000006947 */ /* 0x000fea0003800000 */
[C---:B0-----:R-:W-:Y:S01]  /*5350*/  IADD3 R11, P6, R0.reuse, UR5, RZ ;  /* 0x00000005000b7c10 */ /* 0x041fe2000ffde0ff */
[----:B------:R-:W-:Y:S01]  /*5360*/  IMAD.MOV.U32 R75, RZ, RZ, 0x4 ;  /* 0x00000004ff4b7424 */ /* 0x000fe200078e00ff */
[----:B------:R-:W0:Y:S02]  /*5370*/  LDS.64 R62, [RZ] ;  /* 0x00000000ff3e7984 */ /* 0x000e240000000a00 */
        /* <DEDUP_REMOVED lines=11> */
[----:B------:R-:W-:Y:S01]  /*5430*/  IADD3.X R65, R11, c[0x0][0x164], RZ, P6, !PT ;  /* 0x000059000b417a10 */ /* 0x000fe200037fe4ff */
        /* <DEDUP_REMOVED lines=18> */
.L_x_210:
[----:B------:R-:W-:Y:S05]  /*5560*/  BSYNC B0 ;  /* 0x0000000000007941 */ /* 0x000fea0003800000 */
.L_x_209:
[----:B------:R-:W-:Y:S01]  /*5570*/  ISETP.NE.AND P6, PT, R45, RZ, PT ;  /* 0x000000ff2d00720c */ /* 0x000fe20003fc5270 */
[----:B------:R-:W-:-:S12]  /*5580*/  BSSY B0, `(.L_x_211) ;  /* 0x0000023000007945 */ /* 0x000fd80003800000 */
[----:B------:R-:W-:Y:S05]  /*5590*/  @P6 BRA `(.L_x_212) ;  /* 0x0000021000006947 */ /* 0x000fea0003800000 */
[C---:B------:R-:W-:Y:S01]  /*55a0*/  IADD3 R0, P6, R2.reuse, UR5, RZ ;  /* 0x0000000502007c10 */ /* 0x040fe2000ffde0ff */
[----:B0-----:R-:W-:Y:S01]  /*55b0*/  IMAD.MOV.U32 R67, RZ, RZ, 0x4 ;  /* 0x00000004ff437424 */ /* 0x001fe200078e00ff */
[----:B------:R-:W0:Y:S02]  /*55c0*/  LDS.64 R70, [RZ] ;  /* 0x00000000ff467984 */ /* 0x000e240000000a00 */
        /* <DEDUP_REMOVED lines=9> */
[----:B------:R-:W-:Y:S01]  /*5660*/  HADD2.F32 R11, -RZ, R14.H0_H0 ;  /* 0x2000000eff0b7230 */ /* 0x000fe20000004100 */
[----:B------:R-:W-:-:S02]  /*5670*/  IADD3 R44, P6, R44, c[0x0][0x160], RZ ;  /* 0x000058002c2c7a10 */ /* 0x000fc40007fde0ff */
[----:B------:R-:W4:Y:S01]  /*5680*/  LDG.E R62, [R62.64] ;  /* 0x000000063e3e7981 */ /* 0x000f22000c1e1900 */
[----:B------:R-:W-:Y:S01]  /*5690*/  HADD2.F32 R59, -RZ, R14.H1_H1 ;  /* 0x3000000eff3b7230 */ /* 0x000fe20000004100 */
[----:B------:R-:W-:Y:S01]  /*56a0*/  IADD3.X R45, R0, c[0x0][0x164], RZ, P6, !PT ;  /* 0x00005900002d7a10 */ /* 0x000fe200037fe4ff */
[----:B0-----:R-:W-:-:S03]  /*56b0*/  FADD.FTZ R2, R11, -R70 ;  /* 0x800000460b027221 */ /* 0x001fc60000010000 */
[----:B------:R-:W-:Y:S02]  /*56c0*/  FADD.FTZ R70, R59, -R70 ;  /* 0x800000463b467221 */ /* 0x000fe40000010000 */
[-C--:B------:R-:W-:Y:S02]  /*56d0*/  FMUL.FTZ R2, R2, R71.reuse ;  /* 0x0000004702027220 */ /* 0x080fe40000410000 */
[----:B------:R-:W-:Y:S01]  /*56e0*/  FMUL.FTZ R70, R70, R71 ;  /* 0x0000004746467220 */ /* 0x000fe20000410000 */
[----:B--2---:R-:W-:Y:S02]  /*56f0*/  HADD2.F32 R0, -RZ, R64.H0_H0 ;  /* 0x20000040ff007230 */ /* 0x004fe40000004100 */
[----:B---3--:R-:W-:Y:S02]  /*5700*/  HADD2.F32 R11, -RZ, R66.H0_H0 ;  /* 0x20000042ff0b7230 */ /* 0x008fe40000004100 */
[----:B------:R-:W-:Y:S02]  /*5710*/  HADD2.F32 R64, -RZ, R64.H1_H1 ;  /* 0x30000040ff407230 */ /* 0x000fe40000004100 */
[----:B------:R-:W-:Y:S01]  /*5720*/  HADD2.F32 R59, -RZ, R66.H1_H1 ;  /* 0x30000042ff3b7230 */ /* 0x000fe20000004100 */
[----:B------:R-:W-:Y:S01]  /*5730*/  FFMA.FTZ R11, R0, R2, R11 ;  /* 0x00000002000b7223 */ /* 0x000fe2000001000b */
[----:B----4-:R-:W-:-:S02]  /*5740*/  HADD2.F32 R0, -RZ, R62.H0_H0 ;  /* 0x2000003eff007230 */ /* 0x010fc40000004100 */
[----:B------:R-:W-:Y:S01]  /*5750*/  HADD2.F32 R62, -RZ, R62.H1_H1 ;  /* 0x3000003eff3e7230 */ /* 0x000fe20000004100 */
[----:B------:R-:W-:Y:S02]  /*5760*/  FFMA.FTZ R59, R64, R70, R59 ;  /* 0x00000046403b7223 */ /* 0x000fe4000001003b */
[----:B------:R-:W-:Y:S02]  /*5770*/  FADD.FTZ R0, R0, R11 ;  /* 0x0000000b00007221 */ /* 0x000fe40000010000 */
[----:B------:R-:W-:-:S05]  /*5780*/  FADD.FTZ R59, R62, R59 ;  /* 0x0000003b3e3b7221 */ /* 0x000fca0000010000 */
[----:B------:R-:W-:-:S05]  /*5790*/  F2FP.PACK_AB R59, R59, R0 ;  /* 0x000000003b3b723e */ /* 0x000fca00000000ff */
[----:B------:R0:W-:Y:S02]  /*57a0*/  STG.E [R44.64], R59 ;  /* 0x0000003b2c007986 */ /* 0x0001e4000c101906 */
.L_x_212:
[----:B------:R-:W-:Y:S05]  /*57b0*/  BSYNC B0 ;  /* 0x0000000000007941 */ /* 0x000fea0003800000 */
.L_x_211:
[----:B------:R-:W-:Y:S01]  /*57c0*/  ISETP.NE.AND P6, PT, R46, RZ, PT ;  /* 0x000000ff2e00720c */ /* 0x000fe20003fc5270 */
[----:B------:R-:W-:-:S12]  /*57d0*/  BSSY B0, `(.L_x_213) ;  /* 0x0000023000007945 */ /* 0x000fd80003800000 */
[----:B------:R-:W-:Y:S05]  /*57e0*/  @P6 BRA `(.L_x_214) ;  /* 0x0000021000006947 */ /* 0x000fea0003800000 */
[----:B------:R-:W-:Y:S01]  /*57f0*/  IADD3 R0, P6, R3, UR5, RZ ;  /* 0x0000000503007c10 */ /* 0x000fe2000ffde0ff */
[----:B0-----:R-:W-:-:S03]  /*5800*/  IMAD.MOV.U32 R66, RZ, RZ, 0x4 ;  /* 0x00000004ff427424 */ /* 0x001fc600078e00ff */
[C---:B------:R-:W-:Y:S01]  /*5810*/  LEA.HI.X.SX32 R11, R3.reuse, UR8, 0x1, P6 ;  /* 0x00000008030b7c11 */ /* 0x040fe2000b0f0eff */
[CC--:B------:R-:W-:Y:S01]  /*5820*/  IMAD.WIDE R64, R3.reuse, R66.reuse, c[0x0][0x178] ;  /* 0x00005e0003407625 */ /* 0x0c0fe200078e0242 */
        /* <DEDUP_REMOVED lines=11> */
[----:B------:R-:W-:Y:S02]  /*58e0*/  IADD3.X R45, R0, c[0x0][0x164], RZ, P6, !PT ;  /* 0x00005900002d7a10 */ /* 0x000fe400037fe4ff */
[----:B------:R-:W0:Y:S02]  /*58f0*/  LDS.64 R2, [RZ] ;  /* 0x00000000ff027984 */ /* 0x000e240000000a00 */
[--C-:B0-----:R-:W-:Y:S02]  /*5900*/  FADD.FTZ R12, R11, -R2.reuse ;  /* 0x800000020b0c7221 */ /* 0x101fe40000010000 */
[----:B------:R-:W-:Y:S02]  /*5910*/  FADD.FTZ R2, R59, -R2 ;  /* 0x800000023b027221 */ /* 0x000fe40000010000 */
[----:B------:R-:W-:-:S02]  /*5920*/  FMUL.FTZ R12, R12, R3 ;  /* 0x000000030c0c7220 */ /* 0x000fc40000410000 */
[----:B------:R-:W-:Y:S01]  /*5930*/  FMUL.FTZ R2, R2, R3 ;  /* 0x0000000302027220 */ /* 0x000fe20000410000 */
[----:B--2---:R-:W-:Y:S02]  /*5940*/  HADD2.F32 R0, -RZ, R64.H0_H0 ;  /* 0x20000040ff007230 */ /* 0x004fe40000004100 */
[----:B---3--:R-:W-:Y:S02]  /*5950*/  HADD2.F32 R11, -RZ, R66.H0_H0 ;  /* 0x20000042ff0b7230 */ /* 0x008fe40000004100 */
[----:B------:R-:W-:Y:S02]  /*5960*/  HADD2.F32 R64, -RZ, R64.H1_H1 ;  /* 0x30000040ff407230 */ /* 0x000fe40000004100 */
[----:B------:R-:W-:Y:S01]  /*5970*/  HADD2.F32 R59, -RZ, R66.H1_H1 ;  /* 0x30000042ff3b7230 */ /* 0x000fe20000004100 */
[----:B------:R-:W-:Y:S01]  /*5980*/  FFMA.FTZ R11, R0, R12, R11 ;  /* 0x0000000c000b7223 */ /* 0x000fe2000001000b */
[--C-:B----4-:R-:W-:Y:S02]  /*5990*/  HADD2.F32 R0, -RZ, R62.reuse.H0_H0 ;  /* 0x2000003eff007230 */ /* 0x110fe40000004100 */
[----:B------:R-:W-:Y:S01]  /*59a0*/  HADD2.F32 R62, -RZ, R62.H1_H1 ;  /* 0x3000003eff3e7230 */ /* 0x000fe20000004100 */
[----:B------:R-:W-:-:S02]  /*59b0*/  FFMA.FTZ R59, R64, R2, R59 ;  /* 0x00000002403b7223 */ /* 0x000fc4000001003b */
[----:B------:R-:W-:Y:S02]  /*59c0*/  FADD.FTZ R0, R0, R11 ;  /* 0x0000000b00007221 */ /* 0x000fe40000010000 */
[----:B------:R-:W-:-:S05]  /*59d0*/  FADD.FTZ R59, R62, R59 ;  /* 0x0000003b3e3b7221 */ /* 0x000fca0000010000 */
[----:B------:R-:W-:-:S05]  /*59e0*/  F2FP.PACK_AB R59, R59, R0 ;  /* 0x000000003b3b723e */ /* 0x000fca00000000ff */
[----:B------:R0:W-:Y:S02]  /*59f0*/  STG.E [R44.64], R59 ;  /* 0x0000003b2c007986 */ /* 0x0001e4000c101906 */
.L_x_214:
[----:B------:R-:W-:Y:S05]  /*5a00*/  BSYNC B0 ;  /* 0x0000000000007941 */ /* 0x000fea0003800000 */
.L_x_213:
        /* <DEDUP_REMOVED lines=36> */
.L_x_216:
[----:B------:R-:W-:Y:S05]  /*5c50*/  BSYNC B0 ;  /* 0x0000000000007941 */ /* 0x000fea0003800000 */
.L_x_215:
        /* <DEDUP_REMOVED lines=16> */
[----:B------:R-:W4:Y:S04]  /*5d60*/  LDG.E R46, [R46.64] ;  /* 0x000000062e2e7981 */ /* 0x000f28000c1e1900 */
[----:B------:R-:W0:Y:S01]  /*5d70*/  LDS.64 R4, [RZ] ;  /* 0x00000000ff047984 */ /* 0x000e220000000a00 */
        /* <DEDUP_REMOVED lines=18> */
.L_x_218:
[----:B------:R-:W-:Y:S05]  /*5ea0*/  BSYNC B0 ;  /* 0x0000000000007941 */ /* 0x000fea0003800000 */
.L_x_217:
        /* <DEDUP_REMOVED lines=36> */
.L_x_220:
[----:B------:R-:W-:Y:S05]  /*60f0*/  BSYNC B0 ;  /* 0x0000000000007941 */ /* 0x000fea0003800000 */
.L_x_219:
[----:B------:R-:W-:Y:S01]  /*6100*/  ISETP.NE.AND P6, PT, R50, RZ, PT ;  /* 0x000000ff3200720c */ /* 0x000fe20003fc5270 */
        /* <DEDUP_REMOVED lines=35> */
.L_x_222:
[----:B------:R-:W-:Y:S05]  /*6340*/  BSYNC B0 ;  /* 0x0000000000007941 */ /* 0x000fea0003800000 */
.L_x_221:
[----:B------:R-:W-:Y:S01]  /*6350*/  ISETP.NE.AND P6, PT, R51, RZ, PT ;  /* 0x000000ff3300720c */ /* 0x000fe20003fc5270 */
        /* <DEDUP_REMOVED lines=35> */
.L_x_224:
[----:B------:R-:W-:Y:S05]  /*6590*/  BSYNC B0 ;  /* 0x0000000000007941 */ /* 0x000fea0003800000 */
.L_x_223:
        /* <DEDUP_REMOVED lines=36> */
.L_x_226:
[----:B------:R-:W-:Y:S05]  /*67e0*/  BSYNC B0 ;  /* 0x0000000000007941 */ /* 0x000fea0003800000 */
.L_x_225:
[----:B------:R-:W-:Y:S01]  /*67f0*/  ISETP.NE.AND P6, PT, R53, RZ, PT ;  /* 0x000000ff3500720c */ /* 0x000fe20003fc5270 */
[----:B------:R-:W-:-:S12]  /*6800*/  BSSY B0, `(.L_x_227) ;  /* 0x0000023000007945 */ /* 0x000fd80003800000 */
[----:B------:R-:W-:Y:S05]  /*6810*/  @P6 BRA `(.L_x_228) ;  /* 0x0000021000006947 */ /* 0x000fea0003800000 */
[C---:B------:R-:W-:Y:S01]  /*6820*/  IADD3 R0, P6, R10.reuse, UR5, RZ ;  /* 0x000000050a007c10 */ /* 0x040fe2000ffde0ff */
[----:B0-----:R-:W-:Y:S01]  /*6830*/  IMAD.MOV.U32 R11, RZ, RZ, 0x4 ;  /* 0x00000004ff0b7424 */ /* 0x001fe200078e00ff */
[----:B------:R-:W0:Y:S02]  /*6840*/  LDS.64 R16, [RZ] ;  /* 0x00000000ff107984 */ /* 0x000e240000000a00 */
[----:B------:R-:W-:Y:S02]  /*6850*/  LEA.HI.X.SX32 R3, R10, UR8, 0x1, P6 ;  /* 0x000000080a037c11 */ /* 0x000fe4000b0f0eff */
[C---:B------:R-:W-:Y:S02]  /*6860*/  SHF.L.U32 R6, R0.reuse, 0x2, RZ ;  /* 0x0000000200067819 */ /* 0x040fe400000006ff */
[----:B------:R-:W-:Y:S01]  /*6870*/  SHF.L.U64.HI R0, R0, 0x2, R3 ;  /* 0x0000000200007819 */ /* 0x000fe20000010203 */
[----:B------:R-:W-:Y:S01]  /*6880*/  IMAD.WIDE R2, R10, R11, c[0x0][0x178] ;  /* 0x00005e000a027625 */ /* 0x000fe200078e020b */
[----:B------:R-:W-:-:S03]  /*6890*/  IADD3 R4, P6, R6, c[0x0][0x168], RZ ;  /* 0x00005a0006047a10 */ /* 0x000fc60007fde0ff */
[----:B------:R-:W-:Y:S01]  /*68a0*/  IMAD.WIDE R10, R10, R11, c[0x0][0x180] ;  /* 0x000060000a0a7625 */ /* 0x000fe200078e020b */
[----:B------:R-:W-:Y:S01]  /*68b0*/  IADD3.X R5, R0, c[0x0][0x16c], RZ, P6, !PT ;  /* 0x00005b0000057a10 */ /* 0x000fe200037fe4ff */
[----:B------:R-:W2:Y:S01]  /*68c0*/  LDG.E R2, [R2.64] ;  /* 0x0000000602027981 */ /* 0x000ea2000c1e1900 */
[--C-:B------:R-:W-:Y:S01]  /*68d0*/  HADD2.F32 R8, -RZ, R27.reuse.H0_H0 ;  /* 0x2000001bff087230 */ /* 0x100fe20000004100 */
[----:B------:R-:W-:Y:S02]  /*68e0*/  IADD3 R6, P6, R6, c[0x0][0x160], RZ ;  /* 0x0000580006067a10 */ /* 0x000fe40007fde0ff */
[----:B------:R-:W3:Y:S01]  /*68f0*/  LDG.E R10, [R10.64] ;  /* 0x000000060a0a7981 */ /* 0x000ee2000c1e1900 */
[----:B------:R-:W-:Y:S01]  /*6900*/  HADD2.F32 R12, -RZ, R27.H1_H1 ;  /* 0x3000001bff0c7230 */ /* 0x000fe20000004100 */
[----:B------:R-:W-:Y:S02]  /*6910*/  IADD3.X R7, R0, c[0x0][0x164], RZ, P6, !PT ;  /* 0x0000590000077a10 */ /* 0x000fe400037fe4ff */
[----:B------:R-:W4:Y:S01]  /*6920*/  LDG.E R4, [R4.64] ;  /* 0x0000000604047981 */ /* 0x000f22000c1e1900 */
[----:B0-----:R-:W-:-:S02]  /*6930*/  FADD.FTZ R8, R8, -R16 ;  /* 0x8000001008087221 */ /* 0x001fc40000010000 */
        /* <DEDUP_REMOVED lines=15> */
.L_x_228:
[----:B------:R-:W-:Y:S05]  /*6a30*/  BSYNC B0 ;  /* 0x0000000000007941 */ /* 0x000fea0003800000 */
.L_x_227:
[----:B------:R-:W-:Y:S01]  /*6a40*/  ISETP.NE.AND P6, PT, R54, RZ, PT ;  /* 0x000000ff3600720c */ /* 0x000fe20003fc5270 */
        /* <DEDUP_REMOVED lines=35> */
.L_x_230:
[----:B------:R-:W-:Y:S05]  /*6c80*/  BSYNC B0 ;  /* 0x0000000000007941 */ /* 0x000fea0003800000 */
.L_x_229:
[----:B------:R-:W-:Y:S01]  /*6c90*/  ISETP.NE.AND P6, PT, R55, RZ, PT ;  /* 0x000000ff3700720c */ /* 0x000fe20003fc5270 */
        /* <DEDUP_REMOVED lines=17> */
[----:B------:R-:W4:Y:S04]  /*6db0*/  LDG.E R6, [R6.64] ;  /* 0x0000000606067981 */ /* 0x000f28000c1e1900 */
[----:B------:R-:W0:Y:S02]  /*6dc0*/  LDS.64 R14, [RZ] ;  /* 0x00000000ff0e7984 */ /* 0x000e240000000a00 */
        /* <DEDUP_REMOVED lines=16> */
.L_x_232:
[----:B------:R-:W-:Y:S05]  /*6ed0*/  BSYNC B0 ;  /* 0x0000000000007941 */ /* 0x000fea0003800000 */
.L_x_231:
[----:B------:R-:W-:Y:S01]  /*6ee0*/  ISETP.NE.AND P6, PT, R56, RZ, PT ;  /* 0x000000ff3800720c */ /* 0x000fe20003fc5270 */
        /* <DEDUP_REMOVED lines=19> */
[----:B-1----:R-:W-:-:S02]  /*7020*/  FADD.FTZ R8, R8, -R12 ;  /* 0x8000000c08087221 */ /* 0x002fc40000010000 */
        /* <DEDUP_REMOVED lines=15> */
.L_x_234:
[----:B------:R-:W-:Y:S05]  /*7120*/  BSYNC B0 ;  /* 0x0000000000007941 */ /* 0x000fea0003800000 */
.L_x_233:
        /* <DEDUP_REMOVED lines=36> */
.L_x_236:
[----:B------:R-:W-:Y:S05]  /*7370*/  BSYNC B0 ;  /* 0x0000000000007941 */ /* 0x000fea0003800000 */
.L_x_235:
[----:B------:R-:W-:Y:S01]  /*7380*/  ISETP.NE.AND P6, PT, R58, RZ, PT ;  /* 0x000000ff3a00720c */ /* 0x000fe20003fc5270 */
        /* <DEDUP_REMOVED lines=35> */
.L_x_238:
[----:B------:R-:W-:Y:S05]  /*75c0*/  BSYNC B0 ;  /* 0x0000000000007941 */ /* 0x000fea0003800000 */
.L_x_237:
[----:B------:R-:W-:Y:S01]  /*75d0*/  BSSY B0, `(.L_x_239) ;  /* 0x0000023000007945 */ /* 0x000fe20003800000 */
[----:B------:R-:W-:Y:S05]  /*75e0*/  @P0 BRA `(.L_x_240) ;  /* 0x0000021000000947 */ /* 0x000fea0003800000 */
[----:B------:R-:W-:Y:S01]  /*75f0*/  HFMA2.MMA R4, -RZ, RZ, 0, 2.384185791015625e-07 ;  /* 0x00000004ff047435 */ /* 0x000fe200000001ff */
[C---:B------:R-:W-:Y:S01]  /*7600*/  IADD3 R12, P0, R25.reuse, UR5, RZ ;  /* 0x00000005190c7c10 */ /* 0x040fe2000ff1e0ff */
[----:B------:R-:W1:Y:S03]  /*7610*/  LDS.64 R14, [RZ] ;  /* 0x00000000ff0e7984 */ /* 0x000e660000000a00 */
[----:B0-----:R-:W-:Y:S01]  /*7620*/  LEA.HI.X.SX32 R5, R25, UR8, 0x1, P0 ;  /* 0x0000000819057c11 */ /* 0x001fe200080f0eff */
[----:B------:R-:W-:-:S03]  /*7630*/  IMAD.SHL.U32 R11, R12, 0x4, RZ ;  /* 0x000000040c0b7824 */ /* 0x000fc600078e00ff */
[----:B------:R-:W-:Y:S01]  /*7640*/  SHF.L.U64.HI R12, R12, 0x2, R5 ;  /* 0x000000020c0c7819 */ /* 0x000fe20000010205 */
[----:B------:R-:W-:Y:S01]  /*7650*/  IMAD.WIDE R2, R25, R4, c[0x0][0x178] ;  /* 0x00005e0019027625 */ /* 0x000fe200078e0204 */
[----:B------:R-:W-:-:S03]  /*7660*/  IADD3 R6, P0, R11, c[0x0][0x168], RZ ;  /* 0x00005a000b067a10 */ /* 0x000fc60007f1e0ff */
[----:B------:R-:W-:Y:S01]  /*7670*/  IMAD.WIDE R4, R25, R4, c[0x0][0x180] ;  /* 0x0000600019047625 */ /* 0x000fe200078e0204 */
[----:B------:R-:W-:Y:S01]  /*7680*/  IADD3.X R7, R12, c[0x0][0x16c], RZ, P0, !PT ;  /* 0x00005b000c077a10 */ /* 0x000fe200007fe4ff */
[----:B------:R-:W2:Y:S04]  /*7690*/  LDG.E R2, [R2.64] ;  /* 0x0000000602027981 */ /* 0x000ea8000c1e1900 */
[----:B------:R-:W3:Y:S04]  /*76a0*/  LDG.E R4, [R4.64] ;  /* 0x0000000604047981 */ /* 0x000ee8000c1e1900 */
[----:B------:R-:W4:Y:S01]  /*76b0*/  LDG.E R6, [R6.64] ;  /* 0x0000000606067981 */ /* 0x000f22000c1e1900 */
[----:B------:R-:W-:-:S02]  /*76c0*/  HADD2.F32 R0, -RZ, R37.H0_H0 ;  /* 0x20000025ff007230 */ /* 0x000fc40000004100 */
[----:B------:R-:W-:-:S03]  /*76d0*/  HADD2.F32 R10, -RZ, R37.H1_H1 ;  /* 0x30000025ff0a7230 */ /* 0x000fc60000004100 */
[--C-:B-1----:R-:W-:Y:S02]  /*76e0*/  FADD.FTZ R0, R0, -R14.reuse ;  /* 0x8000000e00007221 */ /* 0x102fe40000010000 */
[----:B------:R-:W-:Y:S02]  /*76f0*/  FADD.FTZ R10, R10, -R14 ;  /* 0x8000000e0a0a7221 */ /* 0x000fe40000010000 */
[-C--:B------:R-:W-:Y:S02]  /*7700*/  FMUL.FTZ R8, R0, R15.reuse ;  /* 0x0000000f00087220 */ /* 0x080fe40000410000 */
[----:B------:R-:W-:Y:S01]  /*7710*/  FMUL.FTZ R10, R10, R15 ;  /* 0x0000000f0a0a7220 */ /* 0x000fe20000410000 */
[--C-:B--2---:R-:W-:Y:S02]  /*7720*/  HADD2.F32 R0, -RZ, R2.reuse.H0_H0 ;  /* 0x20000002ff007230 */ /* 0x104fe40000004100 */
[----:B------:R-:W-:Y:S02]  /*7730*/  HADD2.F32 R2, -RZ, R2.H1_H1 ;  /* 0x30000002ff027230 */ /* 0x000fe40000004100 */
[----:B---3--:R-:W-:-:S02]  /*7740*/  HADD2.F32 R9, -RZ, R4.H0_H0 ;  /* 0x20000004ff097230 */ /* 0x008fc40000004100 */
[----:B------:R-:W-:Y:S02]  /*7750*/  HADD2.F32 R3, -RZ, R4.H1_H1 ;  /* 0x30000004ff037230 */ /* 0x000fe40000004100 */
[--C-:B----4-:R-:W-:Y:S01]  /*7760*/  HADD2.F32 R4, -RZ, R6.reuse.H0_H0 ;  /* 0x20000006ff047230 */ /* 0x110fe20000004100 */
[----:B------:R-:W-:Y:S01]  /*7770*/  FFMA.FTZ R9, R0, R8, R9 ;  /* 0x0000000800097223 */ /* 0x000fe20000010009 */
[----:B------:R-:W-:Y:S01]  /*7780*/  HADD2.F32 R6, -RZ, R6.H1_H1 ;  /* 0x30000006ff067230 */ /* 0x000fe20000004100 */
[----:B------:R-:W-:Y:S01]  /*7790*/  FFMA.FTZ R3, R2, R10, R3 ;  /* 0x0000000a02037223 */ /* 0x000fe20000010003 */
[----:B------:R-:W-:Y:S01]  /*77a0*/  IADD3 R2, P0, R11, c[0x0][0x160], RZ ;  /* 0x000058000b027a10 */ /* 0x000fe20007f1e0ff */
[----:B------:R-:W-:Y:S02]  /*77b0*/  FADD.FTZ R4, R4, R9 ;  /* 0x0000000904047221 */ /* 0x000fe40000010000 */
[----:B------:R-:W-:Y:S01]  /*77c0*/  FADD.FTZ R5, R6, R3 ;  /* 0x0000000306057221 */ /* 0x000fe20000010000 */
[----:B------:R-:W-:-:S04]  /*77d0*/  IADD3.X R3, R12, c[0x0][0x164], RZ, P0, !PT ;  /* 0x000059000c037a10 */ /* 0x000fc800007fe4ff */
[----:B------:R-:W-:-:S05]  /*77e0*/  F2FP.PACK_AB R5, R5, R4 ;  /* 0x000000040505723e */ /* 0x000fca00000000ff */
[----:B------:R0:W-:Y:S02]  /*77f0*/  STG.E [R2.64], R5 ;  /* 0x0000000502007986 */ /* 0x0001e4000c101906 */
.L_x_240:
[----:B------:R-:W-:Y:S05]  /*7800*/  BSYNC B0 ;  /* 0x0000000000007941 */ /* 0x000fea0003800000 */
.L_x_239:
[----:B------:R-:W-:Y:S01]  /*7810*/  BSSY B0, `(.L_x_241) ;  /* 0x0000023000007945 */ /* 0x000fe20003800000 */
[----:B------:R-:W-:Y:S05]  /*7820*/  @P1 BRA `(.L_x_242) ;  /* 0x0000021000001947 */ /* 0x000fea0003800000 */
[C---:B------:R-:W-:Y:S01]  /*7830*/  IADD3 R10, P0, R28.reuse, UR5, RZ ;  /* 0x000000051c0a7c10 */ /* 0x040fe2000ff1e0ff */
[----:B------:R-:W1:Y:S01]  /*7840*/  LDS.64 R12, [RZ] ;  /* 0x00000000ff0c7984 */ /* 0x000e620000000a00 */
        /* <DEDUP_REMOVED lines=8> */
[----:B------:R-:W-:-:S03]  /*78d0*/  IADD3.X R5, R10, c[0x0][0x16c], RZ, P0, !PT ;  /* 0x00005b000a057a10 */ /* 0x000fc600007fe4ff */
[----:B------:R-:W3:Y:S04]  /*78e0*/  LDG.E R28, [R28.64] ;  /* 0x000000061c1c7981 */ /* 0x000ee8000c1e1900 */
[----:B------:R-:W4:Y:S01]  /*78f0*/  LDG.E R4, [R4.64] ;  /* 0x0000000604047981 */ /* 0x000f22000c1e1900 */
[--C-:B------:R-:W-:Y:S02]  /*7900*/  HADD2.F32 R0, -RZ, R38.reuse.H0_H0 ;  /* 0x20000026ff007230 */ /* 0x100fe40000004100 */
        /* <DEDUP_REMOVED lines=12> */
[----:B------:R-:W-:Y:S02]  /*79d0*/  FFMA.FTZ R3, R2, R8, R3 ;  /* 0x0000000802037223 */ /* 0x000fe40000010003 */
[----:B------:R-:W-:Y:S01]  /*79e0*/  FADD.FTZ R0, R5, R0 ;  /* 0x0000000005007221 */ /* 0x000fe20000010000 */
[----:B------:R-:W-:Y:S01]  /*79f0*/  IADD3 R2, P0, R9, c[0x0][0x160], RZ ;  /* 0x0000580009027a10 */ /* 0x000fe20007f1e0ff */
[----:B------:R-:W-:-:S03]  /*7a00*/  FADD.FTZ R5, R4, R3 ;  /* 0x0000000304057221 */ /* 0x000fc60000010000 */
[----:B------:R-:W-:Y:S02]  /*7a10*/  IADD3.X R3, R10, c[0x0][0x164], RZ, P0, !PT ;  /* 0x000059000a037a10 */ /* 0x000fe400007fe4ff */
[----:B------:R-:W-:-:S05]  /*7a20*/  F2FP.PACK_AB R5, R5, R0 ;  /* 0x000000000505723e */ /* 0x000fca00000000ff */
[----:B------:R0:W-:Y:S02]  /*7a30*/  STG.E [R2.64], R5 ;  /* 0x0000000502007986 */ /* 0x0001e4000c101906 */
.L_x_242:
[----:B------:R-:W-:Y:S05]  /*7a40*/  BSYNC B0 ;  /* 0x0000000000007941 */ /* 0x000fea0003800000 */
.L_x_241:
        /* <DEDUP_REMOVED lines=35> */
.L_x_244:
[----:B------:R-:W-:Y:S05]  /*7c80*/  BSYNC B0 ;  /* 0x0000000000007941 */ /* 0x000fea0003800000 */
.L_x_243:
[----:B------:R-:W-:Y:S01]  /*7c90*/  BSSY B0, `(.L_x_245) ;  /* 0x0000023000007945 */ /* 0x000fe20003800000 */
[----:B------:R-:W-:Y:S05]  /*7ca0*/  @P3 BRA `(.L_x_246) ;  /* 0x0000021000003947 */ /* 0x000fea0003800000 */
[C---:B------:R-:W-:Y:S01]  /*7cb0*/  IADD3 R12, P0, R33.reuse, UR5, RZ ;  /* 0x00000005210c7c10 */ /* 0x040fe2000ff1e0ff */
[----:B------:R-:W1:Y:S01]  /*7cc0*/  LDS.64 R14, [RZ] ;  /* 0x00000000ff0e7984 */ /* 0x000e620000000a00 */
[----:B------:R-:W-:Y:S02]  /*7cd0*/  MOV R4, 0x4 ;  /* 0x0000000400047802 */ /* 0x000fe40000000f00 */
[C---:B0-----:R-:W-:Y:S01]  /*7ce0*/  LEA.HI.X.SX32 R5, R33.reuse, UR8, 0x1, P0 ;  /* 0x0000000821057c11 */ /* 0x041fe200080f0eff */
[C---:B------:R-:W-:Y:S02]  /*7cf0*/  IMAD.SHL.U32 R11, R12.reuse, 0x4, RZ ;  /* 0x000000040c0b7824 */ /* 0x040fe400078e00ff */
        /* <DEDUP_REMOVED lines=28> */
.L_x_246:
[----:B------:R-:W-:Y:S05]  /*7ec0*/  BSYNC B0 ;  /* 0x0000000000007941 */ /* 0x000fea0003800000 */
.L_x_245:
        /* <DEDUP_REMOVED lines=35> */
.L_x_248:
[----:B------:R-:W-:Y:S05]  /*8100*/  BSYNC B0 ;  /* 0x0000000000007941 */ /* 0x000fea0003800000 */
.L_x_247:
        /* <DEDUP_REMOVED lines=35> */
.L_x_250:
[----:B------:R-:W-:Y:S05]  /*8340*/  BSYNC B0 ;  /* 0x0000000000007941 */ /* 0x000fea0003800000 */
.L_x_249:
[----:B------:R-:W-:-:S13]  /*8350*/  ISETP.NE.AND P0, PT, R68, RZ, PT ;  /* 0x000000ff4400720c */ /* 0x000fda0003f05270 */
[----:B------:R-:W-:Y:S05]  /*8360*/  @P0 EXIT ;  /* 0x000000000000094d */ /* 0x000fea0003800000 */
[----:B0-----:R-:W-:Y:S01]  /*8370*/  HFMA2.MMA R79, -RZ, RZ, 0, 2.384185791015625e-07 ;  /* 0x00000004ff4f7435 */ /* 0x001fe200000001ff */
[C---:B------:R-:W-:Y:S01]  /*8380*/  LEA R4, P0, R77.reuse, c[0x0][0x168], 0x2 ;  /* 0x00005a004d047a11 */ /* 0x040fe200078010ff */
[----:B------:R-:W0:Y:S03]  /*8390*/  LDS.64 R10, [RZ] ;  /* 0x00000000ff0a7984 */ /* 0x000e260000000a00 */
[----:B------:R-:W-:-:S05]  /*83a0*/  LEA.HI.X R5, R77, c[0x0][0x16c], R76, 0x2, P0 ;  /* 0x00005b004d057a11 */ /* 0x000fca00000f144c */
[CC--:B------:R-:W-:Y:S01]  /*83b0*/  IMAD.WIDE R2, R78.reuse, R79.reuse, c[0x0][0x178] ;  /* 0x00005e004e027625 */ /* 0x0c0fe200078e024f */
[----:B------:R-:W2:Y:S03]  /*83c0*/  LDG.E R4, [R4.64] ;  /* 0x0000000604047981 */ /* 0x000ea6000c1e1900 */
[----:B------:R-:W-:Y:S02]  /*83d0*/  IMAD.WIDE R78, R78, R79, c[0x0][0x180] ;  /* 0x000060004e4e7625 */ /* 0x000fe400078e024f */
[----:B------:R-:W3:Y:S04]  /*83e0*/  LDG.E R2, [R2.64] ;  /* 0x0000000602027981 */ /* 0x000ee8000c1e1900 */
[----:B------:R-:W4:Y:S01]  /*83f0*/  LDG.E R78, [R78.64] ;  /* 0x000000064e4e7981 */ /* 0x000f22000c1e1900 */
[----:B------:R-:W-:-:S02]  /*8400*/  HADD2.F32 R6, -RZ, R43.H0_H0 ;  /* 0x2000002bff067230 */ /* 0x000fc40000004100 */
[----:B------:R-:W-:-:S03]  /*8410*/  HADD2.F32 R8, -RZ, R43.H1_H1 ;  /* 0x3000002bff087230 */ /* 0x000fc60000004100 */
[--C-:B0-----:R-:W-:Y:S02]  /*8420*/  FADD.FTZ R6, R6, -R10.reuse ;  /* 0x8000000a06067221 */ /* 0x101fe40000010000 */
[----:B------:R-:W-:Y:S02]  /*8430*/  FADD.FTZ R8, R8, -R10 ;  /* 0x8000000a08087221 */ /* 0x000fe40000010000 */
[-C--:B------:R-:W-:Y:S02]  /*8440*/  FMUL.FTZ R6, R6, R11.reuse ;  /* 0x0000000b06067220 */ /* 0x080fe40000410000 */
[----:B------:R-:W-:Y:S01]  /*8450*/  FMUL.FTZ R8, R8, R11 ;  /* 0x0000000b08087220 */ /* 0x000fe20000410000 */
[----:B---3--:R-:W-:Y:S02]  /*8460*/  HADD2.F32 R0, -RZ, R2.H0_H0 ;  /* 0x20000002ff007230 */ /* 0x008fe40000004100 */
[----:B----4-:R-:W-:Y:S02]  /*8470*/  HADD2.F32 R7, -RZ, R78.H0_H0 ;  /* 0x2000004eff077230 */ /* 0x010fe40000004100 */
[----:B------:R-:W-:-:S02]  /*8480*/  HADD2.F32 R2, -RZ, R2.H1_H1 ;  /* 0x30000002ff027230 */ /* 0x000fc40000004100 */
[----:B------:R-:W-:Y:S01]  /*8490*/  HADD2.F32 R3, -RZ, R78.H1_H1 ;  /* 0x3000004eff037230 */ /* 0x000fe20000004100 */
[----:B------:R-:W-:Y:S01]  /*84a0*/  FFMA.FTZ R7, R0, R6, R7 ;  /* 0x0000000600077223 */ /* 0x000fe20000010007 */
[--C-:B--2---:R-:W-:Y:S02]  /*84b0*/  HADD2.F32 R0, -RZ, R4.reuse.H0_H0 ;  /* 0x20000004ff007230 */ /* 0x104fe40000004100 */
[----:B------:R-:W-:Y:S01]  /*84c0*/  HADD2.F32 R4, -RZ, R4.H1_H1 ;  /* 0x30000004ff047230 */ /* 0x000fe20000004100 */
[----:B------:R-:W-:Y:S02]  /*84d0*/  FFMA.FTZ R3, R2, R8, R3 ;  /* 0x0000000802037223 */ /* 0x000fe40000010003 */
[----:B------:R-:W-:Y:S02]  /*84e0*/  FADD.FTZ R0, R0, R7 ;  /* 0x0000000700007221 */ /* 0x000fe40000010000 */
[----:B------:R-:W-:-:S05]  /*84f0*/  FADD.FTZ R3, R4, R3 ;  /* 0x0000000304037221 */ /* 0x000fca0000010000 */
[----:B------:R-:W-:-:S05]  /*8500*/  F2FP.PACK_AB R3, R3, R0 ;  /* 0x000000000303723e */ /* 0x000fca00000000ff */
[----:B------:R-:W-:Y:S01]  /*8510*/  STG.E [R60.64], R3 ;  /* 0x000000033c007986 */ /* 0x000fe2000c101906 */
[----:B------:R-:W-:Y:S05]  /*8520*/  EXIT ;  /* 0x000000000000794d */ /* 0x000fea0003800000 */
.L_x_251:
        /* <DEDUP_REMOVED lines=13> */
.L_x_2507:


//--------------------- .text._ZN17fastertransformer26add_bias_layernorm_add_resIfLi16EEEvPT_PKS1_S4_S4_S4_fi --------------------------
	.section	.text._ZN17fastertransformer26add_bias_layernorm_add_resIfLi16EEEvPT_PKS1_S4_S4_S4_fi,"ax",@progbits
	.sectioninfo	@"SHI_REGISTERS=128"
	.align	128
        .global         _ZN17fastertransformer26add_bias_layernorm_add_resIfLi16EEEvPT_PKS1_S4_S4_S4_fi
        .type           _ZN17fastertransformer26add_bias_layernorm_add_resIfLi16EEEvPT_PKS1_S4_S4_S4_fi,@function
        .size           _ZN17fastertransformer26add_bias_layernorm_add_resIfLi16EEEvPT_PKS1_S4_S4_S4_fi,(.L_x_2508 - _ZN17fastertransformer26add_bias_layernorm_add_resIfLi16EEEvPT_PKS1_S4_S4_S4_fi)
        .other          _ZN17fastertransformer26add_bias_layernorm_add_resIfLi16EEEvPT_PKS1_S4_S4_S4_fi,@"STO_CUDA_ENTRY STV_DEFAULT"
_ZN17fastertransformer26add_bias_layernorm_add_resIfLi16EEEvPT_PKS1_S4_S4_S4_fi:
.text._ZN17fastertransformer26add_bias_layernorm_add_resIfLi16EEEvPT_PKS1_S4_S4_S4_fi:
[----:B------:R-:W-:Y:S02]  /*0000*/  IMAD.MOV.U32 R1, RZ, RZ, c[0x0][0x28] ;  /* 0x00000a00ff017624 */ /* 0x000fe400078e00ff */
[----:B------:R-:W0:Y:S01]  /*0010*/  S2UR UR4, SR_CTAID.X ;  /* 0x00000000000479c3 */ /* 0x000e220000002500 */
[----:B------:R-:W1:Y:S01]  /*0020*/  S2R R114, SR_TID.X ;  /* 0x0000000000727919 */ /* 0x000e620000002100 */
[----:B------:R-:W-:Y:S02]  /*0030*/  ULDC UR5, c[0x0][0x18c] ;  /* 0x0000630000057ab9 */ /* 0x000fe40000000800 */
[----:B------:R-:W-:Y:S02]  /*0040*/  ULDC.64 UR6, c[0x0][0x118] ;  /* 0x0000460000067ab9 */ /* 0x000fe40000000a00 */
[----:B0-----:R-:W-:Y:S01]  /*0050*/  UIMAD UR4, UR4, UR5, URZ ;  /* 0x00000005040472a4 */ /* 0x001fe2000f8e023f */
[----:B-1----:R-:W-:Y:S02]  /*0060*/  SHF.R.S32.HI R117, RZ, 0x1f, R114 ;  /* 0x0000001fff757819 */ /* 0x002fe40000011472 */
[C---:B------:R-:W-:Y:S01]  /*0070*/  ISETP.GE.AND P5, PT, R114.reuse, c[0x0][0x18c], PT ;  /* 0x0000630072007a0c */ /* 0x040fe20003fa6270 */
[----:B------:R-:W-:Y:S01]  /*0080*/  USHF.R.S32.HI UR5, URZ, 0x1f, UR4 ;  /* 0x0000001f3f057899 */ /* 0x000fe20008011404 */
[----:B------:R-:W-:-:S02]  /*0090*/  IADD3 R118, R114, c[0x0][0x0], RZ ;  /* 0x0000000072767a10 */ /* 0x000fc40007ffe0ff */
[----:B------:R-:W-:Y:S02]  /*00a0*/  IADD3 R113, P0, R114, UR4, RZ ;  /* 0x0000000472717c10 */ /* 0x000fe4000ff1e0ff */
[C---:B------:R-:W-:Y:S02]  /*00b0*/  ISETP.GE.AND P2, PT, R118.reuse, c[0x0][0x18c], PT ;  /* 0x0000630076007a0c */ /* 0x040fe40003f46270 */
[----:B------:R-:W-:Y:S02]  /*00c0*/  IADD3.X R116, R117, UR5, RZ, P0, !PT ;  /* 0x0000000575747c10 */ /* 0x000fe400087fe4ff */
[----:B------:R-:W-:Y:S02]  /*00d0*/  IADD3 R110, P1, R118, UR4, RZ ;  /* 0x00000004766e7c10 */ /* 0x000fe4000ff3e0ff */
[C---:B------:R-:W-:Y:S01]  /*00e0*/  SHF.L.U64.HI R116, R113.reuse, 0x2, R116 ;  /* 0x0000000271747819 */ /* 0x040fe20000010274 */
[----:B------:R-:W-:Y:S01]  /*00f0*/  IMAD.SHL.U32 R113, R113, 0x4, RZ ;  /* 0x0000000471717824 */ /* 0x000fe200078e00ff */
[----:B------:R-:W-:Y:S01]  /*0100*/  SHF.R.S32.HI R115, RZ, 0x1f, R118 ;  /* 0x0000001fff737819 */ /* 0x000fe20000011476 */
[----:B------:R-:W-:-:S02]  /*0110*/  @!P5 IMAD.MOV.U32 R13, RZ, RZ, 0x4 ;  /* 0x00000004ff0dd424 */ /* 0x000fc400078e00ff */
[----:B------:R-:W-:Y:S01]  /*0120*/  IMAD.SHL.U32 R112, R110, 0x4, RZ ;  /* 0x000000046e707824 */ /* 0x000fe200078e00ff */
[----:B------:R-:W-:Y:S01]  /*0130*/  IADD3 R76, P0, R113, c[0x0][0x160], RZ ;  /* 0x00005800714c7a10 */ /* 0x000fe20007f1e0ff */
[----:B------:R-:W-:Y:S01]  /*0140*/  @!P5 IMAD.WIDE R12, R114, R13, c[0x0][0x170] ;  /* 0x00005c00720cd625 */ /* 0x000fe200078e020d */
[----:B------:R-:W-:Y:S02]  /*0150*/  IADD3.X R11, R115, UR5, RZ, P1, !PT ;  /* 0x00000005730b7c10 */ /* 0x000fe40008ffe4ff */
[----:B------:R-:W-:Y:S01]  /*0160*/  IADD3.X R77, R116, c[0x0][0x164], RZ, P0, !PT ;  /* 0x00005900744d7a10 */ /* 0x000fe200007fe4ff */
[----:B------:R-:W-:Y:S01]  /*0170*/  @!P2 IMAD.MOV.U32 R15, RZ, RZ, 0x4 ;  /* 0x00000004ff0fa424 */ /* 0x000fe200078e00ff */
[----:B------:R-:W-:Y:S02]  /*0180*/  SHF.L.U64.HI R110, R110, 0x2, R11 ;  /* 0x000000026e6e7819 */ /* 0x000fe4000001020b */
[----:B------:R-:W-:Y:S01]  /*0190*/  IADD3 R74, P1, R112, c[0x0][0x160], RZ ;  /* 0x00005800704a7a10 */ /* 0x000fe20007f3e0ff */
[----:B------:R0:W2:Y:S01]  /*01a0*/  @!P5 LDG.E R11, [R12.64] ;  /* 0x000000060c0bd981 */ /* 0x0000a2000c1e1900 */
[----:B------:R-:W-:-:S02]  /*01b0*/  @!P2 IMAD.WIDE R14, R118, R15, c[0x0][0x170] ;  /* 0x00005c00760ea625 */ /* 0x000fc400078e020f */
[----:B------:R-:W-:Y:S01]  /*01c0*/  IADD3.X R75, R110, c[0x0][0x164], RZ, P1, !PT ;  /* 0x000059006e4b7a10 */ /* 0x000fe20000ffe4ff */
[----:B------:R-:W2:Y:S04]  /*01d0*/  @!P5 LDG.E R16, [R76.64] ;  /* 0x000000064c10d981 */ /* 0x000ea8000c1e1900 */
[----:B------:R1:W3:Y:S04]  /*01e0*/  @!P2 LDG.E R17, [R14.64] ;  /* 0x000000060e11a981 */ /* 0x0002e8000c1e1900 */
[----:B------:R-:W3:Y:S01]  /*01f0*/  @!P2 LDG.E R18, [R74.64] ;  /* 0x000000064a12a981 */ /* 0x000ee2000c1e1900 */
[----:B------:R-:W-:-:S04]  /*0200*/  IADD3 R111, R118, c[0x0][0x0], RZ ;  /* 0x00000000766f7a10 */ /* 0x000fc80007ffe0ff */
[C---:B------:R-:W-:Y:S02]  /*0210*/  IADD3 R108, R111.reuse, c[0x0][0x0], RZ ;  /* 0x000000006f6c7a10 */ /* 0x040fe40007ffe0ff */
[C---:B------:R-:W-:Y:S02]  /*0220*/  IADD3 R104, P0, R111.reuse, UR4, RZ ;  /* 0x000000046f687c10 */ /* 0x040fe4000ff1e0ff */
[----:B------:R-:W-:Y:S02]  /*0230*/  SHF.R.S32.HI R106, RZ, 0x1f, R111 ;  /* 0x0000001fff6a7819 */ /* 0x000fe4000001146f */
[----:B------:R-:W-:Y:S02]  /*0240*/  ISETP.GE.AND P3, PT, R108, c[0x0][0x18c], PT ;  /* 0x000063006c007a0c */ /* 0x000fe40003f66270 */
[----:B------:R-:W-:Y:S01]  /*0250*/  ISETP.GE.AND P4, PT, R111, c[0x0][0x18c], PT ;  /* 0x000063006f007a0c */ /* 0x000fe20003f86270 */
[----:B------:R-:W-:Y:S01]  /*0260*/  IMAD.SHL.U32 R107, R104, 0x4, RZ ;  /* 0x00000004686b7824 */ /* 0x000fe200078e00ff */
[----:B------:R-:W-:-:S02]  /*0270*/  IADD3 R100, P1, R108, UR4, RZ ;  /* 0x000000046c647c10 */ /* 0x000fc4000ff3e0ff */
[----:B0-----:R-:W-:Y:S02]  /*0280*/  IADD3.X R13, R106, UR5, RZ, P0, !PT ;  /* 0x000000056a0d7c10 */ /* 0x001fe400087fe4ff */
[----:B------:R-:W-:Y:S01]  /*0290*/  SHF.R.S32.HI R101, RZ, 0x1f, R108 ;  /* 0x0000001fff657819 */ /* 0x000fe2000001146c */
[----:B------:R-:W-:Y:S01]  /*02a0*/  IMAD.SHL.U32 R103, R100, 0x4, RZ ;  /* 0x0000000464677824 */ /* 0x000fe200078e00ff */
[----:B------:R-:W-:Y:S02]  /*02b0*/  SHF.L.U64.HI R104, R104, 0x2, R13 ;  /* 0x0000000268687819 */ /* 0x000fe4000001020d */
[----:B------:R-:W-:Y:S02]  /*02c0*/  IADD3 R72, P0, R107, c[0x0][0x160], RZ ;  /* 0x000058006b487a10 */ /* 0x000fe40007f1e0ff */
[----:B-1----:R-:W-:Y:S01]  /*02d0*/  IADD3.X R15, R101, UR5, RZ, P1, !PT ;  /* 0x00000005650f7c10 */ /* 0x002fe20008ffe4ff */
[----:B------:R-:W-:Y:S01]  /*02e0*/  @!P3 IMAD.MOV.U32 R21, RZ, RZ, 0x4 ;  /* 0x00000004ff15b424 */ /* 0x000fe200078e00ff */
[----:B------:R-:W-:Y:S01]  /*02f0*/  IADD3.X R73, R104, c[0x0][0x164], RZ, P0, !PT ;  /* 0x0000590068497a10 */ /* 0x000fe200007fe4ff */
[----:B------:R-:W-:Y:S01]  /*0300*/  @!P4 IMAD.MOV.U32 R20, RZ, RZ, 0x4 ;  /* 0x00000004ff14c424 */ /* 0x000fe200078e00ff */
[----:B------:R-:W-:-:S02]  /*0310*/  SHF.L.U64.HI R100, R100, 0x2, R15 ;  /* 0x0000000264647819 */ /* 0x000fc4000001020f */
[----:B------:R-:W-:Y:S01]  /*0320*/  IADD3 R70, P0, R103, c[0x0][0x160], RZ ;  /* 0x0000580067467a10 */ /* 0x000fe20007f1e0ff */
[----:B------:R-:W-:Y:S01]  /*0330*/  @!P3 IMAD.WIDE R14, R108, R21, c[0x0][0x170] ;  /* 0x00005c006c0eb625 */ /* 0x000fe200078e0215 */
[----:B------:R-:W4:Y:S02]  /*0340*/  @!P4 LDG.E R48, [R72.64] ;  /* 0x000000064830c981 */ /* 0x000f24000c1e1900 */
[----:B------:R-:W-:Y:S01]  /*0350*/  IADD3.X R71, R100, c[0x0][0x164], RZ, P0, !PT ;  /* 0x0000590064477a10 */ /* 0x000fe200007fe4ff */
[----:B------:R-:W-:Y:S01]  /*0360*/  @!P4 IMAD.WIDE R12, R111, R20, c[0x0][0x170] ;  /* 0x00005c006f0cc625 */ /* 0x000fe200078e0214 */
[----:B------:R-:W5:Y:S04]  /*0370*/  @!P3 LDG.E R49, [R14.64] ;  /* 0x000000060e31b981 */ /* 0x000f68000c1e1900 */
[----:B------:R-:W5:Y:S04]  /*0380*/  @!P3 LDG.E R78, [R70.64] ;  /* 0x00000006464eb981 */ /* 0x000f68000c1e1900 */
[----:B------:R0:W4:Y:S01]  /*0390*/  @!P4 LDG.E R47, [R12.64] ;  /* 0x000000060c2fc981 */ /* 0x000122000c1e1900 */
[----:B------:R-:W-:-:S04]  /*03a0*/  IADD3 R93, R108, c[0x0][0x0], RZ ;  /* 0x000000006c5d7a10 */ /* 0x000fc80007ffe0ff */
[----:B------:R-:W-:Y:S02]  /*03b0*/  SHF.R.S32.HI R102, RZ, 0x1f, R93 ;  /* 0x0000001fff667819 */ /* 0x000fe4000001145d */
[C---:B------:R-:W-:Y:S02]  /*03c0*/  IADD3 R98, P0, R93.reuse, UR4, RZ ;  /* 0x000000045d627c10 */ /* 0x040fe4000ff1e0ff */
[----:B------:R-:W-:-:S04]  /*03d0*/  IADD3 R87, R93, c[0x0][0x0], RZ ;  /* 0x000000005d577a10 */ /* 0x000fc80007ffe0ff */
[----:B------:R-:W-:Y:S02]  /*03e0*/  SHF.R.S32.HI R96, RZ, 0x1f, R87 ;  /* 0x0000001fff607819 */ /* 0x000fe40000011457 */
[C---:B------:R-:W-:Y:S02]  /*03f0*/  IADD3 R97, P1, R87.reuse, UR4, RZ ;  /* 0x0000000457617c10 */ /* 0x040fe4000ff3e0ff */
[----:B------:R-:W-:Y:S02]  /*0400*/  IADD3 R41, R87, c[0x0][0x0], RZ ;  /* 0x0000000057297a10 */ /* 0x000fe40007ffe0ff */
[----:B0-----:R-:W-:Y:S02]  /*0410*/  IADD3.X R12, R96, UR5, RZ, P1, !PT ;  /* 0x00000005600c7c10 */ /* 0x001fe40008ffe4ff */
[----:B------:R-:W-:Y:S02]  /*0420*/  SHF.R.S32.HI R90, RZ, 0x1f, R41 ;  /* 0x0000001fff5a7819 */ /* 0x000fe40000011429 */
[----:B------:R-:W-:-:S02]  /*0430*/  IADD3 R37, R41, c[0x0][0x0], RZ ;  /* 0x0000000029257a10 */ /* 0x000fc40007ffe0ff */
[C---:B------:R-:W-:Y:S01]  /*0440*/  SHF.L.U64.HI R91, R97.reuse, 0x2, R12 ;  /* 0x00000002615b7819 */ /* 0x040fe2000001020c */
[----:B------:R-:W-:Y:S01]  /*0450*/  IMAD.SHL.U32 R97, R97, 0x4, RZ ;  /* 0x0000000461617824 */ /* 0x000fe200078e00ff */
[----:B------:R-:W-:Y:S02]  /*0460*/  SHF.R.S32.HI R86, RZ, 0x1f, R37 ;  /* 0x0000001fff567819 */ /* 0x000fe40000011425 */
[----:B------:R-:W-:-:S04]  /*0470*/  IADD3 R45, R37, c[0x0][0x0], RZ ;  /* 0x00000000252d7a10 */ /* 0x000fc80007ffe0ff */
        /* <DEDUP_REMOVED lines=10> */
[----:B------:R-:W-:Y:S01]  /*0520*/  SHF.R.S32.HI R20, RZ, 0x1f, R25 ;  /* 0x0000001fff147819 */ /* 0x000fe20000011419 */
[----:B--2---:R-:W-:Y:S01]  /*0530*/  @!P5 FADD.FTZ R19, R11, R16 ;  /* 0x000000100b13d221 */ /* 0x004fe20000010000 */
[----:B------:R-:W-:-:S04]  /*0540*/  IADD3.X R11, R102, UR5, RZ, P0, !PT ;  /* 0x00000005660b7c10 */ /* 0x000fc800087fe4ff */
[C---:B------:R-:W-:Y:S01]  /*0550*/  SHF.L.U64.HI R94, R98.reuse, 0x2, R11 ;  /* 0x00000002625e7819 */ /* 0x040fe2000001020b */
[----:B------:R-:W-:Y:S02]  /*0560*/  IMAD.SHL.U32 R98, R98, 0x4, RZ ;  /* 0x0000000462627824 */ /* 0x000fe400078e00ff */
[----:B---3--:R-:W-:Y:S01]  /*0570*/  @!P2 FADD.FTZ R109, R17, R18 ;  /* 0x00000012116da221 */ /* 0x008fe20000010000 */
[----:B------:R-:W-:Y:S02]  /*0580*/  IADD3 R92, P2, R41, UR4, RZ ;  /* 0x00000004295c7c10 */ /* 0x000fe4000ff5e0ff */
[----:B------:R-:W-:Y:S02]  /*0590*/  IADD3 R68, P1, R98, c[0x0][0x160], RZ ;  /* 0x0000580062447a10 */ /* 0x000fe40007f3e0ff */
[----:B------:R-:W-:Y:S02]  /*05a0*/  IADD3.X R85, R90, UR5, RZ, P2, !PT ;  /* 0x000000055a557c10 */ /* 0x000fe400097fe4ff */
[----:B------:R-:W-:-:S02]  /*05b0*/  IADD3 R88, P2, R37, UR4, RZ ;  /* 0x0000000425587c10 */ /* 0x000fc4000ff5e0ff */
[----:B------:R-:W-:Y:S02]  /*05c0*/  IADD3.X R69, R94, c[0x0][0x164], RZ, P1, !PT ;  /* 0x000059005e457a10 */ /* 0x000fe40000ffe4ff */
[C---:B------:R-:W-:Y:S01]  /*05d0*/  SHF.L.U64.HI R85, R92.reuse, 0x2, R85 ;  /* 0x000000025c557819 */ /* 0x040fe20000010255 */
[----:B------:R-:W-:Y:S01]  /*05e0*/  IMAD.SHL.U32 R92, R92, 0x4, RZ ;  /* 0x000000045c5c7824 */ /* 0x000fe200078e00ff */
[----:B------:R-:W-:Y:S02]  /*05f0*/  IADD3 R66, P1, R97, c[0x0][0x160], RZ ;  /* 0x0000580061427a10 */ /* 0x000fe40007f3e0ff */
[----:B------:R-:W-:Y:S02]  /*0600*/  IADD3.X R11, R86, UR5, RZ, P2, !PT ;  /* 0x00000005560b7c10 */ /* 0x000fe400097fe4ff */
[----:B------:R-:W-:Y:S02]  /*0610*/  IADD3 R84, P2, R45, UR4, RZ ;  /* 0x000000042d547c10 */ /* 0x000fe4000ff5e0ff */
[----:B------:R-:W-:-:S02]  /*0620*/  IADD3.X R67, R91, c[0x0][0x164], RZ, P1, !PT ;  /* 0x000059005b437a10 */ /* 0x000fc40000ffe4ff */
[C---:B------:R-:W-:Y:S01]  /*0630*/  SHF.L.U64.HI R44, R88.reuse, 0x2, R11 ;  /* 0x00000002582c7819 */ /* 0x040fe2000001020b */
[----:B------:R-:W-:Y:S01]  /*0640*/  IMAD.SHL.U32 R88, R88, 0x4, RZ ;  /* 0x0000000458587824 */ /* 0x000fe200078e00ff */
[----:B------:R-:W-:Y:S02]  /*0650*/  IADD3 R64, P1, R92, c[0x0][0x160], RZ ;  /* 0x000058005c407a10 */ /* 0x000fe40007f3e0ff */
[----:B------:R-:W-:Y:S02]  /*0660*/  IADD3.X R11, R42, UR5, RZ, P2, !PT ;  /* 0x000000052a0b7c10 */ /* 0x000fe400097fe4ff */
[----:B------:R-:W-:Y:S02]  /*0670*/  IADD3 R39, P2, R43, UR4, RZ ;  /* 0x000000042b277c10 */ /* 0x000fe4000ff5e0ff */
[----:B------:R-:W-:Y:S02]  /*0680*/  IADD3.X R65, R85, c[0x0][0x164], RZ, P1, !PT ;  /* 0x0000590055417a10 */ /* 0x000fe40000ffe4ff */
[C---:B------:R-:W-:Y:S01]  /*0690*/  SHF.L.U64.HI R40, R84.reuse, 0x2, R11 ;  /* 0x0000000254287819 */ /* 0x040fe2000001020b */
[----:B------:R-:W-:Y:S01]  /*06a0*/  IMAD.SHL.U32 R84, R84, 0x4, RZ ;  /* 0x0000000454547824 */ /* 0x000fe200078e00ff */
[----:B------:R-:W-:-:S02]  /*06b0*/  IADD3 R62, P1, R88, c[0x0][0x160], RZ ;  /* 0x00005800583e7a10 */ /* 0x000fc40007f3e0ff */
[----:B------:R-:W-:Y:S02]  /*06c0*/  IADD3.X R36, R38, UR5, RZ, P2, !PT ;  /* 0x0000000526247c10 */ /* 0x000fe400097fe4ff */
[----:B------:R-:W-:Y:S02]  /*06d0*/  IADD3 R35, P2, R31, UR4, RZ ;  /* 0x000000041f237c10 */ /* 0x000fe4000ff5e0ff */
[----:B------:R-:W-:Y:S02]  /*06e0*/  IADD3.X R63, R44, c[0x0][0x164], RZ, P1, !PT ;  /* 0x000059002c3f7a10 */ /* 0x000fe40000ffe4ff */
[C---:B------:R-:W-:Y:S01]  /*06f0*/  SHF.L.U64.HI R36, R39.reuse, 0x2, R36 ;  /* 0x0000000227247819 */ /* 0x040fe20000010224 */
[----:B------:R-:W-:Y:S01]  /*0700*/  IMAD.SHL.U32 R39, R39, 0x4, RZ ;  /* 0x0000000427277824 */ /* 0x000fe200078e00ff */
[----:B------:R-:W-:Y:S02]  /*0710*/  IADD3 R60, P1, R84, c[0x0][0x160], RZ ;  /* 0x00005800543c7a10 */ /* 0x000fe40007f3e0ff */
[----:B------:R-:W-:-:S02]  /*0720*/  IADD3.X R12, R34, UR5, RZ, P2, !PT ;  /* 0x00000005220c7c10 */ /* 0x000fc400097fe4ff */
[----:B------:R-:W-:Y:S02]  /*0730*/  IADD3 R28, P2, R32, UR4, RZ ;  /* 0x00000004201c7c10 */ /* 0x000fe4000ff5e0ff */
[----:B------:R-:W-:Y:S02]  /*0740*/  IADD3.X R61, R40, c[0x0][0x164], RZ, P1, !PT ;  /* 0x00005900283d7a10 */ /* 0x000fe40000ffe4ff */
[C---:B------:R-:W-:Y:S01]  /*0750*/  SHF.L.U64.HI R33, R35.reuse, 0x2, R12 ;  /* 0x0000000223217819 */ /* 0x040fe2000001020c */
[----:B------:R-:W-:Y:S01]  /*0760*/  IMAD.SHL.U32 R35, R35, 0x4, RZ ;  /* 0x0000000423237824 */ /* 0x000fe200078e00ff */
        /* <DEDUP_REMOVED lines=14> */
[----:B------:R-:W-:Y:S02]  /*0850*/  IADD3.X R55, R30, c[0x0][0x164], RZ, P1, !PT ;  /* 0x000059001e377a10 */ /* 0x000fe40000ffe4ff */
[C---:B------:R-:W-:Y:S01]  /*0860*/  SHF.L.U64.HI R22, R23.reuse, 0x2, R22 ;  /* 0x0000000217167819 */ /* 0x040fe20000010216 */
[----:B------:R-:W-:Y:S01]  /*0870*/  IMAD.SHL.U32 R23, R23, 0x4, RZ ;  /* 0x0000000417177824 */ /* 0x000fe200078e00ff */
[----:B------:R-:W-:-:S02]  /*0880*/  IADD3 R52, P1, R27, c[0x0][0x160], RZ ;  /* 0x000058001b347a10 */ /* 0x000fc40007f3e0ff */
[----:B------:R-:W-:Y:S02]  /*0890*/  ISETP.GE.AND P0, PT, R93, c[0x0][0x18c], PT ;  /* 0x000063005d007a0c */ /* 0x000fe40003f06270 */
[----:B------:R-:W-:Y:S02]  /*08a0*/  IADD3.X R53, R26, c[0x0][0x164], RZ, P1, !PT ;  /* 0x000059001a357a10 */ /* 0x000fe40000ffe4ff */
[----:B------:R-:W-:Y:S01]  /*08b0*/  IADD3 R50, P1, R23, c[0x0][0x160], RZ ;  /* 0x0000580017327a10 */ /* 0x000fe20007f3e0ff */
[----:B-----5:R-:W-:Y:S01]  /*08c0*/  @!P3 FADD.FTZ R99, R49, R78 ;  /* 0x0000004e3163b221 */ /* 0x020fe20000010000 */
[----:B------:R-:W-:Y:S02]  /*08d0*/  IADD3 R11, R25, c[0x0][0x0], RZ ;  /* 0x00000000190b7a10 */ /* 0x000fe40007ffe0ff */
[----:B------:R-:W-:Y:S01]  /*08e0*/  IADD3.X R51, R22, c[0x0][0x164], RZ, P1, !PT ;  /* 0x0000590016337a10 */ /* 0x000fe20000ffe4ff */
[----:B----4-:R-:W-:Y:S01]  /*08f0*/  @!P4 FADD.FTZ R105, R47, R48 ;  /* 0x000000302f69c221 */ /* 0x010fe20000010000 */
[----:B------:R-:W-:-:S02]  /*0900*/  ISETP.GE.AND P1, PT, R87, c[0x0][0x18c], PT ;  /* 0x0000630057007a0c */ /* 0x000fc40003f26270 */
[----:B------:R-:W-:Y:S01]  /*0910*/  ISETP.GE.AND P3, PT, R37, c[0x0][0x18c], PT ;  /* 0x0000630025007a0c */ /* 0x000fe20003f66270 */
[----:B------:R-:W2:Y:S01]  /*0920*/  @!P0 LDG.E R119, [R68.64] ;  /* 0x0000000644778981 */ /* 0x000ea2000c1e1900 */
[----:B------:R-:W-:Y:S01]  /*0930*/  ISETP.GE.AND P4, PT, R41, c[0x0][0x18c], PT ;  /* 0x0000630029007a0c */ /* 0x000fe20003f86270 */
[----:B------:R-:W-:Y:S01]  /*0940*/  @!P0 IMAD.MOV.U32 R122, RZ, RZ, 0x4 ;  /* 0x00000004ff7a8424 */ /* 0x000fe200078e00ff */
[----:B------:R-:W-:Y:S02]  /*0950*/  SHF.R.S32.HI R12, RZ, 0x1f, R11 ;  /* 0x0000001fff0c7819 */ /* 0x000fe4000001140b */
[C---:B------:R-:W-:Y:S02]  /*0960*/  IADD3 R16, P2, R11.reuse, UR4, RZ ;  /* 0x000000040b107c10 */ /* 0x040fe4000ff5e0ff */
[----:B------:R-:W-:Y:S01]  /*0970*/  IADD3 R13, R11, c[0x0][0x0], RZ ;  /* 0x000000000b0d7a10 */ /* 0x000fe20007ffe0ff */
[----:B------:R-:W-:Y:S01]  /*0980*/  @!P0 IMAD.WIDE R122, R93, R122, c[0x0][0x170] ;  /* 0x00005c005d7a8625 */ /* 0x000fe200078e027a */
[----:B------:R-:W-:Y:S01]  /*0990*/  IADD3.X R15, R12, UR5, RZ, P2, !PT ;  /* 0x000000050c0f7c10 */ /* 0x000fe200097fe4ff */
[----:B------:R-:W3:Y:S01]  /*09a0*/  @!P1 LDG.E R125, [R66.64] ;  /* 0x00000006427d9981 */ /* 0x000ee2000c1e1900 */
[----:B------:R-:W-:-:S02]  /*09b0*/  SHF.R.S32.HI R14, RZ, 0x1f, R13 ;  /* 0x0000001fff0e7819 */ /* 0x000fc4000001140d */
[----:B------:R-:W-:Y:S01]  /*09c0*/  IADD3 R18, P2, R13, UR4, RZ ;  /* 0x000000040d127c10 */ /* 0x000fe2000ff5e0ff */
[----:B------:R-:W-:Y:S01]  /*09d0*/  @!P1 IMAD.MOV.U32 R82, RZ, RZ, 0x4 ;  /* 0x00000004ff529424 */ /* 0x000fe200078e00ff */
[----:B------:R0:W2:Y:S01]  /*09e0*/  @!P0 LDG.E R122, [R122.64] ;  /* 0x000000067a7a8981 */ /* 0x0000a2000c1e1900 */
[----:B------:R-:W-:Y:S01]  /*09f0*/  @!P3 IMAD.MOV.U32 R78, RZ, RZ, 0x4 ;  /* 0x00000004ff4eb424 */ /* 0x000fe200078e00ff */
[----:B------:R-:W-:Y:S01]  /*0a00*/  IADD3.X R79, R14, UR5, RZ, P2, !PT ;  /* 0x000000050e4f7c10 */ /* 0x000fe200097fe4ff */
[----:B------:R-:W-:Y:S02]  /*0a10*/  @!P4 IMAD.MOV.U32 R80, RZ, RZ, 0x4 ;  /* 0x00000004ff50c424 */ /* 0x000fe400078e00ff */
[C---:B------:R-:W-:Y:S01]  /*0a20*/  IMAD.SHL.U32 R17, R18.reuse, 0x4, RZ ;  /* 0x0000000412117824 */ /* 0x040fe200078e00ff */
[----:B------:R-:W-:Y:S01]  /*0a30*/  SHF.L.U64.HI R18, R18, 0x2, R79 ;  /* 0x0000000212127819 */ /* 0x000fe2000001024f */
[----:B------:R-:W-:Y:S01]  /*0a40*/  @!P1 IMAD.WIDE R82, R87, R82, c[0x0][0x170] ;  /* 0x00005c0057529625 */ /* 0x000fe200078e0252 */
[----:B0-----:R-:W4:Y:S03]  /*0a50*/  @!P4 LDG.E R123, [R64.64] ;  /* 0x00000006407bc981 */ /* 0x001f26000c1e1900 */
[----:B------:R-:W-:-:S02]  /*0a60*/  @!P3 IMAD.WIDE R78, R37, R78, c[0x0][0x170] ;  /* 0x00005c00254eb625 */ /* 0x000fc400078e024e */
[----:B------:R0:W3:Y:S02]  /*0a70*/  @!P1 LDG.E R82, [R82.64] ;  /* 0x0000000652529981 */ /* 0x0000e4000c1e1900 */
[----:B------:R-:W-:Y:S02]  /*0a80*/  @!P4 IMAD.WIDE R80, R41, R80, c[0x0][0x170] ;  /* 0x00005c002950c625 */ /* 0x000fe400078e0250 */
[----:B------:R-:W5:Y:S04]  /*0a90*/  @!P3 LDG.E R78, [R78.64] ;  /* 0x000000064e4eb981 */ /* 0x000f68000c1e1900 */
[----:B------:R-:W4:Y:S04]  /*0aa0*/  @!P4 LDG.E R80, [R80.64] ;  /* 0x000000065050c981 */ /* 0x000f28000c1e1900 */
[----:B0-----:R-:W5:Y:S01]  /*0ab0*/  @!P3 LDG.E R83, [R62.64] ;  /* 0x000000063e53b981 */ /* 0x001f62000c1e1900 */
[C---:B------:R-:W-:Y:S01]  /*0ac0*/  SHF.L.U64.HI R15, R16.reuse, 0x2, R15 ;  /* 0x00000002100f7819 */ /* 0x040fe2000001020f */
[----:B------:R-:W-:-:S05]  /*0ad0*/  IMAD.SHL.U32 R16, R16, 0x4, RZ ;  /* 0x0000000410107824 */ /* 0x000fca00078e00ff */
[----:B------:R-:W-:-:S04]  /*0ae0*/  IADD3 R46, P2, R16, c[0x0][0x160], RZ ;  /* 0x00005800102e7a10 */ /* 0x000fc80007f5e0ff */
[----:B------:R-:W-:Y:S02]  /*0af0*/  IADD3.X R47, R15, c[0x0][0x164], RZ, P2, !PT ;  /* 0x000059000f2f7a10 */ /* 0x000fe400017fe4ff */
[----:B------:R-:W-:-:S04]  /*0b00*/  IADD3 R48, P2, R17, c[0x0][0x160], RZ ;  /* 0x0000580011307a10 */ /* 0x000fc80007f5e0ff */
[----:B------:R-:W-:Y:S02]  /*0b10*/  IADD3.X R49, R18, c[0x0][0x164], RZ, P2, !PT ;  /* 0x0000590012317a10 */ /* 0x000fe400017fe4ff */
[----:B------:R-:W-:Y:S01]  /*0b20*/  ISETP.GE.AND P2, PT, R43, c[0x0][0x18c], PT ;  /* 0x000063002b007a0c */ /* 0x000fe20003f46270 */
[----:B--2---:R-:W-:Y:S01]  /*0b30*/  @!P0 FADD.FTZ R95, R122, R119 ;  /* 0x000000777a5f8221 */ /* 0x004fe20000010000 */
[----:B------:R-:W-:Y:S02]  /*0b40*/  P2R R119, PR, RZ, 0x1 ;  /* 0x00000001ff777803 */ /* 0x000fe40000000000 */
[----:B------:R-:W-:-:S13]  /*0b50*/  ISETP.GE.AND P0, PT, R45, c[0x0][0x18c], PT ;  /* 0x000063002d007a0c */ /* 0x000fda0003f06270 */
[----:B------:R-:W-:Y:S02]  /*0b60*/  @!P0 IMAD.MOV.U32 R122, RZ, RZ, 0x4 ;  /* 0x00000004ff7a8424 */ /* 0x000fe400078e00ff */
[----:B----4-:R-:W-:Y:S01]  /*0b70*/  @!P4 FADD.FTZ R10, R80, R123 ;  /* 0x0000007b500ac221 */ /* 0x010fe20000010000 */
[----:B------:R-:W-:Y:S01]  /*0b80*/  ISETP.GE.AND P4, PT, R32, c[0x0][0x18c], PT ;  /* 0x0000630020007a0c */ /* 0x000fe20003f86270 */
[----:B-----5:R-:W-:Y:S01]  /*0b90*/  @!P3 FADD.FTZ R9, R78, R83 ;  /* 0x000000534e09b221 */ /* 0x020fe20000010000 */
[----:B------:R-:W-:Y:S01]  /*0ba0*/  ISETP.GE.AND P3, PT, R31, c[0x0][0x18c], PT ;  /* 0x000063001f007a0c */ /* 0x000fe20003f66270 */
[----:B------:R-:W-:-:S04]  /*0bb0*/  @!P0 IMAD.WIDE R122, R45, R122, c[0x0][0x170] ;  /* 0x00005c002d7a8625 */ /* 0x000fc800078e027a */
[----:B---3--:R-:W-:Y:S02]  /*0bc0*/  @!P1 FADD.FTZ R89, R82, R125 ;  /* 0x0000007d52599221 */ /* 0x008fe40000010000 */
[----:B------:R0:W2:Y:S04]  /*0bd0*/  @!P0 LDG.E R122, [R122.64] ;  /* 0x000000067a7a8981 */ /* 0x0000a8000c1e1900 */
[----:B------:R-:W-:Y:S01]  /*0be0*/  @!P4 IMAD.MOV.U32 R81, RZ, RZ, 0x4 ;  /* 0x00000004ff51c424 */ /* 0x000fe200078e00ff */
[----:B------:R-:W2:Y:S01]  /*0bf0*/  @!P0 LDG.E R125, [R60.64] ;  /* 0x000000063c7d8981 */ /* 0x000ea2000c1e1900 */
[----:B------:R-:W-:Y:S02]  /*0c00*/  @!P3 IMAD.MOV.U32 R78, RZ, RZ, 0x4 ;  /* 0x00000004ff4eb424 */ /* 0x000fe400078e00ff */
[----:B------:R-:W-:-:S02]  /*0c10*/  @!P2 IMAD.MOV.U32 R82, RZ, RZ, 0x4 ;  /* 0x00000004ff52a424 */ /* 0x000fc400078e00ff */
[----:B------:R-:W-:Y:S01]  /*0c20*/  @!P3 IMAD.WIDE R78, R31, R78, c[0x0][0x170] ;  /* 0x00005c001f4eb625 */ /* 0x000fe200078e024e */
[----:B0-----:R-:W3:Y:S03]  /*0c30*/  @!P2 LDG.E R123, [R58.64] ;  /* 0x000000063a7ba981 */ /* 0x001ee6000c1e1900 */
[----:B------:R-:W-:Y:S02]  /*0c40*/  @!P4 IMAD.WIDE R80, R32, R81, c[0x0][0x170] ;  /* 0x00005c002050c625 */ /* 0x000fe400078e0251 */
[----:B------:R0:W4:Y:S02]  /*0c50*/  @!P3 LDG.E R78, [R78.64] ;  /* 0x000000064e4eb981 */ /* 0x000124000c1e1900 */
[----:B------:R-:W-:Y:S02]  /*0c60*/  @!P2 IMAD.WIDE R82, R43, R82, c[0x0][0x170] ;  /* 0x00005c002b52a625 */ /* 0x000fe400078e0252 */
[----:B------:R-:W5:Y:S04]  /*0c70*/  @!P4 LDG.E R80, [R80.64] ;  /* 0x000000065050c981 */ /* 0x000f68000c1e1900 */
[----:B------:R1:W3:Y:S04]  /*0c80*/  @!P2 LDG.E R82, [R82.64] ;  /* 0x000000065252a981 */ /* 0x0002e8000c1e1900 */
[----:B0-----:R-:W5:Y:S04]  /*0c90*/  @!P4 LDG.E R79, [R54.64] ;  /* 0x00000006364fc981 */ /* 0x001f68000c1e1900 */
[----:B-1----:R-:W4:Y:S01]  /*0ca0*/  @!P3 LDG.E R83, [R56.64] ;  /* 0x000000063853b981 */ /* 0x002f22000c1e1900 */
[----:B------:R-:W-:-:S02]  /*0cb0*/  P2R R120, PR, RZ, 0x2 ;  /* 0x00000002ff787803 */ /* 0x000fc40000000000 */
[----:B------:R-:W-:Y:S02]  /*0cc0*/  ISETP.GE.AND P6, PT, R25, c[0x0][0x18c], PT ;  /* 0x0000630019007a0c */ /* 0x000fe40003fc6270 */
[----:B------:R-:W-:Y:S02]  /*0cd0*/  ISETP.GE.AND P1, PT, R11, c[0x0][0x18c], PT ;  /* 0x000063000b007a0c */ /* 0x000fe40003f26270 */
[----:B------:R-:W-:Y:S02]  /*0ce0*/  ISETP.GE.AND P5, PT, R29, c[0x0][0x18c], PT ;  /* 0x000063001d007a0c */ /* 0x000fe40003fa6270 */
[----:B------:R-:W-:Y:S01]  /*0cf0*/  LOP3.LUT R121, R121, 0xffffffbf, RZ, 0xc0, !PT ;  /* 0xffffffbf79797812 */ /* 0x000fe200078ec0ff */
[----:B--2---:R-:W-:Y:S01]  /*0d00*/  @!P0 FADD.FTZ R8, R122, R125 ;  /* 0x0000007d7a088221 */ /* 0x004fe20000010000 */
[----:B------:R-:W-:-:S07]  /*0d10*/  ISETP.GE.AND P0, PT, R13, c[0x0][0x18c], PT ;  /* 0x000063000d007a0c */ /* 0x000fce0003f06270 */
[----:B------:R-:W-:Y:S02]  /*0d20*/  @!P1 IMAD.MOV.U32 R122, RZ, RZ, 0x4 ;  /* 0x00000004ff7a9424 */ /* 0x000fe400078e00ff */
[----:B---3--:R-:W-:Y:S02]  /*0d30*/  @!P2 FADD.FTZ R7, R82, R123 ;  /* 0x0000007b5207a221 */ /* 0x008fe40000010000 */
[----:B-----5:R-:W-:Y:S02]  /*0d40*/  @!P4 FADD.FTZ R5, R80, R79 ;  /* 0x0000004f5005c221 */ /* 0x020fe40000010000 */
[----:B------:R-:W-:Y:S02]  /*0d50*/  @!P6 IMAD.MOV.U32 R80, RZ, RZ, 0x4 ;  /* 0x00000004ff50e424 */ /* 0x000fe400078e00ff */
[----:B------:R-:W-:Y:S02]  /*0d60*/  @!P0 IMAD.MOV.U32 R82, RZ, RZ, 0x4 ;  /* 0x00000004ff528424 */ /* 0x000fe400078e00ff */
[----:B------:R-:W-:-:S04]  /*0d70*/  @!P6 IMAD.WIDE R80, R25, R80, c[0x0][0x170] ;  /* 0x00005c001950e625 */ /* 0x000fc800078e0250 */
[----:B------:R-:W-:Y:S02]  /*0d80*/  @!P1 IMAD.WIDE R122, R11, R122, c[0x0][0x170] ;  /* 0x00005c000b7a9625 */ /* 0x000fe400078e027a */
[----:B------:R0:W2:Y:S02]  /*0d90*/  @!P6 LDG.E R80, [R80.64] ;  /* 0x000000065050e981 */ /* 0x0000a4000c1e1900 */
[----:B----4-:R-:W-:Y:S02]  /*0da0*/  @!P3 FADD.FTZ R6, R78, R83 ;  /* 0x000000534e06b221 */ /* 0x010fe40000010000 */
[----:B------:R-:W-:Y:S01]  /*0db0*/  @!P0 IMAD.WIDE R82, R13, R82, c[0x0][0x170] ;  /* 0x00005c000d528625 */ /* 0x000fe200078e0252 */
[----:B------:R-:W3:Y:S03]  /*0dc0*/  @!P1 LDG.E R122, [R122.64] ;  /* 0x000000067a7a9981 */ /* 0x000ee6000c1e1900 */
[----:B------:R-:W-:Y:S01]  /*0dd0*/  @!P5 IMAD.MOV.U32 R78, RZ, RZ, 0x4 ;  /* 0x00000004ff4ed424 */ /* 0x000fe200078e00ff */
[----:B0-----:R-:W3:Y:S01]  /*0de0*/  @!P1 LDG.E R81, [R46.64] ;  /* 0x000000062e519981 */ /* 0x001ee2000c1e1900 */
[----:B------:R-:W-:-:S02]  /*0df0*/  @P0 LOP3.LUT R121, R121, 0x40, RZ, 0xfc, !PT ;  /* 0x0000004079790812 */ /* 0x000fc400078efcff */
[----:B------:R-:W-:Y:S01]  /*0e00*/  @!P5 IMAD.WIDE R78, R29, R78, c[0x0][0x170] ;  /* 0x00005c001d4ed625 */ /* 0x000fe200078e024e */
[----:B------:R0:W4:Y:S05]  /*0e10*/  @!P0 LDG.E R82, [R82.64] ;  /* 0x0000000652528981 */ /* 0x00012a000c1e1900 */
[----:B------:R1:W5:Y:S04]  /*0e20*/  @!P5 LDG.E R78, [R78.64] ;  /* 0x000000064e4ed981 */ /* 0x000368000c1e1900 */
[----:B------:R-:W5:Y:S04]  /*0e30*/  @!P5 LDG.E R121, [R52.64] ;  /* 0x000000063479d981 */ /* 0x000f68000c1e1900 */
[----:B0-----:R-:W4:Y:S04]  /*0e40*/  @!P0 LDG.E R83, [R48.64] ;  /* 0x0000000630538981 */ /* 0x001f28000c1e1900 */
[----:B-1----:R-:W2:Y:S01]  /*0e50*/  @!P6 LDG.E R79, [R50.64] ;  /* 0x00000006324fe981 */ /* 0x002ea2000c1e1900 */
[----:B------:R-:W-:-:S02]  /*0e60*/  P2R R125, PR, RZ, 0x8 ;  /* 0x00000008ff7d7803 */ /* 0x000fc40000000000 */
[----:B------:R-:W-:Y:S02]  /*0e70*/  ISETP.GE.AND P3, PT, R114, c[0x0][0x18c], PT ;  /* 0x0000630072007a0c */ /* 0x000fe40003f66270 */
[----:B------:R-:W-:Y:S02]  /*0e80*/  P2R R124, PR, RZ, 0x4 ;  /* 0x00000004ff7c7803 */ /* 0x000fe40000000000 */
[----:B------:R-:W-:Y:S01]  /*0e90*/  ISETP.GE.AND P2, PT, R108, c[0x0][0x18c], PT ;  /* 0x000063006c007a0c */ /* 0x000fe20003f46270 */
[----:B---3--:R-:W-:Y:S01]  /*0ea0*/  @!P1 FADD.FTZ R2, R122, R81 ;  /* 0x000000517a029221 */ /* 0x008fe20000010000 */
[----:B------:R-:W-:Y:S01]  /*0eb0*/  ISETP.GE.AND P1, PT, R118, c[0x0][0x18c], PT ;  /* 0x0000630076007a0c */ /* 0x000fe20003f26270 */
[----:B-----5:R-:W-:Y:S02]  /*0ec0*/  @!P5 FADD.FTZ R4, R78, R121 ;  /* 0x000000794e04d221 */ /* 0x020fe40000010000 */
[----:B----4-:R-:W-:Y:S01]  /*0ed0*/  @!P0 FADD.FTZ R0, R82, R83 ;  /* 0x0000005352008221 */ /* 0x010fe20000010000 */
[----:B------:R-:W-:Y:S01]  /*0ee0*/  ISETP.GE.AND P0, PT, R111, c[0x0][0x18c], PT ;  /* 0x000063006f007a0c */ /* 0x000fe20003f06270 */
[----:B------:R-:W-:-:S02]  /*0ef0*/  IMAD.MOV.U32 R78, RZ, RZ, RZ ;  /* 0x000000ffff4e7224 */ /* 0x000fc400078e00ff */
[----:B------:R-:W-:-:S06]  /*0f00*/  @!P3 FADD.FTZ R78, RZ, R19 ;  /* 0x00000013ff4eb221 */ /* 0x000fcc0000010000 */
[----:B------:R-:W-:Y:S01]  /*0f10*/  @!P1 FADD.FTZ R78, R78, R109 ;  /* 0x0000006d4e4e9221 */ /* 0x000fe20000010000 */
[----:B------:R-:W-:-:S03]  /*0f20*/  ISETP.NE.AND P1, PT, R120, RZ, PT ;  /* 0x000000ff7800720c */ /* 0x000fc60003f25270 */
[----:B------:R-:W-:Y:S01]  /*0f30*/  @!P0 FADD.FTZ R78, R78, R105 ;  /* 0x000000694e4e8221 */ /* 0x000fe20000010000 */
[----:B------:R-:W-:-:S03]  /*0f40*/  ISETP.NE.AND P0, PT, R119, RZ, PT ;  /* 0x000000ff7700720c */ /* 0x000fc60003f05270 */
[----:B------:R-:W-:Y:S01]  /*0f50*/  @!P2 FADD.FTZ R78, R78, R99 ;  /* 0x000000634e4ea221 */ /* 0x000fe20000010000 */
[----:B------:R-:W-:Y:S02]  /*0f60*/  ISETP.GE.AND P2, PT, R41, c[0x0][0x18c], PT ;  /* 0x0000630029007a0c */ /* 0x000fe40003f46270 */
[----:B------:R-:W-:-:S07]  /*0f70*/  P2R R119, PR, RZ, 0x2 ;  /* 0x00000002ff777803 */ /* 0x000fce0000000000 */
[----:B------:R-:W-:-:S04]  /*0f80*/  @!P0 FADD.FTZ R78, R78, R95 ;  /* 0x0000005f4e4e8221 */ /* 0x000fc80000010000 */
[----:B------:R-:W-:Y:S01]  /*0f90*/  @!P1 FADD.FTZ R78, R78, R89 ;  /* 0x000000594e4e9221 */ /* 0x000fe20000010000 */
[----:B------:R-:W-:Y:S02]  /*0fa0*/  ISETP.GE.AND P1, PT, R37, c[0x0][0x18c], PT ;  /* 0x0000630025007a0c */ /* 0x000fe40003f26270 */
[----:B------:R-:W-:Y:S02]  /*0fb0*/  P2R R122, PR, RZ, 0x1 ;  /* 0x00000001ff7a7803 */ /* 0x000fe40000000000 */
[----:B------:R-:W-:Y:S01]  /*0fc0*/  ISETP.GE.AND P0, PT, R45, c[0x0][0x18c], PT ;  /* 0x000063002d007a0c */ /* 0x000fe20003f06270 */
[----:B------:R-:W-:Y:S01]  /*0fd0*/  @!P2 FADD.FTZ R78, R78, R10 ;  /* 0x0000000a4e4ea221 */ /* 0x000fe20000010000 */
[----:B------:R-:W-:Y:S02]  /*0fe0*/  ISETP.NE.AND P2, PT, R124, RZ, PT ;  /* 0x000000ff7c00720c */ /* 0x000fe40003f45270 */
[----:B------:R-:W-:-:S05]  /*0ff0*/  ISETP.NE.AND P3, PT, R125, RZ, PT ;  /* 0x000000ff7d00720c */ /* 0x000fca0003f65270 */
[----:B------:R-:W-:-:S04]  /*1000*/  @!P1 FADD.FTZ R78, R78, R9 ;  /* 0x000000094e4e9221 */ /* 0x000fc80000010000 */
[----:B------:R-:W-:-:S04]  /*1010*/  @!P0 FADD.FTZ R78, R78, R8 ;  /* 0x000000084e4e8221 */ /* 0x000fc80000010000 */
[----:B------:R-:W-:Y:S01]  /*1020*/  @!P2 FADD.FTZ R78, R78, R7 ;  /* 0x000000074e4ea221 */ /* 0x000fe20000010000 */
[----:B------:R-:W-:-:S03]  /*1030*/  ISETP.GE.AND P1, PT, R11, c[0x0][0x18c], PT ;  /* 0x000063000b007a0c */ /* 0x000fc60003f26270 */
[----:B------:R-:W-:Y:S01]  /*1040*/  @!P3 FADD.FTZ R78, R78, R6 ;  /* 0x000000064e4eb221 */ /* 0x000fe20000010000 */
[----:B------:R-:W-:-:S03]  /*1050*/  ISETP.GE.AND P0, PT, R13, c[0x0][0x18c], PT ;  /* 0x000063000d007a0c */ /* 0x000fc60003f06270 */
[----:B------:R-:W-:Y:S02]  /*1060*/  @!P4 FADD.FTZ R78, R78, R5 ;  /* 0x000000054e4ec221 */ /* 0x000fe40000010000 */
[----:B--2---:R-:W-:Y:S02]  /*1070*/  @!P6 FADD.FTZ R3, R80, R79 ;  /* 0x0000004f5003e221 */ /* 0x004fe40000010000 */
        /* <DEDUP_REMOVED lines=13> */
[----:B------:R-:W1:Y:S01]  /*1150*/  I2F.U32 R79, c[0x0][0x0] ;  /* 0x00000000004f7b06 */ /* 0x000e620000201000 */
[----:B0-----:R-:W-:Y:S01]  /*1160*/  FADD.FTZ R121, R82, R83 ;  /* 0x0000005352797221 */ /* 0x001fe20000010000 */
[----:B------:R-:W-:-:S06]  /*1170*/  LOP3.LUT P0, R83, R114, 0x1f, RZ, 0xc0, !PT ;  /* 0x0000001f72537812 */ /* 0x000fcc000780c0ff */
[----:B------:R-:W0:Y:S07]  /*1180*/  I2F.U32 R80, R114 ;  /* 0x0000007200507306 */ /* 0x000e2e0000201000 */
[----:B------:R-:W-:-:S04]  /*1190*/  @!P0 SHF.R.U32.HI R78, RZ, 0x3, R114 ;  /* 0x00000003ff4e8819 */ /* 0x000fc80000011672 */
[----:B------:R-:W-:-:S05]  /*11a0*/  @!P0 LOP3.LUT R78, R78, 0x1ffffffc, RZ, 0xc0, !PT ;  /* 0x1ffffffc4e4e8812 */ /* 0x000fca00078ec0ff */
[----:B------:R-:W-:Y:S01]  /*11b0*/  @!P0 STS [R78+0x8], R121 ;  /* 0x000008794e008388 */ /* 0x000fe20000000800 */
[----:B-1----:R-:W-:-:S03]  /*11c0*/  FMUL.FTZ R79, R79, 0.03125 ;  /* 0x3d0000004f4f7820 */ /* 0x002fc60000410000 */
[----:B------:R-:W-:Y:S02]  /*11d0*/  BAR.SYNC.DEFER_BLOCKING 0x0 ;  /* 0x0000000000007b1d */ /* 0x000fe40000010000 */
[----:B0-----:R-:W-:Y:S01]  /*11e0*/  FSETP.GT.FTZ.AND P1, PT, R79, R80, PT ;  /* 0x000000504f00720b */ /* 0x001fe20003f34000 */
[----:B------:R-:W-:-:S12]  /*11f0*/  IMAD.MOV.U32 R81, RZ, RZ, RZ ;  /* 0x000000ffff517224 */ /* 0x000fd800078e00ff */
[----:B------:R-:W0:Y:S04]  /*1200*/  @P1 LDS R81, [R83.X4+0x8] ;  /* 0x0000080053511984 */ /* 0x000e280000004800 */
        /* <DEDUP_REMOVED lines=17> */
[----:B------:R-:W-:-:S02]  /*1320*/  P2R R123, PR, RZ, 0x4 ;  /* 0x00000004ff7b7803 */ /* 0x000fc40000000000 */
        /* <DEDUP_REMOVED lines=62> */
[----:B------:R-:W-:Y:S01]  /*1710*/  @!P2 STS [R125+0x8], R82 ;  /* 0x000008527d00a388 */ /* 0x000fe20000000800 */
[----:B------:R-:W-:Y:S02]  /*1720*/  @P1 IMAD.SHL.U32 R121, R114, 0x4, RZ ;  /* 0x0000000472791824 */ /* 0x000fe400078e00ff */
[----:B------:R-:W-:-:S03]  /*1730*/  IMAD.MOV.U32 R78, RZ, RZ, RZ ;  /* 0x000000ffff4e7224 */ /* 0x000fc600078e00ff */
[----:B------:R-:W-:Y:S01]  /*1740*/  @P1 LOP3.LUT R121, R121, 0x7c, RZ, 0xe2, !PT ;  /* 0x0000007c79791812 */ /* 0x000fe200078ee2ff */
        /* <DEDUP_REMOVED lines=9> */
[----:B------:R-:W1:Y:S01]  /*17e0*/  @!P0 I2F R124, c[0x0][0x18c] ;  /* 0x00006300007c8b06 */ /* 0x000e620000201400 */
[----:B0-----:R-:W-:-:S05]  /*17f0*/  FADD.FTZ R120, R81, R82 ;  /* 0x0000005251787221 */ /* 0x001fca0000010000 */
[----:B------:R-:W0:Y:S02]  /*1800*/  SHFL.BFLY PT, R83, R120, 0x1, 0x1f ;  /* 0x0c201f0078537f89 */ /* 0x000e2400000e0000 */
[----:B-1----:R-:W1:Y:S01]  /*1810*/  @!P0 MUFU.RCP R121, R124 ;  /* 0x0000007c00798308 */ /* 0x002e620000001000 */
[----:B------:R-:W-:Y:S01]  /*1820*/  ISETP.GE.AND P2, PT, R114, c[0x0][0x18c], PT ;  /* 0x0000630072007a0c */ /* 0x000fe20003f46270 */
[----:B0-----:R-:W-:-:S04]  /*1830*/  FADD.FTZ R78, R120, R83 ;  /* 0x00000053784e7221 */ /* 0x001fc80000010000 */
[----:B-1----:R-:W-:-:S06]  /*1840*/  @!P0 FFMA.FTZ R78, R78, R121, c[0x0][0x188] ;  /* 0x000062004e4e8623 */ /* 0x002fcc0000010079 */
[----:B------:R-:W0:Y:S02]  /*1850*/  @!P0 MUFU.RSQ R78, R78 ;  /* 0x0000004e004e8308 */ /* 0x000e240000001400 */
[C---:B------:R-:W-:Y:S01]  /*1860*/  @!P2 IMAD.SHL.U32 R80, R114.reuse, 0x4, RZ ;  /* 0x000000047250a824 */ /* 0x040fe200078e00ff */
[----:B------:R-:W-:Y:S01]  /*1870*/  @!P2 SHF.L.U64.HI R114, R114, 0x2, R117 ;  /* 0x000000027272a819 */ /* 0x000fe20000010275 */
[----:B0-----:R-:W-:Y:S04]  /*1880*/  @!P0 STS [0x4], R78 ;  /* 0x0000044eff008388 */ /* 0x001fe80000000800 */
[----:B------:R-:W-:Y:S01]  /*1890*/  BAR.SYNC.DEFER_BLOCKING 0x0 ;  /* 0x0000000000007b1d */ /* 0x000fe20000010000 */
[C---:B------:R-:W-:Y:S02]  /*18a0*/  @!P2 IADD3 R82, P0, R80.reuse, c[0x0][0x178], RZ ;  /* 0x00005e005052aa10 */ /* 0x040fe40007f1e0ff */
[----:B------:R-:W-:-:S02]  /*18b0*/  @!P2 IADD3 R80, P1, R80, c[0x0][0x180], RZ ;  /* 0x000060005050aa10 */ /* 0x000fc40007f3e0ff */
[C---:B------:R-:W-:Y:S02]  /*18c0*/  @!P2 IADD3.X R83, R114.reuse, c[0x0][0x17c], RZ, P0, !PT ;  /* 0x00005f007253aa10 */ /* 0x040fe400007fe4ff */
[----:B------:R-:W-:Y:S02]  /*18d0*/  @!P2 IADD3.X R81, R114, c[0x0][0x184], RZ, P1, !PT ;  /* 0x000061007251aa10 */ /* 0x000fe40000ffe4ff */
[----:B------:R-:W-:-:S04]  /*18e0*/  @!P2 IADD3 R120, P1, R113, c[0x0][0x168], RZ ;  /* 0x00005a007178aa10 */ /* 0x000fc80007f3e0ff */
[----:B------:R-:W-:Y:S01]  /*18f0*/  @!P2 IADD3.X R121, R116, c[0x0][0x16c], RZ, P1, !PT ;  /* 0x00005b007479aa10 */ /* 0x000fe20000ffe4ff */
[----:B------:R-:W2:Y:S04]  /*1900*/  @!P2 LDG.E R83, [R82.64] ;  /* 0x000000065253a981 */ /* 0x000ea8000c1e1900 */
[----:B------:R-:W2:Y:S04]  /*1910*/  @!P2 LDG.E R80, [R80.64] ;  /* 0x000000065050a981 */ /* 0x000ea8000c1e1900 */
[----:B------:R-:W3:Y:S04]  /*1920*/  @!P2 LDG.E R121, [R120.64] ;  /* 0x000000067879a981 */ /* 0x000ee8000c1e1900 */
[----:B------:R-:W0:Y:S01]  /*1930*/  LDS.64 R78, [RZ] ;  /* 0x00000000ff4e7984 */ /* 0x000e220000000a00 */
[----:B------:R-:W-:-:S13]  /*1940*/  ISETP.GE.AND P0, PT, R118, c[0x0][0x18c], PT ;  /* 0x0000630076007a0c */ /* 0x000fda0003f06270 */
[C---:B------:R-:W-:Y:S01]  /*1950*/  @!P0 IMAD.SHL.U32 R114, R118.reuse, 0x4, RZ ;  /* 0x0000000476728824 */ /* 0x040fe200078e00ff */
[----:B------:R-:W-:-:S04]  /*1960*/  @!P0 SHF.L.U64.HI R115, R118, 0x2, R115 ;  /* 0x0000000276738819 */ /* 0x000fc80000010273 */
[----:B------:R-:W-:-:S04]  /*1970*/  @!P0 IADD3 R116, P1, R114, c[0x0][0x178], RZ ;  /* 0x00005e0072748a10 */ /* 0x000fc80007f3e0ff */
[----:B------:R-:W-:Y:S02]  /*1980*/  @!P0 IADD3.X R117, R115, c[0x0][0x17c], RZ, P1, !PT ;  /* 0x00005f0073758a10 */ /* 0x000fe40000ffe4ff */
[----:B------:R-:W-:Y:S01]  /*1990*/  @!P0 IADD3 R114, P1, R114, c[0x0][0x180], RZ ;  /* 0x0000600072728a10 */ /* 0x000fe20007f3e0ff */
[----:B0-----:R-:W-:-:S04]  /*19a0*/  @!P2 FADD.FTZ R118, R19, -R78 ;  /* 0x8000004e1376a221 */ /* 0x001fc80000010000 */
[----:B------:R-:W-:Y:S01]  /*19b0*/  @!P2 FMUL.FTZ R118, R118, R79 ;  /* 0x0000004f7676a220 */ /* 0x000fe20000410000 */
[----:B------:R-:W-:-:S03]  /*19c0*/  @!P0 IADD3.X R115, R115, c[0x0][0x184], RZ, P1, !PT ;  /* 0x0000610073738a10 */ /* 0x000fc60000ffe4ff */
[----:B--2---:R-:W-:-:S04]  /*19d0*/  @!P2 FFMA.FTZ R118, R118, R83, R80 ;  /* 0x000000537676a223 */ /* 0x004fc80000010050 */
[----:B---3--:R-:W-:-:S05]  /*19e0*/  @!P2 FADD.FTZ R19, R118, R121 ;  /* 0x000000797613a221 */ /* 0x008fca0000010000 */
[----:B------:R0:W-:Y:S01]  /*19f0*/  @!P2 STG.E [R76.64], R19 ;  /* 0x000000134c00a986 */ /* 0x0001e2000c101906 */
[----:B------:R-:W-:-:S03]  /*1a00*/  @!P0 IADD3 R112, P2, R112, c[0x0][0x168], RZ ;  /* 0x00005a0070708a10 */ /* 0x000fc60007f5e0ff */
[----:B------:R-:W2:Y:S01]  /*1a10*/  @!P0 LDG.E R117, [R116.64] ;  /* 0x0000000674758981 */ /* 0x000ea2000c1e1900 */
[----:B------:R-:W-:-:S03]  /*1a20*/  @!P0 IADD3.X R113, R110, c[0x0][0x16c], RZ, P2, !PT ;  /* 0x00005b006e718a10 */ /* 0x000fc600017fe4ff */
[----:B------:R-:W2:Y:S04]  /*1a30*/  @!P0 LDG.E R114, [R114.64] ;  /* 0x0000000672728981 */ /* 0x000ea8000c1e1900 */
[----:B------:R-:W3:Y:S01]  /*1a40*/  @!P0 LDG.E R113, [R112.64] ;  /* 0x0000000670718981 */ /* 0x000ee2000c1e1900 */
[----:B------:R-:W-:Y:S01]  /*1a50*/  ISETP.GE.AND P1, PT, R111, c[0x0][0x18c], PT ;  /* 0x000063006f007a0c */ /* 0x000fe20003f26270 */
[----:B0-----:R-:W-:-:S04]  /*1a60*/  @!P0 FADD.FTZ R76, R109, -R78 ;  /* 0x8000004e6d4c8221 */ /* 0x001fc80000010000 */
[----:B------:R-:W-:-:S08]  /*1a70*/  @!P0 FMUL.FTZ R76, R76, R79 ;  /* 0x0000004f4c4c8220 */ /* 0x000fd00000410000 */
[C---:B------:R-:W-:Y:S01]  /*1a80*/  @!P1 IMAD.SHL.U32 R110, R111.reuse, 0x4, RZ ;  /* 0x000000046f6e9824 */ /* 0x040fe200078e00ff */
[----:B------:R-:W-:-:S04]  /*1a90*/  @!P1 SHF.L.U64.HI R106, R111, 0x2, R106 ;  /* 0x000000026f6a9819 */ /* 0x000fc8000001026a */
[----:B------:R-:W-:-:S04]  /*1aa0*/  @!P1 IADD3 R82, P2, R110, c[0x0][0x178], RZ ;  /* 0x00005e006e529a10 */ /* 0x000fc80007f5e0ff */
[----:B------:R-:W-:Y:S02]  /*1ab0*/  @!P1 IADD3.X R83, R106, c[0x0][0x17c], RZ, P2, !PT ;  /* 0x00005f006a539a10 */ /* 0x000fe400017fe4ff */
[----:B------:R-:W-:-:S04]  /*1ac0*/  @!P1 IADD3 R80, P2, R110, c[0x0][0x180], RZ ;  /* 0x000060006e509a10 */ /* 0x000fc80007f5e0ff */
[----:B------:R-:W-:Y:S01]  /*1ad0*/  @!P1 IADD3.X R81, R106, c[0x0][0x184], RZ, P2, !PT ;  /* 0x000061006a519a10 */ /* 0x000fe200017fe4ff */
        /* <DEDUP_REMOVED lines=25> */
[----:B------:R-:W-:Y:S01]  /*1c70*/  ISETP.NE.AND P0, PT, R122, RZ, PT ;  /* 0x000000ff7a00720c */ /* 0x000fe20003f05270 */
[----:B0-----:R-:W-:-:S04]  /*1c80*/  @!P2 FADD.FTZ R72, R99, -R78 ;  /* 0x8000004e6348a221 */ /* 0x001fc80000010000 */
[----:B------:R-:W-:-:S08]  /*1c90*/  @!P2 FMUL.FTZ R72, R72, R79 ;  /* 0x0000004f4848a220 */ /* 0x000fd00000410000 */
[C---:B------:R-:W-:Y:S01]  /*1ca0*/  @!P0 SHF.L.U64.HI R102, R93.reuse, 0x2, R102 ;  /* 0x000000025d668819 */ /* 0x040fe20000010266 */
[----:B------:R-:W-:-:S05]  /*1cb0*/  @!P0 IMAD.SHL.U32 R93, R93, 0x4, RZ ;  /* 0x000000045d5d8824 */ /* 0x000fca00078e00ff */
        /* <DEDUP_REMOVED lines=16> */
[----:B------:R-:W-:Y:S01]  /*1dc0*/  @!P1 IMAD.SHL.U32 R87, R87, 0x4, RZ ;  /* 0x0000000457579824 */ /* 0x000fe200078e00ff */
        /* <DEDUP_REMOVED lines=10> */
[----:B------:R-:W3:Y:S04]  /*1e70*/  @!P1 LDG.E R73, [R72.64] ;  /* 0x0000000648499981 */ /* 0x000ee8000c1e1900 */
[----:B------:R-:W2:Y:S01]  /*1e80*/  @!P1 LDG.E R70, [R70.64] ;  /* 0x0000000646469981 */ /* 0x000ea2000c1e1900 */
[----:B------:R-:W-:Y:S01]  /*1e90*/  ISETP.GE.AND P2, PT, R41, c[0x0][0x18c], PT ;  /* 0x0000630029007a0c */ /* 0x000fe20003f46270 */
[----:B0-----:R-:W-:-:S04]  /*1ea0*/  @!P1 FADD.FTZ R68, R89, -R78 ;  /* 0x8000004e59449221 */ /* 0x001fc80000010000 */
[----:B------:R-:W-:-:S08]  /*1eb0*/  @!P1 FMUL.FTZ R68, R68, R79 ;  /* 0x0000004f44449220 */ /* 0x000fd00000410000 */
[----:B------:R-:W-:Y:S01]  /*1ec0*/  @!P2 IADD3 R92, P0, R92, c[0x0][0x168], RZ ;  /* 0x00005a005c5caa10 */ /* 0x000fe20007f1e0ff */
[C---:B------:R-:W-:Y:S01]  /*1ed0*/  @!P2 IMAD.SHL.U32 R80, R41.reuse, 0x4, RZ ;  /* 0x000000042950a824 */ /* 0x040fe200078e00ff */
[----:B------:R-:W-:Y:S02]  /*1ee0*/  @!P2 SHF.L.U64.HI R90, R41, 0x2, R90 ;  /* 0x00000002295aa819 */ /* 0x000fe4000001025a */
[----:B------:R-:W-:Y:S02]  /*1ef0*/  @!P2 IADD3.X R93, R85, c[0x0][0x16c], RZ, P0, !PT ;  /* 0x00005b00555daa10 */ /* 0x000fe400007fe4ff */
[----:B------:R-:W-:-:S04]  /*1f00*/  @!P2 IADD3 R76, P0, R80, c[0x0][0x178], RZ ;  /* 0x00005e00504caa10 */ /* 0x000fc80007f1e0ff */
[----:B------:R-:W-:Y:S02]  /*1f10*/  @!P2 IADD3.X R77, R90, c[0x0][0x17c], RZ, P0, !PT ;  /* 0x00005f005a4daa10 */ /* 0x000fe400007fe4ff */
[----:B------:R-:W-:-:S13]  /*1f20*/  ISETP.GE.AND P2, PT, R37, c[0x0][0x18c], PT ;  /* 0x0000630025007a0c */ /* 0x000fda0003f46270 */
[----:B------:R-:W-:Y:S01]  /*1f30*/  @!P2 SHF.L.U64.HI R86, R37, 0x2, R86 ;  /* 0x000000022556a819 */ /* 0x000fe20000010256 */
[----:B--2---:R-:W-:-:S04]  /*1f40*/  @!P1 FFMA.FTZ R68, R68, R75, R70 ;  /* 0x0000004b44449223 */ /* 0x004fc80000010046 */
[----:B---3--:R-:W-:-:S05]  /*1f50*/  @!P1 FADD.FTZ R19, R68, R73 ;  /* 0x0000004944139221 */ /* 0x008fca0000010000 */
[----:B------:R0:W-:Y:S01]  /*1f60*/  @!P1 STG.E [R66.64], R19 ;  /* 0x0000001342009986 */ /* 0x0001e2000c101906 */
[----:B------:R-:W-:-:S13]  /*1f70*/  ISETP.GE.AND P1, PT, R41, c[0x0][0x18c], PT ;  /* 0x0000630029007a0c */ /* 0x000fda0003f26270 */
[----:B------:R-:W-:-:S04]  /*1f80*/  @!P1 IADD3 R68, P0, R80, c[0x0][0x180], RZ ;  /* 0x0000600050449a10 */ /* 0x000fc80007f1e0ff */
[----:B------:R-:W-:Y:S02]  /*1f90*/  @!P1 IADD3.X R69, R90, c[0x0][0x184], RZ, P0, !PT ;  /* 0x000061005a459a10 */ /* 0x000fe400007fe4ff */
[----:B------:R-:W-:-:S04]  /*1fa0*/  @!P2 IADD3 R88, P0, R88, c[0x0][0x168], RZ ;  /* 0x00005a005858aa10 */ /* 0x000fc80007f1e0ff */
[----:B------:R-:W-:Y:S01]  /*1fb0*/  @!P2 IADD3.X R89, R44, c[0x0][0x16c], RZ, P0, !PT ;  /* 0x00005b002c59aa10 */ /* 0x000fe200007fe4ff */
[----:B------:R-:W-:-:S05]  /*1fc0*/  @!P2 IMAD.SHL.U32 R44, R37, 0x4, RZ ;  /* 0x00000004252ca824 */ /* 0x000fca00078e00ff */
[----:B------:R-:W-:-:S04]  /*1fd0*/  @!P2 IADD3 R70, P0, R44, c[0x0][0x178], RZ ;  /* 0x00005e002c46aa10 */ /* 0x000fc80007f1e0ff */
[----:B------:R-:W-:Y:S02]  /*1fe0*/  @!P2 IADD3.X R71, R86, c[0x0][0x17c], RZ, P0, !PT ;  /* 0x00005f005647aa10 */ /* 0x000fe400007fe4ff */
[----:B------:R-:W-:-:S13]  /*1ff0*/  ISETP.GE.AND P0, PT, R41, c[0x0][0x18c], PT ;  /* 0x0000630029007a0c */ /* 0x000fda0003f06270 */
[----:B------:R-:W2:Y:S04]  /*2000*/  @!P0 LDG.E R77, [R76.64] ;  /* 0x000000064c4d8981 */ /* 0x000ea8000c1e1900 */
[----:B------:R-:W2:Y:S04]  /*2010*/  @!P0 LDG.E R68, [R68.64] ;  /* 0x0000000644448981 */ /* 0x000ea8000c1e1900 */
[----:B------:R-:W0:Y:S01]  /*2020*/  @!P0 LDG.E R93, [R92.64] ;  /* 0x000000065c5d8981 */ /* 0x000e22000c1e1900 */
[----:B------:R-:W-:-:S04]  /*2030*/  @!P0 FADD.FTZ R10, R10, -R78 ;  /* 0x8000004e0a0a8221 */ /* 0x000fc80000010000 */
[----:B------:R-:W-:Y:S01]  /*2040*/  @!P0 FMUL.FTZ R10, R10, R79 ;  /* 0x0000004f0a0a8220 */ /* 0x000fe20000410000 */
[----:B------:R-:W-:-:S13]  /*2050*/  ISETP.GE.AND P1, PT, R45, c[0x0][0x18c], PT ;  /* 0x000063002d007a0c */ /* 0x000fda0003f26270 */
[----:B------:R-:W-:Y:S01]  /*2060*/  @!P1 SHF.L.U64.HI R42, R45, 0x2, R42 ;  /* 0x000000022d2a9819 */ /* 0x000fe2000001022a */
[----:B--2---:R-:W-:-:S04]  /*2070*/  @!P0 FFMA.FTZ R10, R10, R77, R68 ;  /* 0x0000004d0a0a8223 */ /* 0x004fc80000010044 */
[----:B0-----:R-:W-:-:S05]  /*2080*/  @!P0 FADD.FTZ R19, R10, R93 ;  /* 0x0000005d0a138221 */ /* 0x001fca0000010000 */
[----:B------:R0:W-:Y:S01]  /*2090*/  @!P0 STG.E [R64.64], R19 ;  /* 0x0000001340008986 */ /* 0x0001e2000c101906 */
[----:B------:R-:W-:Y:S01]  /*20a0*/  @!P2 IADD3 R66, P0, R44, c[0x0][0x180], RZ ;  /* 0x000060002c42aa10 */ /* 0x000fe20007f1e0ff */
[----:B------:R-:W-:-:S03]  /*20b0*/  @!P1 IMAD.SHL.U32 R44, R45, 0x4, RZ ;  /* 0x000000042d2c9824 */ /* 0x000fc600078e00ff */
[----:B------:R-:W-:Y:S02]  /*20c0*/  @!P2 IADD3.X R67, R86, c[0x0][0x184], RZ, P0, !PT ;  /* 0x000061005643aa10 */ /* 0x000fe400007fe4ff */
[----:B------:R-:W-:-:S04]  /*20d0*/  @!P1 IADD3 R84, P0, R84, c[0x0][0x168], RZ ;  /* 0x00005a0054549a10 */ /* 0x000fc80007f1e0ff */
[----:B------:R-:W-:Y:S02]  /*20e0*/  @!P1 IADD3.X R85, R40, c[0x0][0x16c], RZ, P0, !PT ;  /* 0x00005b0028559a10 */ /* 0x000fe400007fe4ff */
[----:B------:R-:W-:-:S04]  /*20f0*/  @!P1 IADD3 R40, P0, R44, c[0x0][0x178], RZ ;  /* 0x00005e002c289a10 */ /* 0x000fc80007f1e0ff */
[----:B------:R-:W-:Y:S02]  /*2100*/  @!P1 IADD3.X R41, R42, c[0x0][0x17c], RZ, P0, !PT ;  /* 0x00005f002a299a10 */ /* 0x000fe400007fe4ff */
[----:B------:R-:W-:-:S13]  /*2110*/  ISETP.GE.AND P0, PT, R37, c[0x0][0x18c], PT ;  /* 0x0000630025007a0c */ /* 0x000fda0003f06270 */
[----:B------:R-:W2:Y:S04]  /*2120*/  @!P0 LDG.E R71, [R70.64] ;  /* 0x0000000646478981 */ /* 0x000ea8000c1e1900 */
[----:B------:R-:W2:Y:S04]  /*2130*/  @!P0 LDG.E R66, [R66.64] ;  /* 0x0000000642428981 */ /* 0x000ea8000c1e1900 */
[----:B------:R-:W3:Y:S01]  /*2140*/  @!P0 LDG.E R89, [R88.64] ;  /* 0x0000000658598981 */ /* 0x000ee2000c1e1900 */
[----:B------:R-:W-:-:S04]  /*2150*/  @!P0 FADD.FTZ R10, R9, -R78 ;  /* 0x8000004e090a8221 */ /* 0x000fc80000010000 */
[----:B------:R-:W-:-:S04]  /*2160*/  @!P0 FMUL.FTZ R10, R10, R79 ;  /* 0x0000004f0a0a8220 */ /* 0x000fc80000410000 */
        /* <DEDUP_REMOVED lines=8> */
[----:B------:R-:W-:Y:S01]  /*21f0*/  ISETP.NE.AND P2, PT, R123, RZ, PT ;  /* 0x000000ff7b00720c */ /* 0x000fe20003f45270 */
[----:B------:R-:W-:-:S04]  /*2200*/  @!P1 FADD.FTZ R8, R8, -R78 ;  /* 0x8000004e08089221 */ /* 0x000fc80000010000 */
[----:B------:R-:W-:-:S08]  /*2210*/  @!P1 FMUL.FTZ R8, R8, R79 ;  /* 0x0000004f08089220 */ /* 0x000fd00000410000 */
[C---:B0-----:R-:W-:Y:S01]  /*2220*/  @!P2 IMAD.SHL.U32 R64, R43.reuse, 0x4, RZ ;  /* 0x000000042b40a824 */ /* 0x041fe200078e00ff */
[----:B------:R-:W-:-:S04]  /*2230*/  @!P2 SHF.L.U64.HI R38, R43, 0x2, R38 ;  /* 0x000000022b26a819 */ /* 0x000fc80000010226 */
[----:B------:R-:W-:-:S04]  /*2240*/  @!P2 IADD3 R42, P0, R64, c[0x0][0x178], RZ ;  /* 0x00005e00402aaa10 */ /* 0x000fc80007f1e0ff */
[----:B------:R-:W-:Y:S02]  /*2250*/  @!P2 IADD3.X R43, R38, c[0x0][0x17c], RZ, P0, !PT ;  /* 0x00005f00262baa10 */ /* 0x000fe400007fe4ff */
[----:B------:R-:W-:-:S04]  /*2260*/  @!P2 IADD3 R64, P0, R64, c[0x0][0x180], RZ ;  /* 0x000060004040aa10 */ /* 0x000fc80007f1e0ff */
[----:B------:R-:W-:Y:S01]  /*2270*/  @!P2 IADD3.X R65, R38, c[0x0][0x184], RZ, P0, !PT ;  /* 0x000061002641aa10 */ /* 0x000fe200007fe4ff */
[----:B--2---:R-:W-:-:S04]  /*2280*/  @!P1 FFMA.FTZ R8, R8, R41, R44 ;  /* 0x0000002908089223 */ /* 0x004fc8000001002c */
[----:B---3--:R-:W-:Y:S01]  /*2290*/  @!P1 FADD.FTZ R19, R8, R85 ;  /* 0x0000005508139221 */ /* 0x008fe20000010000 */
[----:B------:R-:W-:-:S04]  /*22a0*/  @!P2 IADD3 R8, P0, R39, c[0x0][0x168], RZ ;  /* 0x00005a002708aa10 */ /* 0x000fc80007f1e0ff */
[----:B-1----:R-:W-:Y:S01]  /*22b0*/  @!P2 IADD3.X R9, R36, c[0x0][0x16c], RZ, P0, !PT ;  /* 0x00005b002409aa10 */ /* 0x002fe200007fe4ff */
[----:B------:R0:W-:Y:S04]  /*22c0*/  @!P1 STG.E [R60.64], R19 ;  /* 0x000000133c009986 */ /* 0x0001e8000c101906 */
[----:B------:R-:W2:Y:S04]  /*22d0*/  @!P2 LDG.E R43, [R42.64] ;  /* 0x000000062a2ba981 */ /* 0x000ea8000c1e1900 */
[----:B------:R-:W2:Y:S04]  /*22e0*/  @!P2 LDG.E R64, [R64.64] ;  /* 0x000000064040a981 */ /* 0x000ea8000c1e1900 */
[----:B------:R-:W3:Y:S01]  /*22f0*/  @!P2 LDG.E R9, [R8.64] ;  /* 0x000000060809a981 */ /* 0x000ee2000c1e1900 */
[----:B------:R-:W-:-:S04]  /*2300*/  @!P2 FADD.FTZ R10, R7, -R78 ;  /* 0x8000004e070aa221 */ /* 0x000fc80000010000 */
[----:B------:R-:W-:Y:S01]  /*2310*/  @!P2 FMUL.FTZ R10, R10, R79 ;  /* 0x0000004f0a0aa220 */ /* 0x000fe20000410000 */
[----:B------:R-:W-:-:S04]  /*2320*/  @!P3 IADD3 R36, P0, R35, c[0x0][0x168], RZ ;  /* 0x00005a002324ba10 */ /* 0x000fc80007f1e0ff */
[----:B------:R-:W-:Y:S01]  /*2330*/  @!P3 IADD3.X R37, R33, c[0x0][0x16c], RZ, P0, !PT ;  /* 0x00005b002125ba10 */ /* 0x000fe200007fe4ff */
[----:B--2---:R-:W-:-:S04]  /*2340*/  @!P2 FFMA.FTZ R10, R10, R43, R64 ;  /* 0x0000002b0a0aa223 */ /* 0x004fc80000010040 */
[----:B---3--:R-:W-:Y:S02]  /*2350*/  @!P2 FADD.FTZ R7, R10, R9 ;  /* 0x000000090a07a221 */ /* 0x008fe40000010000 */
[C---:B------:R-:W-:Y:S01]  /*2360*/  @!P3 IMAD.SHL.U32 R10, R31.reuse, 0x4, RZ ;  /* 0x000000041f0ab824 */ /* 0x040fe200078e00ff */
[----:B------:R-:W-:-:S04]  /*2370*/  @!P3 SHF.L.U64.HI R31, R31, 0x2, R34 ;  /* 0x000000021f1fb819 */ /* 0x000fc80000010222 */
[----:B------:R-:W-:-:S04]  /*2380*/  @!P3 IADD3 R34, P0, R10, c[0x0][0x178], RZ ;  /* 0x00005e000a22ba10 */ /* 0x000fc80007f1e0ff */
[----:B------:R-:W-:Y:S02]  /*2390*/  @!P3 IADD3.X R35, R31, c[0x0][0x17c], RZ, P0, !PT ;  /* 0x00005f001f23ba10 */ /* 0x000fe400007fe4ff */
[----:B------:R-:W-:-:S04]  /*23a0*/  @!P3 IADD3 R8, P0, R10, c[0x0][0x180], RZ ;  /* 0x000060000a08ba10 */ /* 0x000fc80007f1e0ff */
[----:B------:R-:W-:Y:S01]  /*23b0*/  @!P3 IADD3.X R9, R31, c[0x0][0x184], RZ, P0, !PT ;  /* 0x000061001f09ba10 */ /* 0x000fe200007fe4ff */
[----:B------:R1:W-:Y:S04]  /*23c0*/  @!P2 STG.E [R58.64], R7 ;  /* 0x000000073a00a986 */ /* 0x0003e8000c101906 */
[----:B------:R-:W2:Y:S04]  /*23d0*/  @!P3 LDG.E R35, [R34.64] ;  /* 0x000000062223b981 */ /* 0x000ea8000c1e1900 */
[----:B------:R-:W2:Y:S04]  /*23e0*/  @!P3 LDG.E R8, [R8.64] ;  /* 0x000000060808b981 */ /* 0x000ea8000c1e1900 */
[----:B------:R-:W0:Y:S01]  /*23f0*/  @!P3 LDG.E R37, [R36.64] ;  /* 0x000000062425b981 */ /* 0x000e22000c1e1900 */
[----:B------:R-:W-:-:S04]  /*2400*/  @!P3 FADD.FTZ R6, R6, -R78 ;  /* 0x8000004e0606b221 */ /* 0x000fc80000010000 */
[----:B------:R-:W-:Y:S02]  /*2410*/  @!P3 FMUL.FTZ R6, R6, R79 ;  /* 0x0000004f0606b220 */ /* 0x000fe40000410000 */
[C---:B------:R-:W-:Y:S01]  /*2420*/  @!P4 IMAD.SHL.U32 R33, R32.reuse, 0x4, RZ ;  /* 0x000000042021c824 */ /* 0x040fe200078e00ff */
[----:B------:R-:W-:-:S04]  /*2430*/  @!P4 SHF.L.U64.HI R21, R32, 0x2, R21 ;  /* 0x000000022015c819 */ /* 0x000fc80000010215 */
[----:B------:R-:W-:Y:S01]  /*2440*/  @!P4 IADD3 R32, P1, R33, c[0x0][0x180], RZ ;  /* 0x000060002120ca10 */ /* 0x000fe20007f3e0ff */
[----:B--2---:R-:W-:-:S04]  /*2450*/  @!P3 FFMA.FTZ R6, R6, R35, R8 ;  /* 0x000000230606b223 */ /* 0x004fc80000010008 */
[----:B0-----:R-:W-:Y:S01]  /*2460*/  @!P3 FADD.FTZ R19, R6, R37 ;  /* 0x000000250613b221 */ /* 0x001fe20000010000 */
[----:B------:R-:W-:Y:S02]  /*2470*/  @!P4 IADD3 R6, P0, R33, c[0x0][0x178], RZ ;  /* 0x00005e002106ca10 */ /* 0x000fe40007f1e0ff */
[C---:B------:R-:W-:Y:S02]  /*2480*/  @!P4 IADD3.X R33, R21.reuse, c[0x0][0x184], RZ, P1, !PT ;  /* 0x000061001521ca10 */ /* 0x040fe40000ffe4ff */
[----:B-1----:R-:W-:Y:S02]  /*2490*/  @!P4 IADD3.X R7, R21, c[0x0][0x17c], RZ, P0, !PT ;  /* 0x00005f001507ca10 */ /* 0x002fe400007fe4ff */
[----:B------:R-:W-:Y:S01]  /*24a0*/  @!P4 IADD3 R8, P0, R28, c[0x0][0x168], RZ ;  /* 0x00005a001c08ca10 */ /* 0x000fe20007f1e0ff */
[----:B------:R0:W-:Y:S03]  /*24b0*/  @!P3 STG.E [R56.64], R19 ;  /* 0x000000133800b986 */ /* 0x0001e6000c101906 */
[----:B------:R-:W-:Y:S01]  /*24c0*/  @!P4 IADD3.X R9, R30, c[0x0][0x16c], RZ, P0, !PT ;  /* 0x00005b001e09ca10 */ /* 0x000fe200007fe4ff */
[----:B------:R1:W2:Y:S04]  /*24d0*/  @!P4 LDG.E R7, [R6.64] ;  /* 0x000000060607c981 */ /* 0x0002a8000c1e1900 */
[----:B------:R-:W2:Y:S04]  /*24e0*/  @!P4 LDG.E R32, [R32.64] ;  /* 0x000000062020c981 */ /* 0x000ea8000c1e1900 */
[----:B------:R-:W0:Y:S01]  /*24f0*/  @!P4 LDG.E R9, [R8.64] ;  /* 0x000000060809c981 */ /* 0x000e22000c1e1900 */
[----:B------:R-:W-:-:S02]  /*2500*/  @!P4 FADD.FTZ R10, R5, -R78 ;  /* 0x8000004e050ac221 */ /* 0x000fc40000010000 */
[C---:B------:R-:W-:Y:S02]  /*2510*/  @!P5 IMAD.SHL.U32 R30, R29.reuse, 0x4, RZ ;  /* 0x000000041d1ed824 */ /* 0x040fe400078e00ff */
[----:B------:R-:W-:Y:S01]  /*2520*/  @!P4 FMUL.FTZ R10, R10, R79 ;  /* 0x0000004f0a0ac220 */ /* 0x000fe20000410000 */
[----:B------:R-:W-:Y:S02]  /*2530*/  @!P5 SHF.L.U64.HI R24, R29, 0x2, R24 ;  /* 0x000000021d18d819 */ /* 0x000fe40000010218 */
[C---:B------:R-:W-:Y:S02]  /*2540*/  @!P5 IADD3 R28, P1, R30.reuse, c[0x0][0x178], RZ ;  /* 0x00005e001e1cda10 */ /* 0x040fe40007f3e0ff */
[----:B------:R-:W-:Y:S02]  /*2550*/  @!P5 IADD3 R30, P0, R30, c[0x0][0x180], RZ ;  /* 0x000060001e1eda10 */ /* 0x000fe40007f1e0ff */
[----:B------:R-:W-:Y:S02]  /*2560*/  @!P5 IADD3.X R29, R24, c[0x0][0x17c], RZ, P1, !PT ;  /* 0x00005f00181dda10 */ /* 0x000fe40000ffe4ff */
[----:B-1----:R-:W-:-:S02]  /*2570*/  @!P5 IADD3 R6, P1, R27, c[0x0][0x168], RZ ;  /* 0x00005a001b06da10 */ /* 0x002fc40007f3e0ff */
[----:B------:R-:W-:Y:S01]  /*2580*/  @!P5 IADD3.X R31, R24, c[0x0][0x184], RZ, P0, !PT ;  /* 0x00006100181fda10 */ /* 0x000fe200007fe4ff */
[----:B--2---:R-:W-:-:S04]  /*2590*/  @!P4 FFMA.FTZ R10, R10, R7, R32 ;  /* 0x000000070a0ac223 */ /* 0x004fc80000010020 */
[----:B0-----:R-:W-:Y:S01]  /*25a0*/  @!P4 FADD.FTZ R19, R10, R9 ;  /* 0x000000090a13c221 */ /* 0x001fe20000010000 */
[----:B------:R-:W-:-:S04]  /*25b0*/  @!P5 IADD3.X R7, R26, c[0x0][0x16c], RZ, P1, !PT ;  /* 0x00005b001a07da10 */ /* 0x000fc80000ffe4ff */
[----:B------:R0:W-:Y:S04]  /*25c0*/  @!P4 STG.E [R54.64], R19 ;  /* 0x000000133600c986 */ /* 0x0001e8000c101906 */
[----:B------:R-:W2:Y:S04]  /*25d0*/  @!P5 LDG.E R29, [R28.64] ;  /* 0x000000061c1dd981 */ /* 0x000ea8000c1e1900 */
[----:B------:R-:W2:Y:S04]  /*25e0*/  @!P5 LDG.E R30, [R30.64] ;  /* 0x000000061e1ed981 */ /* 0x000ea8000c1e1900 */
[----:B------:R-:W0:Y:S01]  /*25f0*/  @!P5 LDG.E R6, [R6.64] ;  /* 0x000000060606d981 */ /* 0x000e22000c1e1900 */
[----:B------:R-:W-:-:S02]  /*2600*/  @!P5 FADD.FTZ R4, R4, -R78 ;  /* 0x8000004e0404d221 */ /* 0x000fc40000010000 */
[C---:B------:R-:W-:Y:S02]  /*2610*/  @!P6 IMAD.SHL.U32 R8, R25.reuse, 0x4, RZ ;  /* 0x000000041908e824 */ /* 0x040fe400078e00ff */
[----:B------:R-:W-:Y:S01]  /*2620*/  @!P5 FMUL.FTZ R4, R4, R79 ;  /* 0x0000004f0404d220 */ /* 0x000fe20000410000 */
[----:B------:R-:W-:Y:S02]  /*2630*/  @!P6 SHF.L.U64.HI R25, R25, 0x2, R20 ;  /* 0x000000021919e819 */ /* 0x000fe40000010214 */
[----:B------:R-:W-:-:S04]  /*2640*/  @!P6 IADD3 R20, P2, R23, c[0x0][0x168], RZ ;  /* 0x00005a001714ea10 */ /* 0x000fc80007f5e0ff */
[----:B------:R-:W-:Y:S01]  /*2650*/  @!P6 IADD3.X R21, R22, c[0x0][0x16c], RZ, P2, !PT ;  /* 0x00005b001615ea10 */ /* 0x000fe200017fe4ff */
[----:B--2---:R-:W-:Y:S01]  /*2660*/  @!P5 FFMA.FTZ R5, R4, R29, R30 ;  /* 0x0000001d0405d223 */ /* 0x004fe2000001001e */
[C---:B------:R-:W-:Y:S02]  /*2670*/  @!P6 IADD3 R4, P0, R8.reuse, c[0x0][0x178], RZ ;  /* 0x00005e000804ea10 */ /* 0x040fe40007f1e0ff */
[----:B------:R-:W-:Y:S01]  /*2680*/  @!P6 IADD3 R8, P1, R8, c[0x0][0x180], RZ ;  /* 0x000060000808ea10 */ /* 0x000fe20007f3e0ff */
[----:B0-----:R-:W-:Y:S01]  /*2690*/  @!P5 FADD.FTZ R19, R5, R6 ;  /* 0x000000060513d221 */ /* 0x001fe20000010000 */
[C---:B------:R-:W-:Y:S02]  /*26a0*/  @!P6 IADD3.X R5, R25.reuse, c[0x0][0x17c], RZ, P0, !PT ;  /* 0x00005f001905ea10 */ /* 0x040fe400007fe4ff */
[----:B------:R-:W-:Y:S02]  /*26b0*/  @!P6 IADD3.X R9, R25, c[0x0][0x184], RZ, P1, !PT ;  /* 0x000061001909ea10 */ /* 0x000fe40000ffe4ff */
[----:B------:R0:W-:Y:S04]  /*26c0*/  @!P5 STG.E [R52.64], R19 ;  /* 0x000000133400d986 */ /* 0x0001e8000c101906 */
[----:B------:R-:W2:Y:S04]  /*26d0*/  @!P6 LDG.E R5, [R4.64] ;  /* 0x000000060405e981 */ /* 0x000ea8000c1e1900 */
[----:B------:R-:W2:Y:S04]  /*26e0*/  @!P6 LDG.E R8, [R8.64] ;  /* 0x000000060808e981 */ /* 0x000ea8000c1e1900 */
[----:B------:R-:W3:Y:S01]  /*26f0*/  @!P6 LDG.E R21, [R20.64] ;  /* 0x000000061415e981 */ /* 0x000ee2000c1e1900 */
[----:B------:R-:W-:-:S04]  /*2700*/  @!P6 FADD.FTZ R6, R3, -R78 ;  /* 0x8000004e0306e221 */ /* 0x000fc80000010000 */
[----:B------:R-:W-:Y:S01]  /*2710*/  @!P6 FMUL.FTZ R6, R6, R79 ;  /* 0x0000004f0606e220 */ /* 0x000fe20000410000 */
[----:B------:R-:W-:Y:S01]  /*2720*/  ISETP.GE.AND P3, PT, R11, c[0x0][0x18c], PT ;  /* 0x000063000b007a0c */ /* 0x000fe20003f66270 */
[----:B------:R-:W-:Y:S02]  /*2730*/  BSSY B0, `(.L_x_252) ;  /* 0x0000015000007945 */ /* 0x000fe40003800000 */
[----:B--2---:R-:W-:-:S04]  /*2740*/  @!P6 FFMA.FTZ R6, R6, R5, R8 ;  /* 0x000000050606e223 */ /* 0x004fc80000010008 */
[----:B---3--:R-:W-:-:S05]  /*2750*/  @!P6 FADD.FTZ R3, R6, R21 ;  /* 0x000000150603e221 */ /* 0x008fca0000010000 */
[----:B------:R0:W-:Y:S01]  /*2760*/  @!P6 STG.E [R50.64], R3 ;  /* 0x000000033200e986 */ /* 0x0001e2000c101906 */
[----:B------:R-:W-:Y:S05]  /*2770*/  @P3 BRA `(.L_x_253) ;  /* 0x0000010000003947 */ /* 0x000fea0003800000 */
[C---:B------:R-:W-:Y:S01]  /*2780*/  IMAD.SHL.U32 R6, R11.reuse, 0x4, RZ ;  /* 0x000000040b067824 */ /* 0x040fe200078e00ff */
[----:B------:R-:W-:Y:S02]  /*2790*/  SHF.L.U64.HI R11, R11, 0x2, R12 ;  /* 0x000000020b0b7819 */ /* 0x000fe4000001020c */
[----:B------:R-:W-:Y:S02]  /*27a0*/  IADD3 R8, P2, R16, c[0x0][0x168], RZ ;  /* 0x00005a0010087a10 */ /* 0x000fe40007f5e0ff */
[C---:B------:R-:W-:Y:S02]  /*27b0*/  IADD3 R4, P0, R6.reuse, c[0x0][0x178], RZ ;  /* 0x00005e0006047a10 */ /* 0x040fe40007f1e0ff */
[----:B------:R-:W-:Y:S02]  /*27c0*/  IADD3 R6, P1, R6, c[0x0][0x180], RZ ;  /* 0x0000600006067a10 */ /* 0x000fe40007f3e0ff */
[----:B------:R-:W-:-:S02]  /*27d0*/  IADD3.X R5, R11, c[0x0][0x17c], RZ, P0, !PT ;  /* 0x00005f000b057a10 */ /* 0x000fc400007fe4ff */
[----:B------:R-:W-:Y:S02]  /*27e0*/  IADD3.X R7, R11, c[0x0][0x184], RZ, P1, !PT ;  /* 0x000061000b077a10 */ /* 0x000fe40000ffe4ff */
[----:B------:R-:W-:Y:S02]  /*27f0*/  IADD3.X R9, R15, c[0x0][0x16c], RZ, P2, !PT ;  /* 0x00005b000f097a10 */ /* 0x000fe400017fe4ff */
[----:B------:R-:W2:Y:S04]  /*2800*/  LDG.E R5, [R4.64] ;  /* 0x0000000604057981 */ /* 0x000ea8000c1e1900 */
[----:B------:R-:W2:Y:S04]  /*2810*/  LDG.E R6, [R6.64] ;  /* 0x0000000606067981 */ /* 0x000ea8000c1e1900 */
[----:B------:R-:W3:Y:S01]  /*2820*/  LDG.E R9, [R8.64] ;  /* 0x0000000608097981 */ /* 0x000ee2000c1e1900 */
[----:B------:R-:W-:-:S04]  /*2830*/  FADD.FTZ R2, R2, -R78 ;  /* 0x8000004e02027221 */ /* 0x000fc80000010000 */
[----:B------:R-:W-:-:S04]  /*2840*/  FMUL.FTZ R2, R2, R79 ;  /* 0x0000004f02027220 */ /* 0x000fc80000410000 */
[----:B--2---:R-:W-:-:S04]  /*2850*/  FFMA.FTZ R2, R2, R5, R6 ;  /* 0x0000000502027223 */ /* 0x004fc80000010006 */
[----:B0--3--:R-:W-:-:S05]  /*2860*/  FADD.FTZ R3, R2, R9 ;  /* 0x0000000902037221 */ /* 0x009fca0000010000 */
[----:B------:R0:W-:Y:S02]  /*2870*/  STG.E [R46.64], R3 ;  /* 0x000000032e007986 */ /* 0x0001e4000c101906 */
.L_x_253:
[----:B------:R-:W-:Y:S05]  /*2880*/  BSYNC B0 ;  /* 0x0000000000007941 */ /* 0x000fea0003800000 */
.L_x_252:
[----:B------:R-:W-:-:S13]  /*2890*/  ISETP.GE.AND P0, PT, R13, c[0x0][0x18c], PT ;  /* 0x000063000d007a0c */ /* 0x000fda0003f06270 */
[----:B------:R-:W-:Y:S05]  /*28a0*/  @P0 EXIT ;  /* 0x000000000000094d */ /* 0x000fea0003800000 */
[C---:B------:R-:W-:Y:S01]  /*28b0*/  IMAD.SHL.U32 R4, R13.reuse, 0x4, RZ ;  /* 0x000000040d047824 */ /* 0x040fe200078e00ff */
[----:B------:R-:W-:Y:S02]  /*28c0*/  SHF.L.U64.HI R13, R13, 0x2, R14 ;  /* 0x000000020d0d7819 */ /* 0x000fe4000001020e */
[----:B------:R-:W-:Y:S02]  /*28d0*/  IADD3 R6, P2, R17, c[0x0][0x168], RZ ;  /* 0x00005a0011067a10 */ /* 0x000fe40007f5e0ff */
[C---:B------:R-:W-:Y:S02]  /*28e0*/  IADD3 R2, P0, R4.reuse, c[0x0][0x178], RZ ;  /* 0x00005e0004027a10 */ /* 0x040fe40007f1e0ff */
[----:B------:R-:W-:Y:S02]  /*28f0*/  IADD3 R4, P1, R4, c[0x0][0x180], RZ ;  /* 0x0000600004047a10 */ /* 0x000fe40007f3e0ff */
[C---:B0-----:R-:W-:Y:S02]  /*2900*/  IADD3.X R3, R13.reuse, c[0x0][0x17c], RZ, P0, !PT ;  /* 0x00005f000d037a10 */ /* 0x041fe400007fe4ff */
[----:B------:R-:W-:-:S02]  /*2910*/  IADD3.X R5, R13, c[0x0][0x184], RZ, P1, !PT ;  /* 0x000061000d057a10 */ /* 0x000fc40000ffe4ff */
[----:B------:R-:W-:Y:S02]  /*2920*/  IADD3.X R7, R18, c[0x0][0x16c], RZ, P2, !PT ;  /* 0x00005b0012077a10 */ /* 0x000fe400017fe4ff */
[----:B------:R-:W2:Y:S04]  /*2930*/  LDG.E R3, [R2.64] ;  /* 0x0000000602037981 */ /* 0x000ea8000c1e1900 */
[----:B------:R-:W2:Y:S04]  /*2940*/  LDG.E R4, [R4.64] ;  /* 0x0000000604047981 */ /* 0x000ea8000c1e1900 */
[----:B------:R-:W3:Y:S01]  /*2950*/  LDG.E R7, [R6.64] ;  /* 0x0000000606077981 */ /* 0x000ee2000c1e1900 */
[----:B------:R-:W-:-:S04]  /*2960*/  FADD.FTZ R0, R0, -R78 ;  /* 0x8000004e00007221 */ /* 0x000fc80000010000 */
[----:B------:R-:W-:-:S04]  /*2970*/  FMUL.FTZ R0, R0, R79 ;  /* 0x0000004f00007220 */ /* 0x000fc80000410000 */
[----:B--2---:R-:W-:-:S04]  /*2980*/  FFMA.FTZ R0, R0, R3, R4 ;  /* 0x0000000300007223 */ /* 0x004fc80000010004 */
[----:B---3--:R-:W-:-:S05]  /*2990*/  FADD.FTZ R9, R0, R7 ;  /* 0x0000000700097221 */ /* 0x008fca0000010000 */
[----:B------:R-:W-:Y:S01]  /*29a0*/  STG.E [R48.64], R9 ;  /* 0x0000000930007986 */ /* 0x000fe2000c101906 */
[----:B------:R-:W-:Y:S05]  /*29b0*/  EXIT ;  /* 0x000000000000794d */ /* 0x000fea0003800000 */
.L_x_254:
        /* <DEDUP_REMOVED lines=12> */
.L_x_2508:


//--------------------- .text._ZN17fastertransformer26add_bias_layernorm_add_resI6__halfLi16EEEvPT_PKS2_S5_S5_S5_fi --------------------------
	.section	.text._ZN17fastertransformer26add_bias_layernorm_add_resI6__halfLi16EEEvPT_PKS2_S5_S5_S5_fi,"ax",@progbits
	.sectioninfo	@"SHI_REGISTERS=60"
	.align	128
        .global         _ZN17fastertransformer26add_bias_layernorm_add_resI6__halfLi16EEEvPT_PKS2_S5_S5_S5_fi
        .type           _ZN17fastertransformer26add_bias_layernorm_add_resI6__halfLi16EEEvPT_PKS2_S5_S5_S5_fi,@function
        .size           _ZN17fastertransformer26add_bias_layernorm_add_resI6__halfLi16EEEvPT_PKS2_S5_S5_S5_fi,(.L_x_2509 - _ZN17fastertransformer26add_bias_layernorm_add_resI6__halfLi16EEEvPT_PKS2_S5_S5_S5_fi)
        .other          _ZN17fastertransformer26add_bias_layernorm_add_resI6__halfLi16EEEvPT_PKS2_S5_S5_S5_fi,@"STO_CUDA_ENTRY STV_DEFAULT"
_ZN17fastertransformer26add_bias_layernorm_add_resI6__halfLi16EEEvPT_PKS2_S5_S5_S5_fi:
.text._ZN17fastertransformer26add_bias_layernorm_add_resI6__halfLi16EEEvPT_PKS2_S5_S5_S5_fi:
[----:B------:R-:W-:Y:S02]  /*0000*/  IMAD.MOV.U32 R1, RZ, RZ, c[0x0][0x28] ;  /* 0x00000a00ff017624 */ /* 0x000fe400078e00ff */
[----:B------:R-:W0:Y:S01]  /*0010*/  S2R R46, SR_TID.X ;  /* 0x00000000002e7919 */ /* 0x000e220000002100 */
[----:B------:R-:W1:Y:S01]  /*0020*/  S2UR UR4, SR_CTAID.X ;  /* 0x00000000000479c3 */ /* 0x000e620000002500 */
[----:B------:R-:W-:Y:S01]  /*0030*/  ULDC.64 UR6, c[0x0][0x118] ;  /* 0x0000460000067ab9 */ /* 0x000fe20000000a00 */
[----:B0-----:R-:W-:Y:S01]  /*0040*/  IADD3 R38, R46, c[0x0][0x0], RZ ;  /* 0x000000002e267a10 */ /* 0x001fe20007ffe0ff */
[----:B-1----:R-:W-:-:S03]  /*0050*/  IMAD.U32 R3, RZ, RZ, UR4 ;  /* 0x00000004ff037e24 */ /* 0x002fc6000f8e00ff */
[----:B------:R-:W-:Y:S01]  /*0060*/  IADD3 R33, R38, c[0x0][0x0], RZ ;  /* 0x0000000026217a10 */ /* 0x000fe20007ffe0ff */
[----:B------:R-:W-:-:S03]  /*0070*/  IMAD R2, R3, c[0x0][0x18c], RZ ;  /* 0x0000630003027a24 */ /* 0x000fc600078e02ff */
[----:B------:R-:W-:-:S04]  /*0080*/  IADD3 R31, R33, c[0x0][0x0], RZ ;  /* 0x00000000211f7a10 */ /* 0x000fc80007ffe0ff */
[C---:B------:R-:W-:Y:S02]  /*0090*/  ISETP.GE.AND P6, PT, R31.reuse, c[0x0][0x18c], PT ;  /* 0x000063001f007a0c */ /* 0x040fe40003fc6270 */
[----:B------:R-:W-:Y:S02]  /*00a0*/  IADD3 R29, R31, c[0x0][0x0], RZ ;  /* 0x000000001f1d7a10 */ /* 0x000fe40007ffe0ff */
[----:B------:R-:W-:Y:S02]  /*00b0*/  P2R R0, PR, RZ, 0x40 ;  /* 0x00000040ff007803 */ /* 0x000fe40000000000 */
[----:B------:R-:W-:Y:S02]  /*00c0*/  ISETP.GE.AND P0, PT, R29, c[0x0][0x18c], PT ;  /* 0x000063001d007a0c */ /* 0x000fe40003f06270 */
[----:B------:R-:W-:-:S05]  /*00d0*/  SHF.R.S32.HI R0, RZ, 0x1f, R2 ;  /* 0x0000001fff007819 */ /* 0x000fca0000011402 */
[----:B------:R-:W-:Y:S01]  /*00e0*/  @!P6 IADD3 R7, P1, R2, R31, RZ ;  /* 0x0000001f0207e210 */ /* 0x000fe20007f3e0ff */
[----:B------:R-:W-:-:S03]  /*00f0*/  @!P6 IMAD.MOV.U32 R4, RZ, RZ, 0x2 ;  /* 0x00000002ff04e424 */ /* 0x000fc600078e00ff */
[C---:B------:R-:W-:Y:S01]  /*0100*/  @!P6 LEA.HI.X.SX32 R8, R31.reuse, R0, 0x1, P1 ;  /* 0x000000001f08e211 */ /* 0x040fe200008f0eff */
[----:B------:R-:W-:Y:S01]  /*0110*/  @!P6 IMAD.WIDE R4, R31, R4, c[0x0][0x170] ;  /* 0x00005c001f04e625 */ /* 0x000fe200078e0204 */
[----:B------:R-:W-:-:S04]  /*0120*/  @!P6 LEA R6, P1, R7, c[0x0][0x160], 0x1 ;  /* 0x000058000706ea11 */ /* 0x000fc800078208ff */
[----:B------:R-:W-:Y:S01]  /*0130*/  @!P6 LEA.HI.X R7, R7, c[0x0][0x164], R8, 0x1, P1 ;  /* 0x000059000707ea11 */ /* 0x000fe200008f0c08 */
[----:B------:R0:W2:Y:S01]  /*0140*/  @!P6 LDG.E.U16 R4, [R4.64] ;  /* 0x000000060404e981 */ /* 0x0000a2000c1e1500 */
[----:B------:R-:W-:Y:S01]  /*0150*/  @!P0 IADD3 R9, P1, R2, R29, RZ ;  /* 0x0000001d02098210 */ /* 0x000fe20007f3e0ff */
[----:B------:R-:W-:Y:S02]  /*0160*/  @!P0 IMAD.MOV.U32 R10, RZ, RZ, 0x2 ;  /* 0x00000002ff0a8424 */ /* 0x000fe400078e00ff */
[----:B------:R1:W2:Y:S01]  /*0170*/  @!P6 LDG.E.U16 R6, [R6.64] ;  /* 0x000000060606e981 */ /* 0x0002a2000c1e1500 */
[----:B------:R-:W-:Y:S02]  /*0180*/  @!P0 LEA.HI.X.SX32 R12, R29, R0, 0x1, P1 ;  /* 0x000000001d0c8211 */ /* 0x000fe400008f0eff */
[----:B------:R-:W-:Y:S01]  /*0190*/  @!P0 LEA R8, P1, R9, c[0x0][0x160], 0x1 ;  /* 0x0000580009088a11 */ /* 0x000fe200078208ff */
[----:B------:R-:W-:-:S03]  /*01a0*/  @!P0 IMAD.WIDE R10, R29, R10, c[0x0][0x170] ;  /* 0x00005c001d0a8625 */ /* 0x000fc600078e020a */
[----:B------:R-:W-:Y:S02]  /*01b0*/  @!P0 LEA.HI.X R9, R9, c[0x0][0x164], R12, 0x1, P1 ;  /* 0x0000590009098a11 */ /* 0x000fe400008f0c0c */
[----:B0-----:R0:W3:Y:S04]  /*01c0*/  @!P0 LDG.E.U16 R5, [R10.64] ;  /* 0x000000060a058981 */ /* 0x0010e8000c1e1500 */
[----:B-1----:R1:W3:Y:S01]  /*01d0*/  @!P0 LDG.E.U16 R7, [R8.64] ;  /* 0x0000000608078981 */ /* 0x0022e2000c1e1500 */
[----:B------:R-:W-:Y:S02]  /*01e0*/  ISETP.GE.AND P4, PT, R46, c[0x0][0x18c], PT ;  /* 0x000063002e007a0c */ /* 0x000fe40003f86270 */
[----:B------:R-:W-:Y:S02]  /*01f0*/  SHF.R.S32.HI R22, RZ, 0x1f, R46 ;  /* 0x0000001fff167819 */ /* 0x000fe4000001142e */
[----:B------:R-:W-:-:S05]  /*0200*/  IADD3 R23, P1, R2, R46, RZ ;  /* 0x0000002e02177210 */ /* 0x000fca0007f3e0ff */
[----:B------:R-:W-:Y:S01]  /*0210*/  IMAD.X R43, R0, 0x1, R22, P1 ;  /* 0x00000001002b7824 */ /* 0x000fe200008e0616 */
[----:B------:R-:W-:-:S03]  /*0220*/  LEA R48, P1, R23, c[0x0][0x160], 0x1 ;  /* 0x0000580017307a11 */ /* 0x000fc600078208ff */
[----:B------:R-:W-:Y:S01]  /*0230*/  @!P4 IMAD.MOV.U32 R25, RZ, RZ, 0x2 ;  /* 0x00000002ff19c424 */ /* 0x000fe200078e00ff */
[----:B------:R-:W-:-:S03]  /*0240*/  LEA.HI.X R49, R23, c[0x0][0x164], R43, 0x1, P1 ;  /* 0x0000590017317a11 */ /* 0x000fc600008f0c2b */
[----:B-1----:R-:W-:Y:S02]  /*0250*/  @!P4 IMAD.WIDE R8, R46, R25, c[0x0][0x170] ;  /* 0x00005c002e08c625 */ /* 0x002fe400078e0219 */
[----:B------:R-:W4:Y:S04]  /*0260*/  @!P4 LDG.E.U16 R48, [R48.64] ;  /* 0x000000063030c981 */ /* 0x000f28000c1e1500 */
[----:B------:R1:W4:Y:S01]  /*0270*/  @!P4 LDG.E.U16 R47, [R8.64] ;  /* 0x00000006082fc981 */ /* 0x000322000c1e1500 */
[----:B------:R-:W-:Y:S02]  /*0280*/  IADD3 R27, R29, c[0x0][0x0], RZ ;  /* 0x000000001d1b7a10 */ /* 0x000fe40007ffe0ff */
[----:B------:R-:W-:Y:S02]  /*0290*/  SHF.R.S32.HI R39, RZ, 0x1f, R38 ;  /* 0x0000001fff277819 */ /* 0x000fe40000011426 */
[----:B------:R-:W-:-:S02]  /*02a0*/  ISETP.GE.AND P1, PT, R27, c[0x0][0x18c], PT ;  /* 0x000063001b007a0c */ /* 0x000fc40003f26270 */
[----:B------:R-:W-:Y:S02]  /*02b0*/  IADD3 R40, P2, R2, R38, RZ ;  /* 0x0000002602287210 */ /* 0x000fe40007f5e0ff */
[----:B------:R-:W-:Y:S02]  /*02c0*/  IADD3 R25, R27, c[0x0][0x0], RZ ;  /* 0x000000001b197a10 */ /* 0x000fe40007ffe0ff */
[----:B------:R-:W-:Y:S01]  /*02d0*/  SHF.R.S32.HI R34, RZ, 0x1f, R33 ;  /* 0x0000001fff227819 */ /* 0x000fe20000011421 */
[----:B------:R-:W-:Y:S01]  /*02e0*/  IMAD.X R41, R0, 0x1, R39, P2 ;  /* 0x0000000100297824 */ /* 0x000fe200010e0627 */
[----:B------:R-:W-:Y:S02]  /*02f0*/  IADD3 R35, P3, R2, R33, RZ ;  /* 0x0000002102237210 */ /* 0x000fe40007f7e0ff */
[----:B-1----:R-:W-:Y:S02]  /*0300*/  LEA R8, P2, R40, c[0x0][0x160], 0x1 ;  /* 0x0000580028087a11 */ /* 0x002fe400078408ff */
[----:B------:R-:W-:Y:S01]  /*0310*/  ISETP.GE.AND P5, PT, R25, c[0x0][0x18c], PT ;  /* 0x0000630019007a0c */ /* 0x000fe20003fa6270 */
[----:B------:R-:W-:Y:S01]  /*0320*/  IMAD.X R36, R0, 0x1, R34, P3 ;  /* 0x0000000100247824 */ /* 0x000fe200018e0622 */
[----:B------:R-:W-:-:S02]  /*0330*/  LEA.HI.X R9, R40, c[0x0][0x164], R41, 0x1, P2 ;  /* 0x0000590028097a11 */ /* 0x000fc400010f0c29 */
[C---:B------:R-:W-:Y:S02]  /*0340*/  LEA R52, P2, R35.reuse, c[0x0][0x160], 0x1 ;  /* 0x0000580023347a11 */ /* 0x040fe400078408ff */
[----:B0-----:R-:W-:Y:S02]  /*0350*/  @!P1 IADD3 R10, P3, R2, R27, RZ ;  /* 0x0000001b020a9210 */ /* 0x001fe40007f7e0ff */
[----:B------:R-:W-:Y:S02]  /*0360*/  LEA.HI.X R53, R35, c[0x0][0x164], R36, 0x1, P2 ;  /* 0x0000590023357a11 */ /* 0x000fe400010f0c24 */
[----:B------:R-:W-:Y:S02]  /*0370*/  @!P1 LEA R44, P2, R10, c[0x0][0x160], 0x1 ;  /* 0x000058000a2c9a11 */ /* 0x000fe400078408ff */
[----:B------:R-:W-:Y:S01]  /*0380*/  P2R R50, PR, RZ, 0x1 ;  /* 0x00000001ff327803 */ /* 0x000fe20000000000 */
[----:B--2---:R-:W-:Y:S01]  /*0390*/  @!P6 HADD2 R30, R6.H0_H0, R4.H0_H0 ;  /* 0x20000004061ee230 */ /* 0x004fe20000000800 */
[----:B------:R-:W-:-:S02]  /*03a0*/  P2R R4, PR, RZ, 0x20 ;  /* 0x00000020ff047803 */ /* 0x000fc40000000000 */
[----:B------:R-:W-:Y:S02]  /*03b0*/  IADD3 R4, R25, c[0x0][0x0], RZ ;  /* 0x0000000019047a10 */ /* 0x000fe40007ffe0ff */
[-C--:B------:R-:W-:Y:S02]  /*03c0*/  @!P1 LEA.HI.X.SX32 R6, R27, R0.reuse, 0x1, P3 ;  /* 0x000000001b069211 */ /* 0x080fe400018f0eff */
[----:B------:R-:W-:Y:S02]  /*03d0*/  ISETP.GE.AND P6, PT, R4, c[0x0][0x18c], PT ;  /* 0x0000630004007a0c */ /* 0x000fe40003fc6270 */
[----:B------:R-:W-:Y:S02]  /*03e0*/  @!P1 LEA.HI.X R45, R10, c[0x0][0x164], R6, 0x1, P2 ;  /* 0x000059000a2d9a11 */ /* 0x000fe400010f0c06 */
[----:B------:R-:W-:Y:S01]  /*03f0*/  @!P5 IADD3 R6, P2, R2, R25, RZ ;  /* 0x000000190206d210 */ /* 0x000fe20007f5e0ff */
[----:B---3--:R-:W-:Y:S01]  /*0400*/  @!P0 HADD2 R28, R7.H0_H0, R5.H0_H0 ;  /* 0x20000005071c8230 */ /* 0x008fe20000000800 */
[----:B------:R-:W-:Y:S01]  /*0410*/  P2R R5, PR, RZ, 0x40 ;  /* 0x00000040ff057803 */ /* 0x000fe20000000000 */
[----:B------:R-:W2:Y:S01]  /*0420*/  @!P1 LDG.E.U16 R44, [R44.64] ;  /* 0x000000062c2c9981 */ /* 0x000ea2000c1e1500 */
[----:B------:R-:W-:-:S02]  /*0430*/  @!P5 LEA.HI.X.SX32 R5, R25, R0, 0x1, P2 ;  /* 0x000000001905d211 */ /* 0x000fc400010f0eff */
[----:B------:R-:W-:-:S04]  /*0440*/  @!P5 LEA R54, P2, R6, c[0x0][0x160], 0x1 ;  /* 0x000058000636da11 */ /* 0x000fc800078408ff */
[----:B------:R-:W-:Y:S02]  /*0450*/  @!P5 LEA.HI.X R55, R6, c[0x0][0x164], R5, 0x1, P2 ;  /* 0x000059000637da11 */ /* 0x000fe400010f0c05 */
[----:B------:R-:W-:Y:S02]  /*0460*/  @!P6 IADD3 R6, P2, R2, R4, RZ ;  /* 0x000000040206e210 */ /* 0x000fe40007f5e0ff */
[----:B------:R-:W-:Y:S02]  /*0470*/  ISETP.GE.AND P0, PT, R38, c[0x0][0x18c], PT ;  /* 0x0000630026007a0c */ /* 0x000fe40003f06270 */
[----:B------:R-:W-:Y:S02]  /*0480*/  @!P6 LEA.HI.X.SX32 R5, R4, R0, 0x1, P2 ;  /* 0x000000000405e211 */ /* 0x000fe400010f0eff */
[----:B------:R-:W-:-:S04]  /*0490*/  @!P6 LEA R10, P2, R6, c[0x0][0x160], 0x1 ;  /* 0x00005800060aea11 */ /* 0x000fc800078408ff */
[----:B------:R-:W-:Y:S02]  /*04a0*/  @!P6 LEA.HI.X R11, R6, c[0x0][0x164], R5, 0x1, P2 ;  /* 0x00005900060bea11 */ /* 0x000fe400010f0c05 */
[----:B------:R-:W-:Y:S02]  /*04b0*/  ISETP.GE.AND P6, PT, R33, c[0x0][0x18c], PT ;  /* 0x0000630021007a0c */ /* 0x000fe40003fc6270 */
[----:B------:R-:W-:Y:S01]  /*04c0*/  P2R R5, PR, RZ, 0x1 ;  /* 0x00000001ff057803 */ /* 0x000fe20000000000 */
[----:B------:R-:W-:Y:S01]  /*04d0*/  @!P0 IMAD.MOV.U32 R5, RZ, RZ, 0x2 ;  /* 0x00000002ff058424 */ /* 0x000fe200078e00ff */
[----:B------:R0:W3:Y:S03]  /*04e0*/  @!P0 LDG.E.U16 R7, [R8.64] ;  /* 0x0000000608078981 */ /* 0x0000e6000c1e1500 */
[----:B0-----:R-:W-:Y:S01]  /*04f0*/  @!P0 IMAD.WIDE R8, R38, R5, c[0x0][0x170] ;  /* 0x00005c0026088625 */ /* 0x001fe200078e0205 */
[----:B------:R-:W-:-:S05]  /*0500*/  P2R R5, PR, RZ, 0x40 ;  /* 0x00000040ff057803 */ /* 0x000fca0000000000 */
[----:B------:R-:W-:Y:S01]  /*0510*/  @!P6 IMAD.MOV.U32 R5, RZ, RZ, 0x2 ;  /* 0x00000002ff05e424 */ /* 0x000fe200078e00ff */
[----:B------:R0:W3:Y:S03]  /*0520*/  @!P0 LDG.E.U16 R6, [R8.64] ;  /* 0x0000000608068981 */ /* 0x0000e6000c1e1500 */
[----:B0-----:R-:W-:Y:S01]  /*0530*/  @!P6 IMAD.WIDE R8, R33, R5, c[0x0][0x170] ;  /* 0x00005c002108e625 */ /* 0x001fe200078e0205 */
[----:B------:R-:W-:-:S04]  /*0540*/  IADD3 R5, R4, c[0x0][0x0], RZ ;  /* 0x0000000004057a10 */ /* 0x000fc80007ffe0ff */
[----:B------:R-:W-:Y:S01]  /*0550*/  ISETP.GE.AND P3, PT, R5, c[0x0][0x18c], PT ;  /* 0x0000630005007a0c */ /* 0x000fe20003f66270 */
[----:B------:R0:W5:Y:S01]  /*0560*/  @!P6 LDG.E.U16 R9, [R8.64] ;  /* 0x000000060809e981 */ /* 0x000162000c1e1500 */
[----:B----4-:R-:W-:-:S11]  /*0570*/  @!P4 HADD2 R42, R48.H0_H0, R47.H0_H0 ;  /* 0x2000002f302ac230 */ /* 0x010fd60000000800 */
[----:B------:R-:W-:Y:S02]  /*0580*/  @!P3 IADD3 R12, P2, R2, R5, RZ ;  /* 0x00000005020cb210 */ /* 0x000fe40007f5e0ff */
[----:B0-----:R-:W-:Y:S02]  /*0590*/  P2R R8, PR, RZ, 0x8 ;  /* 0x00000008ff087803 */ /* 0x001fe40000000000 */
[----:B------:R-:W-:Y:S02]  /*05a0*/  @!P3 LEA.HI.X.SX32 R8, R5, R0, 0x1, P2 ;  /* 0x000000000508b211 */ /* 0x000fe400010f0eff */
[----:B------:R-:W-:-:S04]  /*05b0*/  @!P3 LEA R48, P2, R12, c[0x0][0x160], 0x1 ;  /* 0x000058000c30ba11 */ /* 0x000fc800078408ff */
[----:B------:R-:W-:Y:S02]  /*05c0*/  @!P3 LEA.HI.X R49, R12, c[0x0][0x164], R8, 0x1, P2 ;  /* 0x000059000c31ba11 */ /* 0x000fe400010f0c08 */
[----:B------:R0:W5:Y:S04]  /*05d0*/  @!P6 LDG.E.U16 R12, [R52.64] ;  /* 0x00000006340ce981 */ /* 0x000168000c1e1500 */
[----:B------:R-:W4:Y:S01]  /*05e0*/  @!P3 LDG.E.U16 R47, [R48.64] ;  /* 0x00000006302fb981 */ /* 0x000f22000c1e1500 */
[----:B---3--:R-:W-:Y:S01]  /*05f0*/  @!P0 HADD2 R37, R7.H0_H0, R6.H0_H0 ;  /* 0x2000000607258230 */ /* 0x008fe20000000800 */
[----:B------:R-:W-:-:S04]  /*0600*/  IADD3 R6, R5, c[0x0][0x0], RZ ;  /* 0x0000000005067a10 */ /* 0x000fc80007ffe0ff */
[----:B------:R-:W-:-:S04]  /*0610*/  ISETP.GE.AND P4, PT, R6, c[0x0][0x18c], PT ;  /* 0x0000630006007a0c */ /* 0x000fc80003f86270 */
[----:B------:R-:W-:-:S09]  /*0620*/  P2R R7, PR, RZ, 0x10 ;  /* 0x00000010ff077803 */ /* 0x000fd20000000000 */
[----:B------:R-:W-:-:S04]  /*0630*/  @!P4 IADD3 R8, P2, R2, R6, RZ ;  /* 0x000000060208c210 */ /* 0x000fc80007f5e0ff */
[----:B------:R-:W-:Y:S02]  /*0640*/  @!P4 LEA.HI.X.SX32 R7, R6, R0, 0x1, P2 ;  /* 0x000000000607c211 */ /* 0x000fe400010f0eff */
[----:B0-----:R-:W-:-:S04]  /*0650*/  @!P4 LEA R52, P2, R8, c[0x0][0x160], 0x1 ;  /* 0x000058000834ca11 */ /* 0x001fc800078408ff */
[----:B------:R-:W-:Y:S01]  /*0660*/  @!P4 LEA.HI.X R53, R8, c[0x0][0x164], R7, 0x1, P2 ;  /* 0x000059000835ca11 */ /* 0x000fe200010f0c07 */
[----:B------:R-:W-:Y:S01]  /*0670*/  @!P1 IMAD.MOV.U32 R7, RZ, RZ, 0x2 ;  /* 0x00000002ff079424 */ /* 0x000fe200078e00ff */
[----:B-----5:R-:W-:-:S03]  /*0680*/  @!P6 HADD2 R32, R12.H0_H0, R9.H0_H0 ;  /* 0x200000090c20e230 */ /* 0x020fc60000000800 */
[----:B------:R-:W-:-:S05]  /*0690*/  @!P1 IMAD.WIDE R8, R27, R7, c[0x0][0x170] ;  /* 0x00005c001b089625 */ /* 0x000fca00078e0207 */
[----:B------:R0:W2:Y:S01]  /*06a0*/  @!P1 LDG.E.U16 R12, [R8.64] ;  /* 0x00000006080c9981 */ /* 0x0000a2000c1e1500 */
[----:B------:R-:W-:-:S04]  /*06b0*/  IADD3 R7, R6, c[0x0][0x0], RZ ;  /* 0x0000000006077a10 */ /* 0x000fc80007ffe0ff */
[----:B------:R-:W-:-:S04]  /*06c0*/  ISETP.GE.AND P6, PT, R7, c[0x0][0x18c], PT ;  /* 0x0000630007007a0c */ /* 0x000fc80003fc6270 */
[----:B0-----:R-:W-:-:S09]  /*06d0*/  P2R R8, PR, RZ, 0x40 ;  /* 0x00000040ff087803 */ /* 0x001fd20000000000 */
[----:B------:R-:W-:-:S04]  /*06e0*/  @!P6 IADD3 R9, P2, R2, R7, RZ ;  /* 0x000000070209e210 */ /* 0x000fc80007f5e0ff */
[----:B------:R-:W-:Y:S01]  /*06f0*/  @!P6 LEA.HI.X.SX32 R8, R7, R0, 0x1, P2 ;  /* 0x000000000708e211 */ /* 0x000fe200010f0eff */
[----:B--2---:R-:W-:Y:S01]  /*0700*/  @!P1 HADD2 R26, R44.H0_H0, R12.H0_H0 ;  /* 0x2000000c2c1a9230 */ /* 0x004fe20000000800 */
[----:B------:R-:W-:-:S04]  /*0710*/  @!P6 LEA R44, P2, R9, c[0x0][0x160], 0x1 ;  /* 0x00005800092cea11 */ /* 0x000fc800078408ff */
[----:B------:R-:W-:Y:S01]  /*0720*/  @!P6 LEA.HI.X R45, R9, c[0x0][0x164], R8, 0x1, P2 ;  /* 0x00005900092dea11 */ /* 0x000fe200010f0c08 */
[----:B------:R-:W-:Y:S01]  /*0730*/  @!P5 IMAD.MOV.U32 R8, RZ, RZ, 0x2 ;  /* 0x00000002ff08d424 */ /* 0x000fe200078e00ff */
[----:B------:R0:W2:Y:S01]  /*0740*/  @!P5 LDG.E.U16 R9, [R54.64] ;  /* 0x000000063609d981 */ /* 0x0000a2000c1e1500 */
[----:B------:R-:W-:-:S03]  /*0750*/  ISETP.GE.AND P2, PT, R4, c[0x0][0x18c], PT ;  /* 0x0000630004007a0c */ /* 0x000fc60003f46270 */
[----:B------:R1:W3:Y:S01]  /*0760*/  @!P6 LDG.E.U16 R45, [R44.64] ;  /* 0x000000062c2de981 */ /* 0x0002e2000c1e1500 */
[----:B0-----:R-:W-:-:S09]  /*0770*/  @!P5 IMAD.WIDE R54, R25, R8, c[0x0][0x170] ;  /* 0x00005c001936d625 */ /* 0x001fd200078e0208 */
[----:B------:R0:W5:Y:S04]  /*0780*/  @!P2 LDG.E.U16 R12, [R10.64] ;  /* 0x000000060a0ca981 */ /* 0x000168000c1e1500 */
[----:B------:R-:W2:Y:S01]  /*0790*/  @!P5 LDG.E.U16 R8, [R54.64] ;  /* 0x000000063608d981 */ /* 0x000ea2000c1e1500 */
[----:B0-----:R-:W-:-:S04]  /*07a0*/  @!P2 IMAD.MOV.U32 R10, RZ, RZ, 0x2 ;  /* 0x00000002ff0aa424 */ /* 0x001fc800078e00ff */
[----:B------:R-:W-:-:S06]  /*07b0*/  @!P2 IMAD.WIDE R10, R4, R10, c[0x0][0x170] ;  /* 0x00005c00040aa625 */ /* 0x000fcc00078e020a */
[----:B------:R0:W5:Y:S01]  /*07c0*/  @!P2 LDG.E.U16 R11, [R10.64] ;  /* 0x000000060a0ba981 */ /* 0x000162000c1e1500 */
[----:B--2---:R-:W-:Y:S01]  /*07d0*/  @!P5 HADD2 R13, R9.H0_H0, R8.H0_H0 ;  /* 0x20000008090dd230 */ /* 0x004fe20000000800 */
[----:B------:R-:W-:-:S04]  /*07e0*/  IADD3 R8, R7, c[0x0][0x0], RZ ;  /* 0x0000000007087a10 */ /* 0x000fc80007ffe0ff */
[----:B------:R-:W-:-:S04]  /*07f0*/  ISETP.GE.AND P5, PT, R8, c[0x0][0x18c], PT ;  /* 0x0000630008007a0c */ /* 0x000fc80003fa6270 */
[----:B------:R-:W-:-:S09]  /*0800*/  P2R R9, PR, RZ, 0x20 ;  /* 0x00000020ff097803 */ /* 0x000fd20000000000 */
[----:B0-----:R-:W-:-:S04]  /*0810*/  @!P5 IADD3 R10, P2, R2, R8, RZ ;  /* 0x00000008020ad210 */ /* 0x001fc80007f5e0ff */
[----:B------:R-:W-:Y:S02]  /*0820*/  @!P5 LEA.HI.X.SX32 R9, R8, R0, 0x1, P2 ;  /* 0x000000000809d211 */ /* 0x000fe400010f0eff */
[----:B------:R-:W-:-:S04]  /*0830*/  @!P5 LEA R54, P2, R10, c[0x0][0x160], 0x1 ;  /* 0x000058000a36da11 */ /* 0x000fc800078408ff */
[----:B------:R-:W-:Y:S02]  /*0840*/  @!P5 LEA.HI.X R55, R10, c[0x0][0x164], R9, 0x1, P2 ;  /* 0x000059000a37da11 */ /* 0x000fe400010f0c09 */
[----:B------:R-:W-:Y:S01]  /*0850*/  ISETP.GE.AND P2, PT, R4, c[0x0][0x18c], PT ;  /* 0x0000630004007a0c */ /* 0x000fe20003f46270 */
[----:B------:R-:W-:-:S12]  /*0860*/  @!P3 IMAD.MOV.U32 R9, RZ, RZ, 0x2 ;  /* 0x00000002ff09b424 */ /* 0x000fd800078e00ff */
[----:B-----5:R-:W-:Y:S01]  /*0870*/  @!P2 HADD2 R14, R12.H0_H0, R11.H0_H0 ;  /* 0x2000000b0c0ea230 */ /* 0x020fe20000000800 */
[----:B------:R-:W-:-:S05]  /*0880*/  @!P3 IMAD.WIDE R10, R5, R9, c[0x0][0x170] ;  /* 0x00005c00050ab625 */ /* 0x000fca00078e0209 */
[----:B------:R0:W4:Y:S01]  /*0890*/  @!P3 LDG.E.U16 R12, [R10.64] ;  /* 0x000000060a0cb981 */ /* 0x000122000c1e1500 */
[----:B------:R-:W-:-:S04]  /*08a0*/  IADD3 R9, R8, c[0x0][0x0], RZ ;  /* 0x0000000008097a10 */ /* 0x000fc80007ffe0ff */
[----:B------:R-:W-:-:S13]  /*08b0*/  ISETP.GE.AND P2, PT, R9, c[0x0][0x18c], PT ;  /* 0x0000630009007a0c */ /* 0x000fda0003f46270 */
[----:B------:R-:W-:Y:S02]  /*08c0*/  @!P2 SHF.R.S32.HI R0, RZ, 0x1f, R2 ;  /* 0x0000001fff00a819 */ /* 0x000fe40000011402 */
[----:B0-----:R-:W-:-:S04]  /*08d0*/  @!P2 IADD3 R11, P3, R2, R9, RZ ;  /* 0x00000009020ba210 */ /* 0x001fc80007f7e0ff */
[----:B------:R-:W-:Y:S02]  /*08e0*/  @!P2 LEA.HI.X.SX32 R10, R9, R0, 0x1, P3 ;  /* 0x00000000090aa211 */ /* 0x000fe400018f0eff */
[----:B------:R-:W-:-:S13]  /*08f0*/  ISETP.GE.AND P3, PT, R5, c[0x0][0x18c], PT ;  /* 0x0000630005007a0c */ /* 0x000fda0003f66270 */
[----:B----4-:R-:W-:Y:S01]  /*0900*/  @!P3 HADD2 R15, R47.H0_H0, R12.H0_H0 ;  /* 0x2000000c2f0fb230 */ /* 0x010fe20000000800 */
[----:B------:R-:W-:-:S04]  /*0910*/  @!P2 LEA R48, P3, R11, c[0x0][0x160], 0x1 ;  /* 0x000058000b30aa11 */ /* 0x000fc800078608ff */
[----:B------:R-:W-:Y:S01]  /*0920*/  @!P2 LEA.HI.X R49, R11, c[0x0][0x164], R10, 0x1, P3 ;  /* 0x000059000b31aa11 */ /* 0x000fe200018f0c0a */
[----:B------:R-:W-:Y:S01]  /*0930*/  @!P4 IMAD.MOV.U32 R10, RZ, RZ, 0x2 ;  /* 0x00000002ff0ac424 */ /* 0x000fe200078e00ff */
[----:B------:R0:W2:Y:S03]  /*0940*/  @!P4 LDG.E.U16 R11, [R52.64] ;  /* 0x00000006340bc981 */ /* 0x0000a6000c1e1500 */
[----:B0-----:R-:W-:-:S05]  /*0950*/  @!P4 IMAD.WIDE R52, R6, R10, c[0x0][0x170] ;  /* 0x00005c000634c625 */ /* 0x001fca00078e020a */
[----:B------:R0:W2:Y:S01]  /*0960*/  @!P4 LDG.E.U16 R10, [R52.64] ;  /* 0x00000006340ac981 */ /* 0x0000a2000c1e1500 */
[----:B------:R-:W-:-:S04]  /*0970*/  @!P6 IMAD.MOV.U32 R12, RZ, RZ, 0x2 ;  /* 0x00000002ff0ce424 */ /* 0x000fc800078e00ff */
[----:B0-----:R-:W-:-:S05]  /*0980*/  @!P6 IMAD.WIDE R52, R7, R12, c[0x0][0x170] ;  /* 0x00005c000734e625 */ /* 0x001fca00078e020c */
[----:B-1----:R0:W3:Y:S01]  /*0990*/  @!P6 LDG.E.U16 R44, [R52.64] ;  /* 0x00000006342ce981 */ /* 0x0020e2000c1e1500 */
[----:B--2---:R-:W-:Y:S01]  /*09a0*/  @!P4 HADD2 R16, R11.H0_H0, R10.H0_H0 ;  /* 0x2000000a0b10c230 */ /* 0x004fe20000000800 */
[----:B------:R-:W-:-:S04]  /*09b0*/  IADD3 R10, R9, c[0x0][0x0], RZ ;  /* 0x00000000090a7a10 */ /* 0x000fc80007ffe0ff */
[----:B------:R-:W-:-:S13]  /*09c0*/  ISETP.GE.AND P3, PT, R10, c[0x0][0x18c], PT ;  /* 0x000063000a007a0c */ /* 0x000fda0003f66270 */
[----:B------:R-:W-:-:S05]  /*09d0*/  @!P3 IMAD R2, R3, c[0x0][0x18c], RZ ;  /* 0x000063000302ba24 */ /* 0x000fca00078e02ff */
[----:B------:R-:W-:Y:S02]  /*09e0*/  @!P3 SHF.R.S32.HI R0, RZ, 0x1f, R2 ;  /* 0x0000001fff00b819 */ /* 0x000fe40000011402 */
[----:B------:R-:W-:-:S04]  /*09f0*/  @!P3 IADD3 R12, P4, R2, R10, RZ ;  /* 0x0000000a020cb210 */ /* 0x000fc80007f9e0ff */
[----:B------:R-:W-:Y:S02]  /*0a00*/  @!P3 LEA.HI.X.SX32 R11, R10, R0, 0x1, P4 ;  /* 0x000000000a0bb211 */ /* 0x000fe400020f0eff */
[C---:B0-----:R-:W-:Y:S01]  /*0a10*/  @!P3 LEA R52, P4, R12.reuse, c[0x0][0x160], 0x1 ;  /* 0x000058000c34ba11 */ /* 0x041fe200078808ff */
[----:B---3--:R-:W-:Y:S02]  /*0a20*/  @!P6 HADD2 R17, R45.H0_H0, R44.H0_H0 ;  /* 0x2000002c2d11e230 */ /* 0x008fe40000000800 */
[----:B------:R0:W2:Y:S01]  /*0a30*/  @!P5 LDG.E.U16 R45, [R54.64] ;  /* 0x00000006362dd981 */ /* 0x0000a2000c1e1500 */
[----:B------:R-:W-:Y:S01]  /*0a40*/  @!P3 LEA.HI.X R53, R12, c[0x0][0x164], R11, 0x1, P4 ;  /* 0x000059000c35ba11 */ /* 0x000fe200020f0c0b */
[----:B------:R-:W-:Y:S02]  /*0a50*/  @!P5 IMAD.MOV.U32 R11, RZ, RZ, 0x2 ;  /* 0x00000002ff0bd424 */ /* 0x000fe400078e00ff */
[----:B------:R1:W3:Y:S02]  /*0a60*/  @!P2 LDG.E.U16 R44, [R48.64] ;  /* 0x00000006302ca981 */ /* 0x0002e4000c1e1500 */
[----:B0-----:R-:W-:-:S05]  /*0a70*/  @!P5 IMAD.WIDE R54, R8, R11, c[0x0][0x170] ;  /* 0x00005c000836d625 */ /* 0x001fca00078e020b */
[----:B------:R-:W2:Y:S01]  /*0a80*/  @!P5 LDG.E.U16 R11, [R54.64] ;  /* 0x00000006360bd981 */ /* 0x000ea2000c1e1500 */
[----:B------:R-:W-:-:S04]  /*0a90*/  @!P2 IMAD.MOV.U32 R12, RZ, RZ, 0x2 ;  /* 0x00000002ff0ca424 */ /* 0x000fc800078e00ff */
[----:B-1----:R-:W-:-:S05]  /*0aa0*/  @!P2 IMAD.WIDE R48, R9, R12, c[0x0][0x170] ;  /* 0x00005c000930a625 */ /* 0x002fca00078e020c */
[----:B------:R0:W3:Y:S01]  /*0ab0*/  @!P2 LDG.E.U16 R12, [R48.64] ;  /* 0x00000006300ca981 */ /* 0x0000e2000c1e1500 */
[----:B--2---:R-:W-:Y:S01]  /*0ac0*/  @!P5 HADD2 R18, R45.H0_H0, R11.H0_H0 ;  /* 0x2000000b2d12d230 */ /* 0x004fe20000000800 */
[----:B------:R-:W-:-:S04]  /*0ad0*/  IADD3 R11, R10, c[0x0][0x0], RZ ;  /* 0x000000000a0b7a10 */ /* 0x000fc80007ffe0ff */
[----:B------:R-:W-:Y:S01]  /*0ae0*/  ISETP.GE.AND P4, PT, R11, c[0x0][0x18c], PT ;  /* 0x000063000b007a0c */ /* 0x000fe20003f86270 */
[----:B------:R-:W-:-:S04]  /*0af0*/  @!P3 IMAD.MOV.U32 R45, RZ, RZ, 0x2 ;  /* 0x00000002ff2db424 */ /* 0x000fc800078e00ff */
[----:B0-----:R-:W-:-:S05]  /*0b00*/  @!P3 IMAD.WIDE R48, R10, R45, c[0x0][0x170] ;  /* 0x00005c000a30b625 */ /* 0x001fca00078e022d */
[----:B------:R0:W2:Y:S03]  /*0b10*/  @!P3 LDG.E.U16 R47, [R48.64] ;  /* 0x00000006302fb981 */ /* 0x0000a6000c1e1500 */
[----:B------:R-:W-:-:S04]  /*0b20*/  @!P4 IMAD.U32 R3, RZ, RZ, UR4 ;  /* 0x00000004ff03ce24 */ /* 0x000fc8000f8e00ff */
[----:B------:R-:W-:-:S05]  /*0b30*/  @!P4 IMAD R2, R3, c[0x0][0x18c], RZ ;  /* 0x000063000302ca24 */ /* 0x000fca00078e02ff */
[----:B------:R-:W-:Y:S02]  /*0b40*/  @!P4 SHF.R.S32.HI R0, RZ, 0x1f, R2 ;  /* 0x0000001fff00c819 */ /* 0x000fe40000011402 */
[----:B0-----:R-:W-:Y:S01]  /*0b50*/  @!P4 IADD3 R48, P5, R2, R11, RZ ;  /* 0x0000000b0230c210 */ /* 0x001fe20007fbe0ff */
[----:B---3--:R-:W-:Y:S01]  /*0b60*/  @!P2 HADD2 R19, R44.H0_H0, R12.H0_H0 ;  /* 0x2000000c2c13a230 */ /* 0x008fe20000000800 */
[C---:B------:R-:W-:Y:S02]  /*0b70*/  IADD3 R12, R11.reuse, c[0x0][0x0], RZ ;  /* 0x000000000b0c7a10 */ /* 0x040fe40007ffe0ff */
[----:B------:R-:W-:Y:S02]  /*0b80*/  @!P4 LEA.HI.X.SX32 R45, R11, R0, 0x1, P5 ;  /* 0x000000000b2dc211 */ /* 0x000fe400028f0eff */
[----:B------:R-:W-:-:S04]  /*0b90*/  @!P4 LEA R54, P5, R48, c[0x0][0x160], 0x1 ;  /* 0x000058003036ca11 */ /* 0x000fc800078a08ff */
[----:B------:R-:W-:Y:S02]  /*0ba0*/  @!P4 LEA.HI.X R55, R48, c[0x0][0x164], R45, 0x1, P5 ;  /* 0x000059003037ca11 */ /* 0x000fe400028f0c2d */
[----:B------:R-:W-:Y:S01]  /*0bb0*/  ISETP.GE.AND P5, PT, R12, c[0x0][0x18c], PT ;  /* 0x000063000c007a0c */ /* 0x000fe20003fa6270 */
[----:B------:R0:W2:Y:S04]  /*0bc0*/  @!P3 LDG.E.U16 R48, [R52.64] ;  /* 0x000000063430b981 */ /* 0x0000a8000c1e1500 */
[----:B------:R-:W3:Y:S08]  /*0bd0*/  @!P4 LDG.E.U16 R54, [R54.64] ;  /* 0x000000063636c981 */ /* 0x000ef0000c1e1500 */
[----:B------:R-:W-:-:S04]  /*0be0*/  @!P5 IMAD.U32 R3, RZ, RZ, UR4 ;  /* 0x00000004ff03de24 */ /* 0x000fc8000f8e00ff */
[----:B------:R-:W-:Y:S01]  /*0bf0*/  @!P5 IMAD R2, R3, c[0x0][0x18c], RZ ;  /* 0x000063000302da24 */ /* 0x000fe200078e02ff */
[----:B------:R-:W-:-:S04]  /*0c00*/  @!P5 SHF.R.S32.HI R45, RZ, 0x1f, R12 ;  /* 0x0000001fff2dd819 */ /* 0x000fc8000001140c */
[----:B------:R-:W-:Y:S02]  /*0c10*/  @!P5 SHF.R.S32.HI R0, RZ, 0x1f, R2 ;  /* 0x0000001fff00d819 */ /* 0x000fe40000011402 */
[----:B------:R-:W-:-:S05]  /*0c20*/  @!P5 IADD3 R44, P6, R2, R12, RZ ;  /* 0x0000000c022cd210 */ /* 0x000fca0007fde0ff */
[----:B------:R-:W-:Y:S01]  /*0c30*/  @!P5 IMAD.X R45, R0, 0x1, R45, P6 ;  /* 0x00000001002dd824 */ /* 0x000fe200030e062d */
[----:B0-----:R-:W-:-:S04]  /*0c40*/  @!P5 LEA R52, P6, R44, c[0x0][0x160], 0x1 ;  /* 0x000058002c34da11 */ /* 0x001fc800078c08ff */
[----:B------:R-:W-:Y:S01]  /*0c50*/  @!P5 LEA.HI.X R53, R44, c[0x0][0x164], R45, 0x1, P6 ;  /* 0x000059002c35da11 */ /* 0x000fe200030f0c2d */
[----:B------:R-:W-:-:S04]  /*0c60*/  @!P4 IMAD.MOV.U32 R44, RZ, RZ, 0x2 ;  /* 0x00000002ff2cc424 */ /* 0x000fc800078e00ff */
[----:B------:R-:W-:Y:S01]  /*0c70*/  @!P4 IMAD.WIDE R44, R11, R44, c[0x0][0x170] ;  /* 0x00005c000b2cc625 */ /* 0x000fe200078e022c */
[----:B------:R-:W4:Y:S05]  /*0c80*/  @!P5 LDG.E.U16 R52, [R52.64] ;  /* 0x000000063434d981 */ /* 0x000f2a000c1e1500 */
[----:B------:R0:W3:Y:S02]  /*0c90*/  @!P4 LDG.E.U16 R45, [R44.64] ;  /* 0x000000062c2dc981 */ /* 0x0000e4000c1e1500 */
[----:B0-----:R-:W-:-:S04]  /*0ca0*/  @!P5 IMAD.MOV.U32 R44, RZ, RZ, 0x2 ;  /* 0x00000002ff2cd424 */ /* 0x001fc800078e00ff */
[----:B------:R-:W-:-:S05]  /*0cb0*/  @!P5 IMAD.WIDE R56, R12, R44, c[0x0][0x170] ;  /* 0x00005c000c38d625 */ /* 0x000fca00078e022c */
[----:B------:R-:W4:Y:S01]  /*0cc0*/  @!P5 LDG.E.U16 R44, [R56.64] ;  /* 0x00000006382cd981 */ /* 0x000f22000c1e1500 */
[----:B------:R-:W-:Y:S02]  /*0cd0*/  P2R R49, PR, RZ, 0x4 ;  /* 0x00000004ff317803 */ /* 0x000fe40000000000 */
[----:B------:R-:W-:Y:S02]  /*0ce0*/  ISETP.GE.AND P2, PT, R46, c[0x0][0x18c], PT ;  /* 0x000063002e007a0c */ /* 0x000fe40003f46270 */
[----:B------:R-:W-:Y:S01]  /*0cf0*/  ISETP.GE.AND P6, PT, R33, c[0x0][0x18c], PT ;  /* 0x0000630021007a0c */ /* 0x000fe20003fc6270 */
[----:B--2---:R-:W-:-:S10]  /*0d00*/  @!P3 HADD2 R20, R48.H0_H0, R47.H0_H0 ;  /* 0x2000002f3014b230 */ /* 0x004fd40000000800 */
[----:B------:R-:W-:Y:S02]  /*0d10*/  @!P2 HADD2.F32 R47, -RZ, R42.H0_H0 ;  /* 0x2000002aff2fa230 */ /* 0x000fe40000004100 */
[----:B------:R-:W-:Y:S02]  /*0d20*/  @!P1 HADD2.F32 R48, -RZ, R26.H0_H0 ;  /* 0x2000001aff309230 */ /* 0x000fe40000004100 */
[----:B---3--:R-:W-:Y:S01]  /*0d30*/  @!P4 HADD2 R21, R54.H0_H0, R45.H0_H0 ;  /* 0x2000002d3615c230 */ /* 0x008fe20000000800 */
[----:B------:R-:W-:Y:S02]  /*0d40*/  IMAD.MOV.U32 R45, RZ, RZ, RZ ;  /* 0x000000ffff2d7224 */ /* 0x000fe400078e00ff */
[----:B------:R-:W-:Y:S01]  /*0d50*/  @!P2 FADD.FTZ R45, RZ, R47 ;  /* 0x0000002fff2da221 */ /* 0x000fe20000010000 */
[----:B------:R-:W-:Y:S01]  /*0d60*/  @!P0 HADD2.F32 R47, -RZ, R37.H0_H0 ;  /* 0x20000025ff2f8230 */ /* 0x000fe20000004100 */
[----:B------:R-:W-:-:S04]  /*0d70*/  ISETP.GE.AND P2, PT, R31, c[0x0][0x18c], PT ;  /* 0x000063001f007a0c */ /* 0x000fc80003f46270 */
[----:B------:R-:W-:Y:S01]  /*0d80*/  @!P0 FADD.FTZ R45, R45, R47 ;  /* 0x0000002f2d2d8221 */ /* 0x000fe20000010000 */
[----:B------:R-:W-:Y:S01]  /*0d90*/  ISETP.NE.AND P0, PT, R50, RZ, PT ;  /* 0x000000ff3200720c */ /* 0x000fe20003f05270 */
[----:B------:R-:W-:-:S05]  /*0da0*/  @!P6 HADD2.F32 R47, -RZ, R32.H0_H0 ;  /* 0x20000020ff2fe230 */ /* 0x000fca0000004100 */
[----:B------:R-:W-:Y:S02]  /*0db0*/  @!P6 FADD.FTZ R45, R45, R47 ;  /* 0x0000002f2d2de221 */ /* 0x000fe40000010000 */
[----:B------:R-:W-:Y:S01]  /*0dc0*/  @!P2 HADD2.F32 R47, -RZ, R30.H0_H0 ;  /* 0x2000001eff2fa230 */ /* 0x000fe20000004100 */
[----:B------:R-:W-:-:S04]  /*0dd0*/  ISETP.GE.AND P6, PT, R25, c[0x0][0x18c], PT ;  /* 0x0000630019007a0c */ /* 0x000fc80003fc6270 */
[----:B------:R-:W-:Y:S01]  /*0de0*/  @!P2 FADD.FTZ R45, R45, R47 ;  /* 0x0000002f2d2da221 */ /* 0x000fe20000010000 */
[----:B------:R-:W-:Y:S01]  /*0df0*/  @!P0 HADD2.F32 R47, -RZ, R28.H0_H0 ;  /* 0x2000001cff2f8230 */ /* 0x000fe20000004100 */
[----:B------:R-:W-:-:S04]  /*0e00*/  ISETP.GE.AND P2, PT, R4, c[0x0][0x18c], PT ;  /* 0x0000630004007a0c */ /* 0x000fc80003f46270 */
[----:B------:R-:W-:-:S04]  /*0e10*/  @!P0 FADD.FTZ R45, R45, R47 ;  /* 0x0000002f2d2d8221 */ /* 0x000fc80000010000 */
[----:B------:R-:W-:Y:S01]  /*0e20*/  @!P1 FADD.FTZ R45, R45, R48 ;  /* 0x000000302d2d9221 */ /* 0x000fe20000010000 */
[----:B------:R-:W-:-:S05]  /*0e30*/  @!P6 HADD2.F32 R48, -RZ, R13.H0_H0 ;  /* 0x2000000dff30e230 */ /* 0x000fca0000004100 */
[----:B------:R-:W-:Y:S01]  /*0e40*/  @!P6 FADD.FTZ R45, R45, R48 ;  /* 0x000000302d2de221 */ /* 0x000fe20000010000 */
[----:B------:R-:W-:Y:S01]  /*0e50*/  ISETP.GE.AND P6, PT, R5, c[0x0][0x18c], PT ;  /* 0x0000630005007a0c */ /* 0x000fe20003fc6270 */
[----:B------:R-:W-:-:S05]  /*0e60*/  @!P2 HADD2.F32 R48, -RZ, R14.H0_H0 ;  /* 0x2000000eff30a230 */ /* 0x000fca0000004100 */
[----:B------:R-:W-:Y:S01]  /*0e70*/  @!P2 FADD.FTZ R45, R45, R48 ;  /* 0x000000302d2da221 */ /* 0x000fe20000010000 */
[----:B------:R-:W-:Y:S02]  /*0e80*/  ISETP.GE.AND P2, PT, R6, c[0x0][0x18c], PT ;  /* 0x0000630006007a0c */ /* 0x000fe40003f46270 */
[----:B------:R-:W-:Y:S02]  /*0e90*/  P2R R47, PR, RZ, 0x1 ;  /* 0x00000001ff2f7803 */ /* 0x000fe40000000000 */
[----:B------:R-:W-:Y:S02]  /*0ea0*/  ISETP.GE.AND P0, PT, R7, c[0x0][0x18c], PT ;  /* 0x0000630007007a0c */ /* 0x000fe40003f06270 */
[----:B------:R-:W-:-:S05]  /*0eb0*/  @!P6 HADD2.F32 R48, -RZ, R15.H0_H0 ;  /* 0x2000000fff30e230 */ /* 0x000fca0000004100 */
[----:B------:R-:W-:Y:S01]  /*0ec0*/  @!P6 FADD.FTZ R45, R45, R48 ;  /* 0x000000302d2de221 */ /* 0x000fe20000010000 */
[----:B------:R-:W-:Y:S01]  /*0ed0*/  ISETP.GE.AND P6, PT, R8, c[0x0][0x18c], PT ;  /* 0x0000630008007a0c */ /* 0x000fe20003fc6270 */
[----:B------:R-:W-:-:S05]  /*0ee0*/  @!P2 HADD2.F32 R48, -RZ, R16.H0_H0 ;  /* 0x20000010ff30a230 */ /* 0x000fca0000004100 */
[----:B------:R-:W-:Y:S01]  /*0ef0*/  @!P2 FADD.FTZ R45, R45, R48 ;  /* 0x000000302d2da221 */ /* 0x000fe20000010000 */
[----:B------:R-:W-:Y:S01]  /*0f00*/  ISETP.NE.AND P2, PT, R49, RZ, PT ;  /* 0x000000ff3100720c */ /* 0x000fe20003f45270 */
[----:B------:R-:W-:-:S05]  /*0f10*/  @!P0 HADD2.F32 R48, -RZ, R17.H0_H0 ;  /* 0x20000011ff308230 */ /* 0x000fca0000004100 */
[----:B------:R-:W-:Y:S01]  /*0f20*/  @!P0 FADD.FTZ R45, R45, R48 ;  /* 0x000000302d2d8221 */ /* 0x000fe20000010000 */
[----:B------:R-:W-:-:S05]  /*0f30*/  @!P6 HADD2.F32 R48, -RZ, R18.H0_H0 ;  /* 0x20000012ff30e230 */ /* 0x000fca0000004100 */
[----:B------:R-:W-:Y:S01]  /*0f40*/  @!P6 FADD.FTZ R45, R45, R48 ;  /* 0x000000302d2de221 */ /* 0x000fe20000010000 */
[----:B------:R-:W-:Y:S02]  /*0f50*/  @!P2 HADD2.F32 R48, -RZ, R19.H0_H0 ;  /* 0x20000013ff30a230 */ /* 0x000fe40000004100 */
[----:B------:R-:W-:-:S03]  /*0f60*/  @!P3 HADD2.F32 R49, -RZ, R20.H0_H0 ;  /* 0x20000014ff31b230 */ /* 0x000fc60000004100 */
[----:B------:R-:W-:Y:S01]  /*0f70*/  @!P2 FADD.FTZ R45, R45, R48 ;  /* 0x000000302d2da221 */ /* 0x000fe20000010000 */
[----:B----4-:R-:W-:Y:S02]  /*0f80*/  @!P5 HADD2 R24, R52.H0_H0, R44.H0_H0 ;  /* 0x2000002c3418d230 */ /* 0x010fe40000000800 */
[----:B------:R-:W-:Y:S01]  /*0f90*/  @!P4 HADD2.F32 R50, -RZ, R21.H0_H0 ;  /* 0x20000015ff32c230 */ /* 0x000fe20000004100 */
[----:B------:R-:W-:Y:S02]  /*0fa0*/  @!P3 FADD.FTZ R45, R45, R49 ;  /* 0x000000312d2db221 */ /* 0x000fe40000010000 */
[----:B------:R-:W-:Y:S02]  /*0fb0*/  @!P5 HADD2.F32 R49, -RZ, R24.H0_H0 ;  /* 0x20000018ff31d230 */ /* 0x000fe40000004100 */
        /* <DEDUP_REMOVED lines=9> */
[----:B------:R-:W-:Y:S01]  /*1050*/  LOP3.LUT P6, R51, R46, 0x1f, RZ, 0xc0, !PT ;  /* 0x0000001f2e337812 */ /* 0x000fe200078cc0ff */
[----:B0-----:R-:W-:-:S05]  /*1060*/  FADD.FTZ R50, R45, R50 ;  /* 0x000000322d327221 */ /* 0x001fca0000010000 */
[----:B------:R-:W0:Y:S07]  /*1070*/  SHFL.BFLY PT, R49, R50, 0x1, 0x1f ;  /* 0x0c201f0032317f89 */ /* 0x000e2e00000e0000 */
[----:B------:R-:W-:-:S04]  /*1080*/  @!P6 SHF.R.U32.HI R45, RZ, 0x3, R46 ;  /* 0x00000003ff2de819 */ /* 0x000fc8000001162e */
[----:B------:R-:W-:Y:S01]  /*1090*/  @!P6 LOP3.LUT R45, R45, 0x1ffffffc, RZ, 0xc0, !PT ;  /* 0x1ffffffc2d2de812 */ /* 0x000fe200078ec0ff */
[----:B0-----:R-:W-:Y:S02]  /*10a0*/  FADD.FTZ R49, R50, R49 ;  /* 0x0000003132317221 */ /* 0x001fe40000010000 */
[----:B------:R-:W0:Y:S03]  /*10b0*/  I2F.U32 R50, c[0x0][0x0] ;  /* 0x0000000000327b06 */ /* 0x000e260000201000 */
[----:B------:R1:W-:Y:S05]  /*10c0*/  @!P6 STS [R45+0x8], R49 ;  /* 0x000008312d00e388 */ /* 0x0003ea0000000800 */
[----:B-1----:R-:W1:Y:S01]  /*10d0*/  I2F.U32 R49, R46 ;  /* 0x0000002e00317306 */ /* 0x002e620000201000 */
[----:B0-----:R-:W-:-:S02]  /*10e0*/  FMUL.FTZ R50, R50, 0.03125 ;  /* 0x3d00000032327820 */ /* 0x001fc40000410000 */
[----:B------:R-:W-:Y:S01]  /*10f0*/  IMAD.MOV.U32 R45, RZ, RZ, RZ ;  /* 0x000000ffff2d7224 */ /* 0x000fe200078e00ff */
[----:B------:R-:W-:Y:S02]  /*1100*/  BAR.SYNC.DEFER_BLOCKING 0x0 ;  /* 0x0000000000007b1d */ /* 0x000fe40000010000 */
[----:B-1----:R-:W-:-:S13]  /*1110*/  FSETP.GT.FTZ.AND P6, PT, R50, R49, PT ;  /* 0x000000313200720b */ /* 0x002fda0003fd4000 */
        /* <DEDUP_REMOVED lines=8> */
[----:B------:R-:W0:Y:S02]  /*11a0*/  SHFL.BFLY PT, R50, R45, 0x2, 0x1f ;  /* 0x0c401f002d327f89 */ /* 0x000e2400000e0000 */
[----:B0-----:R-:W-:-:S05]  /*11b0*/  FADD.FTZ R50, R45, R50 ;  /* 0x000000322d327221 */ /* 0x001fca0000010000 */
[----:B------:R-:W0:Y:S01]  /*11c0*/  @!P0 I2F R45, c[0x0][0x18c] ;  /* 0x00006300002d8b06 */ /* 0x000e220000201400 */
[----:B------:R-:W1:Y:S07]  /*11d0*/  SHFL.BFLY PT, R49, R50, 0x1, 0x1f ;  /* 0x0c201f0032317f89 */ /* 0x000e6e00000e0000 */
[----:B0-----:R-:W0:Y:S01]  /*11e0*/  @!P0 MUFU.RCP R45, R45 ;  /* 0x0000002d002d8308 */ /* 0x001e220000001000 */
[----:B-1----:R-:W-:-:S04]  /*11f0*/  FADD.FTZ R49, R50, R49 ;  /* 0x0000003132317221 */ /* 0x002fc80000010000 */
[----:B0-----:R-:W-:-:S05]  /*1200*/  @!P0 FMUL.FTZ R45, R49, R45 ;  /* 0x0000002d312d8220 */ /* 0x001fca0000410000 */
[----:B------:R0:W-:Y:S04]  /*1210*/  @!P0 STS [RZ], R45 ;  /* 0x0000002dff008388 */ /* 0x0001e80000000800 */
[----:B------:R-:W-:Y:S01]  /*1220*/  BAR.SYNC.DEFER_BLOCKING 0x0 ;  /* 0x0000000000007b1d */ /* 0x000fe20000010000 */
[----:B------:R-:W-:-:S05]  /*1230*/  P2R R48, PR, RZ, 0x4 ;  /* 0x00000004ff307803 */ /* 0x000fca0000000000 */
[----:B------:R-:W1:Y:S01]  /*1240*/  LDS R49, [RZ] ;  /* 0x00000000ff317984 */ /* 0x000e620000000800 */
[----:B------:R-:W-:Y:S02]  /*1250*/  ISETP.GE.AND P2, PT, R46, c[0x0][0x18c], PT ;  /* 0x000063002e007a0c */ /* 0x000fe40003f46270 */
[----:B------:R-:W-:Y:S02]  /*1260*/  ISETP.GE.AND P0, PT, R38, c[0x0][0x18c], PT ;  /* 0x0000630026007a0c */ /* 0x000fe40003f06270 */
[----:B------:R-:W-:Y:S02]  /*1270*/  P2R R44, PR, RZ, 0x8 ;  /* 0x00000008ff2c7803 */ /* 0x000fe40000000000 */
[----:B------:R-:W-:-:S07]  /*1280*/  ISETP.GE.AND P3, PT, R33, c[0x0][0x18c], PT ;  /* 0x0000630021007a0c */ /* 0x000fce0003f66270 */
[----:B------:R-:W-:Y:S01]  /*1290*/  @!P2 HADD2.F32 R50, -RZ, R42.H0_H0 ;  /* 0x2000002aff32a230 */ /* 0x000fe20000004100 */
[----:B0-----:R-:W-:Y:S01]  /*12a0*/  IMAD.MOV.U32 R45, RZ, RZ, RZ ;  /* 0x000000ffff2d7224 */ /* 0x001fe200078e00ff */
[----:B------:R-:W-:-:S03]  /*12b0*/  @!P0 HADD2.F32 R51, -RZ, R37.H0_H0 ;  /* 0x20000025ff338230 */ /* 0x000fc60000004100 */
[----:B-1----:R-:W-:-:S04]  /*12c0*/  @!P2 FADD.FTZ R50, R50, -R49 ;  /* 0x800000313232a221 */ /* 0x002fc80000010000 */
[----:B------:R-:W-:Y:S01]  /*12d0*/  @!P2 FFMA.FTZ R45, R50, R50, RZ ;  /* 0x00000032322da223 */ /* 0x000fe200000100ff */
[----:B------:R-:W-:Y:S01]  /*12e0*/  ISETP.GE.AND P2, PT, R31, c[0x0][0x18c], PT ;  /* 0x000063001f007a0c */ /* 0x000fe20003f46270 */
[----:B------:R-:W-:Y:S01]  /*12f0*/  @!P0 FADD.FTZ R51, R51, -R49 ;  /* 0x8000003133338221 */ /* 0x000fe20000010000 */
[----:B------:R-:W-:-:S03]  /*1300*/  @!P3 HADD2.F32 R50, -RZ, R32.H0_H0 ;  /* 0x20000020ff32b230 */ /* 0x000fc60000004100 */
[----:B------:R-:W-:Y:S01]  /*1310*/  @!P0 FFMA.FTZ R45, R51, R51, R45 ;  /* 0x00000033332d8223 */ /* 0x000fe2000001002d */
[----:B------:R-:W-:Y:S01]  /*1320*/  ISETP.NE.AND P0, PT, R47, RZ, PT ;  /* 0x000000ff2f00720c */ /* 0x000fe20003f05270 */
[----:B------:R-:W-:-:S06]  /*1330*/  @!P3 FADD.FTZ R47, R50, -R49 ;  /* 0x80000031322fb221 */ /* 0x000fcc0000010000 */
[----:B------:R-:W-:Y:S01]  /*1340*/  @!P2 HADD2.F32 R50, -RZ, R30.H0_H0 ;  /* 0x2000001eff32a230 */ /* 0x000fe20000004100 */
[----:B------:R-:W-:Y:S01]  /*1350*/  @!P3 FFMA.FTZ R45, R47, R47, R45 ;  /* 0x0000002f2f2db223 */ /* 0x000fe2000001002d */
[----:B------:R-:W-:-:S03]  /*1360*/  ISETP.GE.AND P3, PT, R25, c[0x0][0x18c], PT ;  /* 0x0000630019007a0c */ /* 0x000fc60003f66270 */
[----:B------:R-:W-:Y:S01]  /*1370*/  @!P2 FADD.FTZ R50, R50, -R49 ;  /* 0x800000313232a221 */ /* 0x000fe20000010000 */
[----:B------:R-:W-:-:S03]  /*1380*/  @!P0 HADD2.F32 R47, -RZ, R28.H0_H0 ;  /* 0x2000001cff2f8230 */ /* 0x000fc60000004100 */
[----:B------:R-:W-:Y:S01]  /*1390*/  @!P2 FFMA.FTZ R45, R50, R50, R45 ;  /* 0x00000032322da223 */ /* 0x000fe2000001002d */
[----:B------:R-:W-:Y:S01]  /*13a0*/  ISETP.GE.AND P2, PT, R4, c[0x0][0x18c], PT ;  /* 0x0000630004007a0c */ /* 0x000fe20003f46270 */
[----:B------:R-:W-:Y:S01]  /*13b0*/  @!P1 HADD2.F32 R50, -RZ, R26.H0_H0 ;  /* 0x2000001aff329230 */ /* 0x000fe20000004100 */
[----:B------:R-:W-:-:S04]  /*13c0*/  @!P0 FADD.FTZ R47, R47, -R49 ;  /* 0x800000312f2f8221 */ /* 0x000fc80000010000 */
[----:B------:R-:W-:Y:S01]  /*13d0*/  @!P0 FFMA.FTZ R45, R47, R47, R45 ;  /* 0x0000002f2f2d8223 */ /* 0x000fe2000001002d */
[----:B------:R-:W-:Y:S01]  /*13e0*/  @!P3 HADD2.F32 R47, -RZ, R13.H0_H0 ;  /* 0x2000000dff2fb230 */ /* 0x000fe20000004100 */
[----:B------:R-:W-:Y:S01]  /*13f0*/  @!P1 FADD.FTZ R50, R50, -R49 ;  /* 0x8000003132329221 */ /* 0x000fe20000010000 */
[----:B------:R-:W-:Y:S02]  /*1400*/  P2R R51, PR, RZ, 0x1 ;  /* 0x00000001ff337803 */ /* 0x000fe40000000000 */
[----:B------:R-:W-:Y:S01]  /*1410*/  ISETP.GE.AND P0, PT, R5, c[0x0][0x18c], PT ;  /* 0x0000630005007a0c */ /* 0x000fe20003f06270 */
[----:B------:R-:W-:Y:S01]  /*1420*/  @!P1 FFMA.FTZ R45, R50, R50, R45 ;  /* 0x00000032322d9223 */ /* 0x000fe2000001002d */
[----:B------:R-:W-:Y:S01]  /*1430*/  @!P2 HADD2.F32 R50, -RZ, R14.H0_H0 ;  /* 0x2000000eff32a230 */ /* 0x000fe20000004100 */
[----:B------:R-:W-:-:S04]  /*1440*/  @!P3 FADD.FTZ R47, R47, -R49 ;  /* 0x800000312f2fb221 */ /* 0x000fc80000010000 */
[----:B------:R-:W-:Y:S01]  /*1450*/  @!P3 FFMA.FTZ R45, R47, R47, R45 ;  /* 0x0000002f2f2db223 */ /* 0x000fe2000001002d */
[----:B------:R-:W-:Y:S01]  /*1460*/  ISETP.GE.AND P3, PT, R6, c[0x0][0x18c], PT ;  /* 0x0000630006007a0c */ /* 0x000fe20003f66270 */
[----:B------:R-:W-:-:S04]  /*1470*/  @!P2 FADD.FTZ R50, R50, -R49 ;  /* 0x800000313232a221 */ /* 0x000fc80000010000 */
[----:B------:R-:W-:Y:S01]  /*1480*/  @!P2 FFMA.FTZ R45, R50, R50, R45 ;  /* 0x00000032322da223 */ /* 0x000fe2000001002d */
[----:B------:R-:W-:Y:S01]  /*1490*/  ISETP.GE.AND P2, PT, R7, c[0x0][0x18c], PT ;  /* 0x0000630007007a0c */ /* 0x000fe20003f46270 */
[----:B------:R-:W-:-:S05]  /*14a0*/  @!P0 HADD2.F32 R47, -RZ, R15.H0_H0 ;  /* 0x2000000fff2f8230 */ /* 0x000fca0000004100 */
[----:B------:R-:W-:Y:S01]  /*14b0*/  @!P0 FADD.FTZ R47, R47, -R49 ;  /* 0x800000312f2f8221 */ /* 0x000fe20000010000 */
[----:B------:R-:W-:-:S03]  /*14c0*/  @!P3 HADD2.F32 R50, -RZ, R16.H0_H0 ;  /* 0x20000010ff32b230 */ /* 0x000fc60000004100 */
[----:B------:R-:W-:Y:S02]  /*14d0*/  @!P0 FFMA.FTZ R45, R47, R47, R45 ;  /* 0x0000002f2f2d8223 */ /* 0x000fe4000001002d */
[----:B------:R-:W-:Y:S01]  /*14e0*/  @!P3 FADD.FTZ R50, R50, -R49 ;  /* 0x800000313232b221 */ /* 0x000fe20000010000 */
[----:B------:R-:W-:Y:S01]  /*14f0*/  @!P2 HADD2.F32 R47, -RZ, R17.H0_H0 ;  /* 0x20000011ff2fa230 */ /* 0x000fe20000004100 */
[----:B------:R-:W-:Y:S02]  /*1500*/  ISETP.GE.AND P0, PT, R8, c[0x0][0x18c], PT ;  /* 0x0000630008007a0c */ /* 0x000fe40003f06270 */
[----:B------:R-:W-:Y:S02]  /*1510*/  @!P3 FFMA.FTZ R45, R50, R50, R45 ;  /* 0x00000032322db223 */ /* 0x000fe4000001002d */
[----:B------:R-:W-:-:S04]  /*1520*/  @!P2 FADD.FTZ R47, R47, -R49 ;  /* 0x800000312f2fa221 */ /* 0x000fc80000010000 */
[----:B------:R-:W-:Y:S01]  /*1530*/  @!P2 FFMA.FTZ R45, R47, R47, R45 ;  /* 0x0000002f2f2da223 */ /* 0x000fe2000001002d */
[----:B------:R-:W-:Y:S02]  /*1540*/  ISETP.NE.AND P2, PT, R48, RZ, PT ;  /* 0x000000ff3000720c */ /* 0x000fe40003f45270 */
[----:B------:R-:W-:Y:S02]  /*1550*/  ISETP.NE.AND P3, PT, R44, RZ, PT ;  /* 0x000000ff2c00720c */ /* 0x000fe40003f65270 */
[----:B------:R-:W-:-:S05]  /*1560*/  @!P0 HADD2.F32 R44, -RZ, R18.H0_H0 ;  /* 0x20000012ff2c8230 */ /* 0x000fca0000004100 */
[----:B------:R-:W-:-:S04]  /*1570*/  @!P0 FADD.FTZ R44, R44, -R49 ;  /* 0x800000312c2c8221 */ /* 0x000fc80000010000 */
[----:B------:R-:W-:Y:S01]  /*1580*/  @!P2 HADD2.F32 R47, -RZ, R19.H0_H0 ;  /* 0x20000013ff2fa230 */ /* 0x000fe20000004100 */
[----:B------:R-:W-:Y:S01]  /*1590*/  @!P0 FFMA.FTZ R45, R44, R44, R45 ;  /* 0x0000002c2c2d8223 */ /* 0x000fe2000001002d */
[----:B------:R-:W-:-:S03]  /*15a0*/  @!P3 HADD2.F32 R44, -RZ, R20.H0_H0 ;  /* 0x20000014ff2cb230 */ /* 0x000fc60000004100 */
[--C-:B------:R-:W-:Y:S02]  /*15b0*/  @!P2 FADD.FTZ R47, R47, -R49.reuse ;  /* 0x800000312f2fa221 */ /* 0x100fe40000010000 */
[----:B------:R-:W-:Y:S02]  /*15c0*/  @!P3 FADD.FTZ R44, R44, -R49 ;  /* 0x800000312c2cb221 */ /* 0x000fe40000010000 */
[----:B------:R-:W-:Y:S01]  /*15d0*/  @!P2 FFMA.FTZ R45, R47, R47, R45 ;  /* 0x0000002f2f2da223 */ /* 0x000fe2000001002d */
[----:B------:R-:W-:-:S03]  /*15e0*/  @!P4 HADD2.F32 R47, -RZ, R21.H0_H0 ;  /* 0x20000015ff2fc230 */ /* 0x000fc60000004100 */
[----:B------:R-:W-:Y:S01]  /*15f0*/  @!P3 FFMA.FTZ R45, R44, R44, R45 ;  /* 0x0000002c2c2db223 */ /* 0x000fe2000001002d */
[----:B------:R-:W-:Y:S01]  /*1600*/  @!P5 HADD2.F32 R44, -RZ, R24.H0_H0 ;  /* 0x20000018ff2cd230 */ /* 0x000fe20000004100 */
[----:B------:R-:W-:-:S04]  /*1610*/  @!P4 FADD.FTZ R47, R47, -R49 ;  /* 0x800000312f2fc221 */ /* 0x000fc80000010000 */
[----:B------:R-:W-:Y:S02]  /*1620*/  @!P5 FADD.FTZ R44, R44, -R49 ;  /* 0x800000312c2cd221 */ /* 0x000fe40000010000 */
        /* <DEDUP_REMOVED lines=15> */
[----:B------:R0:W-:Y:S02]  /*1720*/  @!P0 STS [R44+0x8], R45 ;  /* 0x0000082d2c008388 */ /* 0x0001e40000000800 */
[----:B0-----:R-:W-:Y:S02]  /*1730*/  @P6 IMAD.SHL.U32 R44, R46, 0x4, RZ ;  /* 0x000000042e2c6824 */ /* 0x001fe400078e00ff */
        /* <DEDUP_REMOVED lines=17> */
[----:B0-----:R-:W-:Y:S01]  /*1850*/  @!P0 FFMA.FTZ R44, R45, R44, c[0x0][0x188] ;  /* 0x000062002d2c8623 */ /* 0x001fe2000001002c */
[----:B------:R-:W-:-:S05]  /*1860*/  ISETP.GE.AND P6, PT, R46, c[0x0][0x18c], PT ;  /* 0x000063002e007a0c */ /* 0x000fca0003fc6270 */
[----:B------:R-:W0:Y:S01]  /*1870*/  @!P0 MUFU.RSQ R44, R44 ;  /* 0x0000002c002c8308 */ /* 0x000e220000001400 */
[----:B------:R-:W-:Y:S01]  /*1880*/  BSSY B0, `(.L_x_255) ;  /* 0x000001f000007945 */ /* 0x000fe20003800000 */
[----:B0-----:R0:W-:Y:S04]  /*1890*/  @!P0 STS [0x4], R44 ;  /* 0x0000042cff008388 */ /* 0x0011e80000000800 */
[----:B------:R-:W-:Y:S01]  /*18a0*/  BAR.SYNC.DEFER_BLOCKING 0x0 ;  /* 0x0000000000007b1d */ /* 0x000fe20000010000 */
[----:B------:R-:W-:-:S05]  /*18b0*/  ISETP.NE.AND P0, PT, R51, RZ, PT ;  /* 0x000000ff3300720c */ /* 0x000fca0003f05270 */
[----:B------:R-:W-:Y:S05]  /*18c0*/  @P6 BRA `(.L_x_256) ;  /* 0x000001a000006947 */ /* 0x000fea0003800000 */
[C---:B0-----:R-:W-:Y:S01]  /*18d0*/  IMAD.SHL.U32 R44, R46.reuse, 0x2, RZ ;  /* 0x000000022e2c7824 */ /* 0x041fe200078e00ff */
[----:B------:R-:W-:-:S04]  /*18e0*/  SHF.L.U64.HI R22, R46, 0x1, R22 ;  /* 0x000000012e167819 */ /* 0x000fc80000010216 */
[----:B------:R-:W-:-:S04]  /*18f0*/  IADD3 R46, P6, R44, c[0x0][0x178], RZ ;  /* 0x00005e002c2e7a10 */ /* 0x000fc80007fde0ff */
[----:B------:R-:W-:Y:S02]  /*1900*/  IADD3.X R47, R22, c[0x0][0x17c], RZ, P6, !PT ;  /* 0x00005f00162f7a10 */ /* 0x000fe400037fe4ff */
[----:B------:R-:W-:-:S03]  /*1910*/  IADD3 R44, P6, R44, c[0x0][0x180], RZ ;  /* 0x000060002c2c7a10 */ /* 0x000fc60007fde0ff */
[----:B------:R-:W2:Y:S01]  /*1920*/  LDG.E.U16 R46, [R46.64] ;  /* 0x000000062e2e7981 */ /* 0x000ea2000c1e1500 */
[----:B------:R-:W-:Y:S01]  /*1930*/  IADD3.X R45, R22, c[0x0][0x184], RZ, P6, !PT ;  /* 0x00006100162d7a10 */ /* 0x000fe200037fe4ff */
[C---:B------:R-:W-:Y:S01]  /*1940*/  IMAD.SHL.U32 R22, R23.reuse, 0x2, RZ ;  /* 0x0000000217167824 */ /* 0x040fe200078e00ff */
[----:B------:R-:W-:-:S03]  /*1950*/  SHF.L.U64.HI R23, R23, 0x1, R43 ;  /* 0x0000000117177819 */ /* 0x000fc6000001022b */
[----:B------:R-:W3:Y:S01]  /*1960*/  LDG.E.U16 R44, [R44.64] ;  /* 0x000000062c2c7981 */ /* 0x000ee2000c1e1500 */
[----:B------:R-:W-:-:S04]  /*1970*/  IADD3 R48, P6, R22, c[0x0][0x160], RZ ;  /* 0x0000580016307a10 */ /* 0x000fc80007fde0ff */
[----:B------:R-:W-:Y:S02]  /*1980*/  IADD3.X R49, R23, c[0x0][0x164], RZ, P6, !PT ;  /* 0x0000590017317a10 */ /* 0x000fe400037fe4ff */
[----:B------:R-:W-:-:S04]  /*1990*/  IADD3 R22, P6, R22, c[0x0][0x168], RZ ;  /* 0x00005a0016167a10 */ /* 0x000fc80007fde0ff */
[----:B------:R-:W-:-:S05]  /*19a0*/  IADD3.X R23, R23, c[0x0][0x16c], RZ, P6, !PT ;  /* 0x00005b0017177a10 */ /* 0x000fca00037fe4ff */
[----:B------:R0:W4:Y:S04]  /*19b0*/  LDG.E.U16 R43, [R22.64] ;  /* 0x00000006162b7981 */ /* 0x000128000c1e1500 */
[----:B0-----:R-:W0:Y:S01]  /*19c0*/  LDS.64 R22, [RZ] ;  /* 0x00000000ff167984 */ /* 0x001e220000000a00 */
[----:B------:R-:W-:-:S05]  /*19d0*/  HADD2.F32 R42, -RZ, R42.H0_H0 ;  /* 0x2000002aff2a7230 */ /* 0x000fca0000004100 */
[----:B0-----:R-:W-:-:S04]  /*19e0*/  FADD.FTZ R22, R42, -R22 ;  /* 0x800000162a167221 */ /* 0x001fc80000010000 */
[----:B------:R-:W-:Y:S01]  /*19f0*/  FMUL.FTZ R51, R22, R23 ;  /* 0x0000001716337220 */ /* 0x000fe20000410000 */
[----:B--2---:R-:W-:Y:S02]  /*1a00*/  HADD2.F32 R46, -RZ, R46.H0_H0 ;  /* 0x2000002eff2e7230 */ /* 0x004fe40000004100 */
[----:B---3--:R-:W-:-:S05]  /*1a10*/  HADD2.F32 R44, -RZ, R44.H0_H0 ;  /* 0x2000002cff2c7230 */ /* 0x008fca0000004100 */
[----:B------:R-:W-:Y:S01]  /*1a20*/  FFMA.FTZ R42, R51, R46, R44 ;  /* 0x0000002e332a7223 */ /* 0x000fe2000001002c */
[----:B----4-:R-:W-:-:S05]  /*1a30*/  HADD2.F32 R43, -RZ, R43.H0_H0 ;  /* 0x2000002bff2b7230 */ /* 0x010fca0000004100 */
[----:B------:R-:W-:-:S05]  /*1a40*/  FADD.FTZ R42, R42, R43 ;  /* 0x0000002b2a2a7221 */ /* 0x000fca0000010000 */
[----:B------:R-:W-:-:S05]  /*1a50*/  F2FP.PACK_AB R42, RZ, R42 ;  /* 0x0000002aff2a723e */ /* 0x000fca00000000ff */
[----:B------:R0:W-:Y:S02]  /*1a60*/  STG.E.U16 [R48.64], R42 ;  /* 0x0000002a30007986 */ /* 0x0001e4000c101506 */
.L_x_256:
[----:B0-----:R-:W-:Y:S05]  /*1a70*/  BSYNC B0 ;  /* 0x0000000000007941 */ /* 0x001fea0003800000 */
.L_x_255:
[----:B------:R-:W-:Y:S01]  /*1a80*/  ISETP.GE.AND P6, PT, R38, c[0x0][0x18c], PT ;  /* 0x0000630026007a0c */ /* 0x000fe20003fc6270 */
[----:B------:R-:W-:-:S12]  /*1a90*/  BSSY B0, `(.L_x_257) ;  /* 0x000001c000007945 */ /* 0x000fd80003800000 */
[----:B------:R-:W-:Y:S05]  /*1aa0*/  @P6 BRA `(.L_x_258) ;  /* 0x000001a000006947 */ /* 0x000fea0003800000 */
[C---:B------:R-:W-:Y:S01]  /*1ab0*/  IMAD.SHL.U32 R22, R38.reuse, 0x2, RZ ;  /* 0x0000000226167824 */ /* 0x040fe200078e00ff */
[----:B------:R-:W-:Y:S01]  /*1ac0*/  SHF.L.U64.HI R23, R38, 0x1, R39 ;  /* 0x0000000126177819 */ /* 0x000fe20000010227 */
[C---:B------:R-:W-:Y:S01]  /*1ad0*/  IMAD.SHL.U32 R42, R40.reuse, 0x2, RZ ;  /* 0x00000002282a7824 */ /* 0x040fe200078e00ff */
[----:B------:R-:W-:Y:S02]  /*1ae0*/  SHF.L.U64.HI R43, R40, 0x1, R41 ;  /* 0x00000001282b7819 */ /* 0x000fe40000010229 */
[----:B------:R-:W-:-:S04]  /*1af0*/  IADD3 R38, P6, R22, c[0x0][0x178], RZ ;  /* 0x00005e0016267a10 */ /* 0x000fc80007fde0ff */
[----:B------:R-:W-:Y:S02]  /*1b00*/  IADD3.X R39, R23, c[0x0][0x17c], RZ, P6, !PT ;  /* 0x00005f0017277a10 */ /* 0x000fe400037fe4ff */
[----:B------:R-:W-:-:S03]  /*1b10*/  IADD3 R22, P6, R22, c[0x0][0x180], RZ ;  /* 0x0000600016167a10 */ /* 0x000fc60007fde0ff */
[----:B------:R-:W2:Y:S01]  /*1b20*/  LDG.E.U16 R38, [R38.64] ;  /* 0x0000000626267981 */ /* 0x000ea2000c1e1500 */
[----:B------:R-:W-:Y:S02]  /*1b30*/  IADD3.X R23, R23, c[0x0][0x184], RZ, P6, !PT ;  /* 0x0000610017177a10 */ /* 0x000fe400037fe4ff */
[----:B------:R-:W-:-:S03]  /*1b40*/  IADD3 R40, P6, R42, c[0x0][0x160], RZ ;  /* 0x000058002a287a10 */ /* 0x000fc60007fde0ff */
[----:B------:R0:W3:Y:S01]  /*1b50*/  LDG.E.U16 R44, [R22.64] ;  /* 0x00000006162c7981 */ /* 0x0000e2000c1e1500 */
[----:B------:R-:W-:Y:S02]  /*1b60*/  IADD3.X R41, R43, c[0x0][0x164], RZ, P6, !PT ;  /* 0x000059002b297a10 */ /* 0x000fe400037fe4ff */
[----:B------:R-:W-:-:S04]  /*1b70*/  IADD3 R42, P6, R42, c[0x0][0x168], RZ ;  /* 0x00005a002a2a7a10 */ /* 0x000fc80007fde0ff */
[----:B------:R-:W-:Y:S01]  /*1b80*/  IADD3.X R43, R43, c[0x0][0x16c], RZ, P6, !PT ;  /* 0x00005b002b2b7a10 */ /* 0x000fe200037fe4ff */
[----:B0-----:R-:W0:Y:S04]  /*1b90*/  LDS.64 R22, [RZ] ;  /* 0x00000000ff167984 */ /* 0x001e280000000a00 */
[----:B------:R-:W4:Y:S01]  /*1ba0*/  LDG.E.U16 R42, [R42.64] ;  /* 0x000000062a2a7981 */ /* 0x000f22000c1e1500 */
        /* <DEDUP_REMOVED lines=10> */
.L_x_258:
[----:B------:R-:W-:Y:S05]  /*1c50*/  BSYNC B0 ;  /* 0x0000000000007941 */ /* 0x000fea0003800000 */
.L_x_257:
[----:B------:R-:W-:Y:S01]  /*1c60*/  ISETP.GE.AND P6, PT, R33, c[0x0][0x18c], PT ;  /* 0x0000630021007a0c */ /* 0x000fe20003fc6270 */
[----:B------:R-:W-:-:S12]  /*1c70*/  BSSY B0, `(.L_x_259) ;  /* 0x000001c000007945 */ /* 0x000fd80003800000 */
[----:B------:R-:W-:Y:S05]  /*1c80*/  @P6 BRA `(.L_x_260) ;  /* 0x000001a000006947 */ /* 0x000fea0003800000 */
[C---:B------:R-:W-:Y:S01]  /*1c90*/  IMAD.SHL.U32 R22, R33.reuse, 0x2, RZ ;  /* 0x0000000221167824 */ /* 0x040fe200078e00ff */
[----:B------:R-:W-:Y:S01]  /*1ca0*/  SHF.L.U64.HI R33, R33, 0x1, R34 ;  /* 0x0000000121217819 */ /* 0x000fe20000010222 */
[----:B0-----:R-:W-:-:S03]  /*1cb0*/  IMAD.SHL.U32 R37, R35, 0x2, RZ ;  /* 0x0000000223257824 */ /* 0x001fc600078e00ff */
[----:B------:R-:W-:-:S04]  /*1cc0*/  IADD3 R38, P6, R22, c[0x0][0x178], RZ ;  /* 0x00005e0016267a10 */ /* 0x000fc80007fde0ff */
[----:B------:R-:W-:Y:S02]  /*1cd0*/  IADD3.X R39, R33, c[0x0][0x17c], RZ, P6, !PT ;  /* 0x00005f0021277a10 */ /* 0x000fe400037fe4ff */
[----:B------:R-:W-:-:S03]  /*1ce0*/  IADD3 R22, P6, R22, c[0x0][0x180], RZ ;  /* 0x0000600016167a10 */ /* 0x000fc60007fde0ff */
[----:B------:R-:W2:Y:S01]  /*1cf0*/  LDG.E.U16 R38, [R38.64] ;  /* 0x0000000626267981 */ /* 0x000ea2000c1e1500 */
[----:B------:R-:W-:Y:S02]  /*1d00*/  IADD3.X R23, R33, c[0x0][0x184], RZ, P6, !PT ;  /* 0x0000610021177a10 */ /* 0x000fe400037fe4ff */
[----:B------:R-:W-:Y:S02]  /*1d10*/  SHF.L.U64.HI R33, R35, 0x1, R36 ;  /* 0x0000000123217819 */ /* 0x000fe40000010224 */
[----:B------:R-:W-:-:S04]  /*1d20*/  IADD3 R34, P6, R37, c[0x0][0x160], RZ ;  /* 0x0000580025227a10 */ /* 0x000fc80007fde0ff */
[----:B------:R-:W-:Y:S02]  /*1d30*/  IADD3.X R35, R33, c[0x0][0x164], RZ, P6, !PT ;  /* 0x0000590021237a10 */ /* 0x000fe400037fe4ff */
[----:B------:R-:W-:-:S04]  /*1d40*/  IADD3 R36, P6, R37, c[0x0][0x168], RZ ;  /* 0x00005a0025247a10 */ /* 0x000fc80007fde0ff */
[----:B------:R-:W-:Y:S02]  /*1d50*/  IADD3.X R37, R33, c[0x0][0x16c], RZ, P6, !PT ;  /* 0x00005b0021257a10 */ /* 0x000fe400037fe4ff */
[----:B------:R0:W3:Y:S04]  /*1d60*/  LDG.E.U16 R33, [R22.64] ;  /* 0x0000000616217981 */ /* 0x0000e8000c1e1500 */
[----:B------:R-:W4:Y:S04]  /*1d70*/  LDG.E.U16 R36, [R36.64] ;  /* 0x0000000624247981 */ /* 0x000f28000c1e1500 */
[----:B0-----:R-:W0:Y:S01]  /*1d80*/  LDS.64 R22, [RZ] ;  /* 0x00000000ff167984 */ /* 0x001e220000000a00 */
        /* <DEDUP_REMOVED lines=10> */
.L_x_260:
[----:B------:R-:W-:Y:S05]  /*1e30*/  BSYNC B0 ;  /* 0x0000000000007941 */ /* 0x000fea0003800000 */
.L_x_259:
[----:B------:R-:W-:Y:S01]  /*1e40*/  ISETP.GE.AND P6, PT, R31, c[0x0][0x18c], PT ;  /* 0x000063001f007a0c */ /* 0x000fe20003fc6270 */
[----:B------:R-:W-:-:S12]  /*1e50*/  BSSY B0, `(.L_x_261) ;  /* 0x000001f000007945 */ /* 0x000fd80003800000 */
[----:B------:R-:W-:Y:S05]  /*1e60*/  @P6 BRA `(.L_x_262) ;  /* 0x000001d000006947 */ /* 0x000fea0003800000 */
[----:B------:R-:W-:Y:S01]  /*1e70*/  SHF.R.S32.HI R22, RZ, 0x1f, R31 ;  /* 0x0000001fff167819 */ /* 0x000fe2000001141f */
[C---:B0-----:R-:W-:Y:S01]  /*1e80*/  IMAD.SHL.U32 R34, R31.reuse, 0x2, RZ ;  /* 0x000000021f227824 */ /* 0x041fe200078e00ff */
[----:B------:R-:W-:Y:S02]  /*1e90*/  IADD3 R23, P6, R2, R31, RZ ;  /* 0x0000001f02177210 */ /* 0x000fe40007fde0ff */
[----:B------:R-:W-:-:S03]  /*1ea0*/  SHF.L.U64.HI R31, R31, 0x1, R22 ;  /* 0x000000011f1f7819 */ /* 0x000fc60000010216 */
[----:B------:R-:W-:Y:S01]  /*1eb0*/  IMAD.X R32, R0, 0x1, R22, P6 ;  /* 0x0000000100207824 */ /* 0x000fe200030e0616 */
[----:B------:R-:W-:Y:S01]  /*1ec0*/  IADD3 R36, P6, R34, c[0x0][0x178], RZ ;  /* 0x00005e0022247a10 */ /* 0x000fe20007fde0ff */
[----:B------:R-:W-:-:S03]  /*1ed0*/  IMAD.SHL.U32 R22, R23, 0x2, RZ ;  /* 0x0000000217167824 */ /* 0x000fc600078e00ff */
[----:B------:R-:W-:Y:S02]  /*1ee0*/  IADD3.X R37, R31, c[0x0][0x17c], RZ, P6, !PT ;  /* 0x00005f001f257a10 */ /* 0x000fe400037fe4ff */
[----:B------:R-:W-:Y:S02]  /*1ef0*/  IADD3 R34, P6, R34, c[0x0][0x180], RZ ;  /* 0x0000600022227a10 */ /* 0x000fe40007fde0ff */
[----:B------:R-:W-:Y:S01]  /*1f00*/  SHF.L.U64.HI R23, R23, 0x1, R32 ;  /* 0x0000000117177819 */ /* 0x000fe20000010220 */
[----:B------:R-:W2:Y:S01]  /*1f10*/  LDG.E.U16 R36, [R36.64] ;  /* 0x0000000624247981 */ /* 0x000ea2000c1e1500 */
[----:B------:R-:W-:Y:S02]  /*1f20*/  IADD3.X R35, R31, c[0x0][0x184], RZ, P6, !PT ;  /* 0x000061001f237a10 */ /* 0x000fe400037fe4ff */
[----:B------:R-:W-:-:S03]  /*1f30*/  IADD3 R32, P6, R22, c[0x0][0x160], RZ ;  /* 0x0000580016207a10 */ /* 0x000fc60007fde0ff */
[----:B------:R-:W3:Y:S01]  /*1f40*/  LDG.E.U16 R34, [R34.64] ;  /* 0x0000000622227981 */ /* 0x000ee2000c1e1500 */
        /* <DEDUP_REMOVED lines=15> */
.L_x_262:
[----:B------:R-:W-:Y:S05]  /*2040*/  BSYNC B0 ;  /* 0x0000000000007941 */ /* 0x000fea0003800000 */
.L_x_261:
[----:B------:R-:W-:Y:S01]  /*2050*/  BSSY B0, `(.L_x_263) ;  /* 0x000001f000007945 */ /* 0x000fe20003800000 */
        /* <DEDUP_REMOVED lines=30> */
.L_x_264:
[----:B------:R-:W-:Y:S05]  /*2240*/  BSYNC B0 ;  /* 0x0000000000007941 */ /* 0x000fea0003800000 */
.L_x_263:
        /* <DEDUP_REMOVED lines=31> */
.L_x_266:
[----:B------:R-:W-:Y:S05]  /*2440*/  BSYNC B0 ;  /* 0x0000000000007941 */ /* 0x000fea0003800000 */
.L_x_265:
        /* <DEDUP_REMOVED lines=32> */
.L_x_268:
[----:B------:R-:W-:Y:S05]  /*2650*/  BSYNC B0 ;  /* 0x0000000000007941 */ /* 0x000fea0003800000 */
.L_x_267:
[----:B------:R-:W-:Y:S01]  /*2660*/  ISETP.GE.AND P0, PT, R4, c[0x0][0x18c], PT ;  /* 0x0000630004007a0c */ /* 0x000fe20003f06270 */
[----:B------:R-:W-:-:S12]  /*2670*/  BSSY B0, `(.L_x_269) ;  /* 0x000001f000007945 */ /* 0x000fd80003800000 */
[----:B------:R-:W-:Y:S05]  /*2680*/  @P0 BRA `(.L_x_270) ;  /* 0x000001d000000947 */ /* 0x000fea0003800000 */
[----:B0-----:R-:W-:Y:S01]  /*2690*/  SHF.R.S32.HI R13, RZ, 0x1f, R4 ;  /* 0x0000001fff0d7819 */ /* 0x001fe20000011404 */
[----:B------:R-:W-:Y:S01]  /*26a0*/  IMAD.SHL.U32 R28, R4, 0x2, RZ ;  /* 0x00000002041c7824 */ /* 0x000fe200078e00ff */
[----:B------:R-:W-:Y:S01]  /*26b0*/  IADD3 R22, P0, R2, R4, RZ ;  /* 0x0000000402167210 */ /* 0x000fe20007f1e0ff */
[----:B------:R-:W0:Y:S01]  /*26c0*/  LDS.64 R32, [RZ] ;  /* 0x00000000ff207984 */ /* 0x000e220000000a00 */
[----:B------:R-:W-:-:S03]  /*26d0*/  SHF.L.U64.HI R4, R4, 0x1, R13 ;  /* 0x0000000104047819 */ /* 0x000fc6000001020d */
[----:B------:R-:W-:Y:S01]  /*26e0*/  IMAD.X R23, R0, 0x1, R13, P0 ;  /* 0x0000000100177824 */ /* 0x000fe200000e060d */
[----:B------:R-:W-:Y:S01]  /*26f0*/  IADD3 R30, P0, R28, c[0x0][0x178], RZ ;  /* 0x00005e001c1e7a10 */ /* 0x000fe20007f1e0ff */
[----:B------:R-:W-:-:S03]  /*2700*/  IMAD.SHL.U32 R26, R22, 0x2, RZ ;  /* 0x00000002161a7824 */ /* 0x000fc600078e00ff */
[----:B------:R-:W-:Y:S02]  /*2710*/  IADD3.X R31, R4, c[0x0][0x17c], RZ, P0, !PT ;  /* 0x00005f00041f7a10 */ /* 0x000fe400007fe4ff */
[----:B------:R-:W-:-:S03]  /*2720*/  IADD3 R28, P0, R28, c[0x0][0x180], RZ ;  /* 0x000060001c1c7a10 */ /* 0x000fc60007f1e0ff */
[----:B------:R-:W2:Y:S01]  /*2730*/  LDG.E.U16 R30, [R30.64] ;  /* 0x000000061e1e7981 */ /* 0x000ea2000c1e1500 */
[----:B------:R-:W-:Y:S02]  /*2740*/  IADD3.X R29, R4, c[0x0][0x184], RZ, P0, !PT ;  /* 0x00006100041d7a10 */ /* 0x000fe400007fe4ff */
[----:B------:R-:W-:Y:S02]  /*2750*/  SHF.L.U64.HI R4, R22, 0x1, R23 ;  /* 0x0000000116047819 */ /* 0x000fe40000010217 */
[----:B------:R-:W-:Y:S01]  /*2760*/  IADD3 R22, P0, R26, c[0x0][0x160], RZ ;  /* 0x000058001a167a10 */ /* 0x000fe20007f1e0ff */
[----:B------:R-:W3:Y:S03]  /*2770*/  LDG.E.U16 R28, [R28.64] ;  /* 0x000000061c1c7981 */ /* 0x000ee6000c1e1500 */
[----:B------:R-:W-:Y:S02]  /*2780*/  IADD3.X R23, R4, c[0x0][0x164], RZ, P0, !PT ;  /* 0x0000590004177a10 */ /* 0x000fe400007fe4ff */
[----:B------:R-:W-:-:S04]  /*2790*/  IADD3 R26, P0, R26, c[0x0][0x168], RZ ;  /* 0x00005a001a1a7a10 */ /* 0x000fc80007f1e0ff */
[----:B------:R-:W-:-:S05]  /*27a0*/  IADD3.X R27, R4, c[0x0][0x16c], RZ, P0, !PT ;  /* 0x00005b00041b7a10 */ /* 0x000fca00007fe4ff */
        /* <DEDUP_REMOVED lines=11> */
.L_x_270:
[----:B------:R-:W-:Y:S05]  /*2860*/  BSYNC B0 ;  /* 0x0000000000007941 */ /* 0x000fea0003800000 */
.L_x_269:
[----:B------:R-:W-:Y:S01]  /*2870*/  ISETP.GE.AND P0, PT, R5, c[0x0][0x18c], PT ;  /* 0x0000630005007a0c */ /* 0x000fe20003f06270 */
[----:B------:R-:W-:-:S12]  /*2880*/  BSSY B0, `(.L_x_271) ;  /* 0x000001f000007945 */ /* 0x000fd80003800000 */
[----:B------:R-:W-:Y:S05]  /*2890*/  @P0 BRA `(.L_x_272) ;  /* 0x000001d000000947 */ /* 0x000fea0003800000 */
[----:B0-----:R-:W-:Y:S01]  /*28a0*/  SHF.R.S32.HI R4, RZ, 0x1f, R5 ;  /* 0x0000001fff047819 */ /* 0x001fe20000011405 */
[C---:B------:R-:W-:Y:S01]  /*28b0*/  IMAD.SHL.U32 R26, R5.reuse, 0x2, RZ ;  /* 0x00000002051a7824 */ /* 0x040fe200078e00ff */
[----:B------:R-:W-:Y:S01]  /*28c0*/  IADD3 R13, P0, R2, R5, RZ ;  /* 0x00000005020d7210 */ /* 0x000fe20007f1e0ff */
[----:B------:R-:W0:Y:S01]  /*28d0*/  LDS.64 R28, [RZ] ;  /* 0x00000000ff1c7984 */ /* 0x000e220000000a00 */
        /* <DEDUP_REMOVED lines=25> */
.L_x_272:
[----:B------:R-:W-:Y:S05]  /*2a70*/  BSYNC B0 ;  /* 0x0000000000007941 */ /* 0x000fea0003800000 */
.L_x_271:
[----:B------:R-:W-:Y:S01]  /*2a80*/  ISETP.GE.AND P0, PT, R6, c[0x0][0x18c], PT ;  /* 0x0000630006007a0c */ /* 0x000fe20003f06270 */
[----:B------:R-:W-:-:S12]  /*2a90*/  BSSY B0, `(.L_x_273) ;  /* 0x000001f000007945 */ /* 0x000fd80003800000 */
[----:B------:R-:W-:Y:S05]  /*2aa0*/  @P0 BRA `(.L_x_274) ;  /* 0x000001d000000947 */ /* 0x000fea0003800000 */
[----:B0-----:R-:W-:Y:S01]  /*2ab0*/  SHF.R.S32.HI R5, RZ, 0x1f, R6 ;  /* 0x0000001fff057819 */ /* 0x001fe20000011406 */
[----:B------:R-:W-:Y:S01]  /*2ac0*/  IMAD.SHL.U32 R14, R6, 0x2, RZ ;  /* 0x00000002060e7824 */ /* 0x000fe200078e00ff */
        /* <DEDUP_REMOVED lines=10> */
[----:B------:R-:W-:Y:S01]  /*2b70*/  IADD3 R26, P0, R25, c[0x0][0x168], RZ ;  /* 0x00005a00191a7a10 */ /* 0x000fe20007f1e0ff */
[----:B------:R-:W0:Y:S03]  /*2b80*/  LDS.64 R4, [RZ] ;  /* 0x00000000ff047984 */ /* 0x000e260000000a00 */
[----:B------:R-:W-:Y:S01]  /*2b90*/  IADD3.X R27, R28, c[0x0][0x16c], RZ, P0, !PT ;  /* 0x00005b001c1b7a10 */ /* 0x000fe200007fe4ff */
        /* <DEDUP_REMOVED lines=9> */
[----:B------:R-:W-:Y:S01]  /*2c30*/  FADD.FTZ R5, R4, R5 ;  /* 0x0000000504057221 */ /* 0x000fe20000010000 */
[----:B------:R-:W-:-:S04]  /*2c40*/  IADD3 R4, P0, R25, c[0x0][0x160], RZ ;  /* 0x0000580019047a10 */ /* 0x000fc80007f1e0ff */
[----:B------:R-:W-:Y:S02]  /*2c50*/  F2FP.PACK_AB R6, RZ, R5 ;  /* 0x00000005ff06723e */ /* 0x000fe400000000ff */
[----:B------:R-:W-:-:S05]  /*2c60*/  IADD3.X R5, R28, c[0x0][0x164], RZ, P0, !PT ;  /* 0x000059001c057a10 */ /* 0x000fca00007fe4ff */
[----:B------:R0:W-:Y:S02]  /*2c70*/  STG.E.U16 [R4.64], R6 ;  /* 0x0000000604007986 */ /* 0x0001e4000c101506 */
.L_x_274:
[----:B------:R-:W-:Y:S05]  /*2c80*/  BSYNC B0 ;  /* 0x0000000000007941 */ /* 0x000fea0003800000 */
.L_x_273:
[----:B------:R-:W-:Y:S01]  /*2c90*/  ISETP.GE.AND P0, PT, R7, c[0x0][0x18c], PT ;  /* 0x0000630007007a0c */ /* 0x000fe20003f06270 */
[----:B------:R-:W-:-:S12]  /*2ca0*/  BSSY B0, `(.L_x_275) ;  /* 0x000001f000007945 */ /* 0x000fd80003800000 */
[----:B------:R-:W-:Y:S05]  /*2cb0*/  @P0 BRA `(.L_x_276) ;  /* 0x000001d000000947 */ /* 0x000fea0003800000 */
[----:B0-----:R-:W-:Y:S01]  /*2cc0*/  SHF.R.S32.HI R5, RZ, 0x1f, R7 ;  /* 0x0000001fff057819 */ /* 0x001fe20000011407 */
[C---:B------:R-:W-:Y:S01]  /*2cd0*/  IMAD.SHL.U32 R14, R7.reuse, 0x2, RZ ;  /* 0x00000002070e7824 */ /* 0x040fe200078e00ff */
[----:B------:R-:W-:Y:S02]  /*2ce0*/  IADD3 R26, P0, R2, R7, RZ ;  /* 0x00000007021a7210 */ /* 0x000fe40007f1e0ff */
[----:B------:R-:W-:-:S03]  /*2cf0*/  SHF.L.U64.HI R4, R7, 0x1, R5 ;  /* 0x0000000107047819 */ /* 0x000fc60000010205 */
[----:B------:R-:W-:Y:S01]  /*2d00*/  IMAD.X R5, R0, 0x1, R5, P0 ;  /* 0x0000000100057824 */ /* 0x000fe200000e0605 */
[----:B------:R-:W-:Y:S01]  /*2d10*/  IADD3 R6, P0, R14, c[0x0][0x178], RZ ;  /* 0x00005e000e067a10 */ /* 0x000fe20007f1e0ff */
[----:B------:R-:W-:Y:S01]  /*2d20*/  IMAD.SHL.U32 R25, R26, 0x2, RZ ;  /* 0x000000021a197824 */ /* 0x000fe200078e00ff */
[----:B------:R-:W-:Y:S02]  /*2d30*/  IADD3 R14, P1, R14, c[0x0][0x180], RZ ;  /* 0x000060000e0e7a10 */ /* 0x000fe40007f3e0ff */
[C---:B------:R-:W-:Y:S02]  /*2d40*/  IADD3.X R7, R4.reuse, c[0x0][0x17c], RZ, P0, !PT ;  /* 0x00005f0004077a10 */ /* 0x040fe400007fe4ff */
[----:B------:R-:W-:Y:S02]  /*2d50*/  IADD3.X R15, R4, c[0x0][0x184], RZ, P1, !PT ;  /* 0x00006100040f7a10 */ /* 0x000fe40000ffe4ff */
[----:B------:R-:W-:Y:S01]  /*2d60*/  SHF.L.U64.HI R26, R26, 0x1, R5 ;  /* 0x000000011a1a7819 */ /* 0x000fe20000010205 */
[----:B------:R-:W2:Y:S01]  /*2d70*/  LDG.E.U16 R6, [R6.64] ;  /* 0x0000000606067981 */ /* 0x000ea2000c1e1500 */
[----:B------:R-:W-:-:S03]  /*2d80*/  IADD3 R22, P0, R25, c[0x0][0x168], RZ ;  /* 0x00005a0019167a10 */ /* 0x000fc60007f1e0ff */
[----:B------:R-:W3:Y:S01]  /*2d90*/  LDG.E.U16 R14, [R14.64] ;  /* 0x000000060e0e7981 */ /* 0x000ee2000c1e1500 */
[----:B------:R-:W-:-:S03]  /*2da0*/  IADD3.X R23, R26, c[0x0][0x16c], RZ, P0, !PT ;  /* 0x00005b001a177a10 */ /* 0x000fc600007fe4ff */
[----:B------:R-:W0:Y:S04]  /*2db0*/  LDS.64 R4, [RZ] ;  /* 0x00000000ff047984 */ /* 0x000e280000000a00 */
        /* <DEDUP_REMOVED lines=8> */
[----:B------:R-:W-:Y:S01]  /*2e40*/  FADD.FTZ R5, R4, R5 ;  /* 0x0000000504057221 */ /* 0x000fe20000010000 */
[----:B------:R-:W-:-:S04]  /*2e50*/  IADD3 R4, P0, R25, c[0x0][0x160], RZ ;  /* 0x0000580019047a10 */ /* 0x000fc80007f1e0ff */
[----:B------:R-:W-:Y:S02]  /*2e60*/  F2FP.PACK_AB R6, RZ, R5 ;  /* 0x00000005ff06723e */ /* 0x000fe400000000ff */
[----:B------:R-:W-:-:S05]  /*2e70*/  IADD3.X R5, R26, c[0x0][0x164], RZ, P0, !PT ;  /* 0x000059001a057a10 */ /* 0x000fca00007fe4ff */
[----:B------:R0:W-:Y:S02]  /*2e80*/  STG.E.U16 [R4.64], R6 ;  /* 0x0000000604007986 */ /* 0x0001e4000c101506 */
.L_x_276:
[----:B------:R-:W-:Y:S05]  /*2e90*/  BSYNC B0 ;  /* 0x0000000000007941 */ /* 0x000fea0003800000 */
.L_x_275:
[----:B------:R-:W-:Y:S01]  /*2ea0*/  ISETP.GE.AND P0, PT, R8, c[0x0][0x18c], PT ;  /* 0x0000630008007a0c */ /* 0x000fe20003f06270 */
[----:B------:R-:W-:-:S12]  /*2eb0*/  BSSY B0, `(.L_x_277) ;  /* 0x000001f000007945 */ /* 0x000fd80003800000 */
[----:B------:R-:W-:Y:S05]  /*2ec0*/  @P0 BRA `(.L_x_278) ;  /* 0x000001d000000947 */ /* 0x000fea0003800000 */
[----:B0-----:R-:W-:Y:S01]  /*2ed0*/  SHF.R.S32.HI R5, RZ, 0x1f, R8 ;  /* 0x0000001fff057819 */ /* 0x001fe20000011408 */
[----:B------:R-:W-:Y:S01]  /*2ee0*/  IMAD.SHL.U32 R6, R8, 0x2, RZ ;  /* 0x0000000208067824 */ /* 0x000fe200078e00ff */
[----:B------:R-:W-:Y:S01]  /*2ef0*/  IADD3 R23, P6, R2, R8, RZ ;  /* 0x0000000802177210 */ /* 0x000fe20007fde0ff */
[----:B------:R-:W0:Y:S01]  /*2f00*/  LDS.64 R16, [RZ] ;  /* 0x00000000ff107984 */ /* 0x000e220000000a00 */
[--C-:B------:R-:W-:Y:S02]  /*2f10*/  SHF.L.U64.HI R8, R8, 0x1, R5.reuse ;  /* 0x0000000108087819 */ /* 0x100fe40000010205 */
[----:B------:R-:W-:Y:S01]  /*2f20*/  IADD3 R4, P0, R6, c[0x0][0x178], RZ ;  /* 0x00005e0006047a10 */ /* 0x000fe20007f1e0ff */
[----:B------:R-:W-:Y:S01]  /*2f30*/  IMAD.X R14, R0, 0x1, R5, P6 ;  /* 0x00000001000e7824 */ /* 0x000fe200030e0605 */
[----:B------:R-:W-:Y:S01]  /*2f40*/  IADD3 R6, P1, R6, c[0x0][0x180], RZ ;  /* 0x0000600006067a10 */ /* 0x000fe20007f3e0ff */
[----:B------:R-:W-:Y:S01]  /*2f50*/  IMAD.SHL.U32 R22, R23, 0x2, RZ ;  /* 0x0000000217167824 */ /* 0x000fe200078e00ff */
[----:B------:R-:W-:-:S02]  /*2f60*/  IADD3.X R5, R8, c[0x0][0x17c], RZ, P0, !PT ;  /* 0x00005f0008057a10 */ /* 0x000fc400007fe4ff */
[----:B------:R-:W-:Y:S02]  /*2f70*/  SHF.L.U64.HI R23, R23, 0x1, R14 ;  /* 0x0000000117177819 */ /* 0x000fe4000001020e */
[----:B------:R-:W-:Y:S01]  /*2f80*/  IADD3.X R7, R8, c[0x0][0x184], RZ, P1, !PT ;  /* 0x0000610008077a10 */ /* 0x000fe20000ffe4ff */
[----:B------:R-:W2:Y:S01]  /*2f90*/  LDG.E.U16 R4, [R4.64] ;  /* 0x0000000604047981 */ /* 0x000ea2000c1e1500 */
[----:B------:R-:W-:-:S03]  /*2fa0*/  IADD3 R14, P0, R22, c[0x0][0x168], RZ ;  /* 0x00005a00160e7a10 */ /* 0x000fc60007f1e0ff */
[----:B------:R-:W3:Y:S01]  /*2fb0*/  LDG.E.U16 R6, [R6.64] ;  /* 0x0000000606067981 */ /* 0x000ee2000c1e1500 */
        /* <DEDUP_REMOVED lines=8> */
[----:B----4-:R-:W-:Y:S01]  /*3040*/  HADD2.F32 R17, -RZ, R14.H0_H0 ;  /* 0x2000000eff117230 */ /* 0x010fe20000004100 */
[----:B------:R-:W-:-:S04]  /*3050*/  IADD3 R4, P0, R22, c[0x0][0x160], RZ ;  /* 0x0000580016047a10 */ /* 0x000fc80007f1e0ff */
[----:B------:R-:W-:Y:S01]  /*3060*/  FADD.FTZ R8, R8, R17 ;  /* 0x0000001108087221 */ /* 0x000fe20000010000 */
[----:B------:R-:W-:-:S04]  /*3070*/  IADD3.X R5, R23, c[0x0][0x164], RZ, P0, !PT ;  /* 0x0000590017057a10 */ /* 0x000fc800007fe4ff */
[----:B------:R-:W-:-:S05]  /*3080*/  F2FP.PACK_AB R8, RZ, R8 ;  /* 0x00000008ff08723e */ /* 0x000fca00000000ff */
[----:B------:R0:W-:Y:S02]  /*3090*/  STG.E.U16 [R4.64], R8 ;  /* 0x0000000804007986 */ /* 0x0001e4000c101506 */
.L_x_278:
[----:B------:R-:W-:Y:S05]  /*30a0*/  BSYNC B0 ;  /* 0x0000000000007941 */ /* 0x000fea0003800000 */
.L_x_277:
[----:B------:R-:W-:Y:S01]  /*30b0*/  BSSY B0, `(.L_x_279) ;  /* 0x0000020000007945 */ /* 0x000fe20003800000 */
[----:B------:R-:W-:Y:S05]  /*30c0*/  @P2 BRA `(.L_x_280) ;  /* 0x000001e000002947 */ /* 0x000fea0003800000 */
[----:B0-----:R-:W-:Y:S01]  /*30d0*/  SHF.R.S32.HI R5, RZ, 0x1f, R9 ;  /* 0x0000001fff057819 */ /* 0x001fe20000011409 */
[C---:B------:R-:W-:Y:S01]  /*30e0*/  IMAD.SHL.U32 R6, R9.reuse, 0x2, RZ ;  /* 0x0000000209067824 */ /* 0x040fe200078e00ff */
[----:B------:R-:W-:Y:S01]  /*30f0*/  SHF.R.S32.HI R0, RZ, 0x1f, R2 ;  /* 0x0000001fff007819 */ /* 0x000fe20000011402 */
[----:B------:R-:W0:Y:S01]  /*3100*/  LDS.64 R22, [RZ] ;  /* 0x00000000ff167984 */ /* 0x000e220000000a00 */
[----:B------:R-:W-:Y:S02]  /*3110*/  IADD3 R18, P2, R2, R9, RZ ;  /* 0x0000000902127210 */ /* 0x000fe40007f5e0ff */
[--C-:B------:R-:W-:Y:S02]  /*3120*/  SHF.L.U64.HI R9, R9, 0x1, R5.reuse ;  /* 0x0000000109097819 */ /* 0x100fe40000010205 */
[----:B------:R-:W-:Y:S01]  /*3130*/  IADD3 R4, P0, R6, c[0x0][0x178], RZ ;  /* 0x00005e0006047a10 */ /* 0x000fe20007f1e0ff */
[----:B------:R-:W-:Y:S01]  /*3140*/  IMAD.X R13, R0, 0x1, R5, P2 ;  /* 0x00000001000d7824 */ /* 0x000fe200010e0605 */
[----:B------:R-:W-:Y:S01]  /*3150*/  IADD3 R6, P1, R6, c[0x0][0x180], RZ ;  /* 0x0000600006067a10 */ /* 0x000fe20007f3e0ff */
[----:B------:R-:W-:Y:S01]  /*3160*/  IMAD.SHL.U32 R17, R18, 0x2, RZ ;  /* 0x0000000212117824 */ /* 0x000fe200078e00ff */
[----:B------:R-:W-:-:S02]  /*3170*/  IADD3.X R5, R9, c[0x0][0x17c], RZ, P0, !PT ;  /* 0x00005f0009057a10 */ /* 0x000fc400007fe4ff */
[----:B------:R-:W-:Y:S02]  /*3180*/  IADD3.X R7, R9, c[0x0][0x184], RZ, P1, !PT ;  /* 0x0000610009077a10 */ /* 0x000fe40000ffe4ff */
[----:B------:R-:W-:Y:S01]  /*3190*/  SHF.L.U64.HI R18, R18, 0x1, R13 ;  /* 0x0000000112127819 */ /* 0x000fe2000001020d */
        /* <DEDUP_REMOVED lines=17> */
.L_x_280:
[----:B------:R-:W-:Y:S05]  /*32b0*/  BSYNC B0 ;  /* 0x0000000000007941 */ /* 0x000fea0003800000 */
.L_x_279:
[----:B------:R-:W-:Y:S01]  /*32c0*/  BSSY B0, `(.L_x_281) ;  /* 0x0000021000007945 */ /* 0x000fe20003800000 */
[----:B------:R-:W-:Y:S05]  /*32d0*/  @P3 BRA `(.L_x_282) ;  /* 0x000001f000003947 */ /* 0x000fea0003800000 */
[----:B------:R-:W-:Y:S01]  /*32e0*/  IMAD R2, R3, c[0x0][0x18c], RZ ;  /* 0x0000630003027a24 */ /* 0x000fe200078e02ff */
[----:B------:R-:W-:Y:S01]  /*32f0*/  SHF.R.S32.HI R3, RZ, 0x1f, R10 ;  /* 0x0000001fff037819 */ /* 0x000fe2000001140a */
[----:B0-----:R-:W-:Y:S01]  /*3300*/  IMAD.SHL.U32 R6, R10, 0x2, RZ ;  /* 0x000000020a067824 */ /* 0x001fe200078e00ff */
[----:B------:R-:W0:Y:S02]  /*3310*/  LDS.64 R18, [RZ] ;  /* 0x00000000ff127984 */ /* 0x000e240000000a00 */
[----:B------:R-:W-:Y:S02]  /*3320*/  SHF.R.S32.HI R0, RZ, 0x1f, R2 ;  /* 0x0000001fff007819 */ /* 0x000fe40000011402 */
[----:B------:R-:W-:Y:S02]  /*3330*/  IADD3 R16, P2, R2, R10, RZ ;  /* 0x0000000a02107210 */ /* 0x000fe40007f5e0ff */
[----:B------:R-:W-:-:S02]  /*3340*/  SHF.L.U64.HI R10, R10, 0x1, R3 ;  /* 0x000000010a0a7819 */ /* 0x000fc40000010203 */
[----:B------:R-:W-:Y:S01]  /*3350*/  IADD3 R4, P0, R6, c[0x0][0x178], RZ ;  /* 0x00005e0006047a10 */ /* 0x000fe20007f1e0ff */
[----:B------:R-:W-:Y:S01]  /*3360*/  IMAD.X R3, R0, 0x1, R3, P2 ;  /* 0x0000000100037824 */ /* 0x000fe200010e0603 */
[----:B------:R-:W-:Y:S01]  /*3370*/  IADD3 R6, P1, R6, c[0x0][0x180], RZ ;  /* 0x0000600006067a10 */ /* 0x000fe20007f3e0ff */
[----:B------:R-:W-:Y:S01]  /*3380*/  IMAD.SHL.U32 R15, R16, 0x2, RZ ;  /* 0x00000002100f7824 */ /* 0x000fe200078e00ff */
[C---:B------:R-:W-:Y:S02]  /*3390*/  IADD3.X R5, R10.reuse, c[0x0][0x17c], RZ, P0, !PT ;  /* 0x00005f000a057a10 */ /* 0x040fe400007fe4ff */
        /* <DEDUP_REMOVED lines=19> */
.L_x_282:
[----:B------:R-:W-:Y:S05]  /*34d0*/  BSYNC B0 ;  /* 0x0000000000007941 */ /* 0x000fea0003800000 */
.L_x_281:
[----:B------:R-:W-:Y:S01]  /*34e0*/  BSSY B0, `(.L_x_283) ;  /* 0x0000024000007945 */ /* 0x000fe20003800000 */
[----:B------:R-:W-:Y:S05]  /*34f0*/  @P4 BRA `(.L_x_284) ;  /* 0x0000022000004947 */ /* 0x000fea0003800000 */
[----:B------:R-:W1:Y:S01]  /*3500*/  S2UR UR4, SR_CTAID.X ;  /* 0x00000000000479c3 */ /* 0x000e620000002500 */
[----:B------:R-:W-:Y:S01]  /*3510*/  ULDC UR5, c[0x0][0x18c] ;  /* 0x0000630000057ab9 */ /* 0x000fe20000000800 */
[----:B0-----:R-:W-:Y:S01]  /*3520*/  SHF.R.S32.HI R3, RZ, 0x1f, R11 ;  /* 0x0000001fff037819 */ /* 0x001fe2000001140b */
[----:B------:R-:W-:Y:S01]  /*3530*/  IMAD.SHL.U32 R6, R11, 0x2, RZ ;  /* 0x000000020b067824 */ /* 0x000fe200078e00ff */
[----:B------:R-:W0:Y:S04]  /*3540*/  LDS.64 R16, [RZ] ;  /* 0x00000000ff107984 */ /* 0x000e280000000a00 */
[C---:B------:R-:W-:Y:S02]  /*3550*/  IADD3 R4, P0, R6.reuse, c[0x0][0x178], RZ ;  /* 0x00005e0006047a10 */ /* 0x040fe40007f1e0ff */
[----:B------:R-:W-:Y:S01]  /*3560*/  IADD3 R6, P1, R6, c[0x0][0x180], RZ ;  /* 0x0000600006067a10 */ /* 0x000fe20007f3e0ff */
[----:B-1----:R-:W-:-:S06]  /*3570*/  UIMAD UR4, UR4, UR5, URZ ;  /* 0x00000005040472a4 */ /* 0x002fcc000f8e023f */
[----:B------:R-:W-:-:S05]  /*3580*/  IMAD.U32 R2, RZ, RZ, UR4 ;  /* 0x00000004ff027e24 */ /* 0x000fca000f8e00ff */
[----:B------:R-:W-:Y:S02]  /*3590*/  SHF.R.S32.HI R0, RZ, 0x1f, R2 ;  /* 0x0000001fff007819 */ /* 0x000fe40000011402 */
[----:B------:R-:W-:Y:S02]  /*35a0*/  IADD3 R15, P2, R2, R11, RZ ;  /* 0x0000000b020f7210 */ /* 0x000fe40007f5e0ff */
[----:B------:R-:W-:-:S03]  /*35b0*/  SHF.L.U64.HI R11, R11, 0x1, R3 ;  /* 0x000000010b0b7819 */ /* 0x000fc60000010203 */
[----:B------:R-:W-:Y:S01]  /*35c0*/  IMAD.X R8, R0, 0x1, R3, P2 ;  /* 0x0000000100087824 */ /* 0x000fe200010e0603 */
[----:B------:R-:W-:Y:S01]  /*35d0*/  IADD3.X R5, R11, c[0x0][0x17c], RZ, P0, !PT ;  /* 0x00005f000b057a10 */ /* 0x000fe200007fe4ff */
[----:B------:R-:W-:Y:S01]  /*35e0*/  IMAD.SHL.U32 R13, R15, 0x2, RZ ;  /* 0x000000020f0d7824 */ /* 0x000fe200078e00ff */
        /* <DEDUP_REMOVED lines=19> */
.L_x_284:
[----:B------:R-:W-:Y:S05]  /*3720*/  BSYNC B0 ;  /* 0x0000000000007941 */ /* 0x000fea0003800000 */
.L_x_283:
[----:B------:R-:W-:Y:S05]  /*3730*/  @P5 EXIT ;  /* 0x000000000000594d */ /* 0x000fea0003800000 */
[----:B0-----:R-:W-:Y:S01]  /*3740*/  IMAD.SHL.U32 R4, R12, 0x2, RZ ;  /* 0x000000020c047824 */ /* 0x001fe200078e00ff */
[----:B------:R-:W-:Y:S01]  /*3750*/  SHF.R.S32.HI R3, RZ, 0x1f, R12 ;  /* 0x0000001fff037819 */ /* 0x000fe2000001140c */
[----:B------:R-:W0:Y:S01]  /*3760*/  LDS.64 R14, [RZ] ;  /* 0x00000000ff0e7984 */ /* 0x000e220000000a00 */
[----:B------:R-:W-:Y:S02]  /*3770*/  IADD3 R6, P2, R2, R12, RZ ;  /* 0x0000000c02067210 */ /* 0x000fe40007f5e0ff */
[----:B------:R-:W-:Y:S02]  /*3780*/  IADD3 R2, P0, R4, c[0x0][0x178], RZ ;  /* 0x00005e0004027a10 */ /* 0x000fe40007f1e0ff */
[--C-:B------:R-:W-:Y:S01]  /*3790*/  SHF.L.U64.HI R12, R12, 0x1, R3.reuse ;  /* 0x000000010c0c7819 */ /* 0x100fe20000010203 */
        /* <DEDUP_REMOVED lines=22> */
[----:B------:R-:W-:Y:S01]  /*3900*/  STG.E.U16 [R2.64], R0 ;  /* 0x0000000002007986 */ /* 0x000fe2000c101506 */
[----:B------:R-:W-:Y:S05]  /*3910*/  EXIT ;  /* 0x000000000000794d */ /* 0x000fea0003800000 */
.L_x_285:
        /* <DEDUP_REMOVED lines=14> */
.L_x_2509:


//--------------------- .text._ZN17fastertransformer29add_bias_layernorm_add_res_e2ILi16EEEvP6float2PKS1_S4_S4_S4_fi --------------------------
	.section	.text._ZN17fastertransformer29add_bias_layernorm_add_res_e2ILi16EEEvP6float2PKS1_S4_S4_S4_fi,"ax",@progbits
	.sectioninfo	@"SHI_REGISTERS=122"
	.align	128
        .global         _ZN17fastertransformer29add_bias_layernorm_add_res_e2ILi16EEEvP6float2PKS1_S4_S4_S4_fi
        .type           _ZN17fastertransformer29add_bias_layernorm_add_res_e2ILi16EEEvP6float2PKS1_S4_S4_S4_fi,@function
        .size           _ZN17fastertransformer29add_bias_layernorm_add_res_e2ILi16EEEvP6float2PKS1_S4_S4_S4_fi,(.L_x_2510 - _ZN17fastertransformer29add_bias_layernorm_add_res_e2ILi16EEEvP6float2PKS1_S4_S4_S4_fi)
        .other          _ZN17fastertransformer29add_bias_layernorm_add_res_e2ILi16EEEvP6float2PKS1_S4_S4_S4_fi,@"STO_CUDA_ENTRY STV_DEFAULT"
_ZN17fastertransformer29add_bias_layernorm_add_res_e2ILi16EEEvP6float2PKS1_S4_S4_S4_fi:
.text._ZN17fastertransformer29add_bias_layernorm_add_res_e2ILi16EEEvP6float2PKS1_S4_S4_S4_fi:
[----:B------:R-:W-:Y:S02]  /*0000*/  IMAD.MOV.U32 R1, RZ, RZ, c[0x0][0x28] ;  /* 0x00000a00ff017624 */ /* 0x000fe400078e00ff */
[----:B------:R-:W0:Y:S01]  /*0010*/  S2R R103, SR_TID.X ;  /* 0x0000000000677919 */ /* 0x000e220000002100 */
[----:B------:R-:W1:Y:S01]  /*0020*/  S2UR UR4, SR_CTAID.X ;  /* 0x00000000000479c3 */ /* 0x000e620000002500 */
[----:B------:R-:W-:Y:S01]  /*0030*/  IMAD.MOV.U32 R4, RZ, RZ, c[0x0][0x18c] ;  /* 0x00006300ff047624 */ /* 0x000fe200078e00ff */
[----:B------:R-:W-:-:S04]  /*0040*/  ULDC.64 UR6, c[0x0][0x118] ;  /* 0x0000460000067ab9 */ /* 0x000fc80000000a00 */
[----:B------:R-:W-:Y:S02]  /*0050*/  SHF.R.S32.HI R6, RZ, 0x1, R4 ;  /* 0x00000001ff067819 */ /* 0x000fe40000011404 */
[----:B0-----:R-:W-:Y:S01]  /*0060*/  IADD3 R95, R103, c[0x0][0x0], RZ ;  /* 0x00000000675f7a10 */ /* 0x001fe20007ffe0ff */
[----:B-1----:R-:W-:Y:S01]  /*0070*/  IMAD.U32 R9, RZ, RZ, UR4 ;  /* 0x00000004ff097e24 */ /* 0x002fe2000f8e00ff */
[----:B------:R-:W-:Y:S02]  /*0080*/  SHF.R.S32.HI R101, RZ, 0x1f, R103 ;  /* 0x0000001fff657819 */ /* 0x000fe40000011467 */
[----:B------:R-:W-:Y:S01]  /*0090*/  IADD3 R87, R95, c[0x0][0x0], RZ ;  /* 0x000000005f577a10 */ /* 0x000fe20007ffe0ff */
[----:B------:R-:W-:Y:S01]  /*00a0*/  IMAD R8, R6, R9, RZ ;  /* 0x0000000906087224 */ /* 0x000fe200078e02ff */
[----:B------:R-:W-:Y:S02]  /*00b0*/  SHF.R.S32.HI R93, RZ, 0x1f, R95 ;  /* 0x0000001fff5d7819 */ /* 0x000fe4000001145f */
[----:B------:R-:W-:-:S02]  /*00c0*/  IADD3 R79, R87, c[0x0][0x0], RZ ;  /* 0x00000000574f7a10 */ /* 0x000fc40007ffe0ff */
[----:B------:R-:W-:Y:S02]  /*00d0*/  SHF.R.S32.HI R10, RZ, 0x1f, R8 ;  /* 0x0000001fff0a7819 */ /* 0x000fe40000011408 */
[----:B------:R-:W-:Y:S02]  /*00e0*/  IADD3 R0, R79, c[0x0][0x0], RZ ;  /* 0x000000004f007a10 */ /* 0x000fe40007ffe0ff */
[----:B------:R-:W-:Y:S02]  /*00f0*/  SHF.R.S32.HI R77, RZ, 0x1f, R79 ;  /* 0x0000001fff4d7819 */ /* 0x000fe4000001144f */
[----:B------:R-:W-:Y:S02]  /*0100*/  IADD3 R2, R0, c[0x0][0x0], RZ ;  /* 0x0000000000027a10 */ /* 0x000fe40007ffe0ff */
[----:B------:R-:W-:Y:S02]  /*0110*/  SHF.R.S32.HI R13, RZ, 0x1f, R0 ;  /* 0x0000001fff0d7819 */ /* 0x000fe40000011400 */
[----:B------:R-:W-:-:S02]  /*0120*/  IADD3 R3, R2, c[0x0][0x0], RZ ;  /* 0x0000000002037a10 */ /* 0x000fc40007ffe0ff */
[----:B------:R-:W-:Y:S02]  /*0130*/  SHF.R.S32.HI R17, RZ, 0x1f, R2 ;  /* 0x0000001fff117819 */ /* 0x000fe40000011402 */
[----:B------:R-:W-:Y:S02]  /*0140*/  IADD3 R5, R3, c[0x0][0x0], RZ ;  /* 0x0000000003057a10 */ /* 0x000fe40007ffe0ff */
[----:B------:R-:W-:Y:S02]  /*0150*/  SHF.R.S32.HI R85, RZ, 0x1f, R87 ;  /* 0x0000001fff557819 */ /* 0x000fe40000011457 */
[----:B------:R-:W-:Y:S02]  /*0160*/  IADD3 R7, R5, c[0x0][0x0], RZ ;  /* 0x0000000005077a10 */ /* 0x000fe40007ffe0ff */
[----:B------:R-:W-:Y:S02]  /*0170*/  IADD3 R83, P2, R8, R87, RZ ;  /* 0x0000005708537210 */ /* 0x000fe40007f5e0ff */
[----:B------:R-:W-:-:S02]  /*0180*/  ISETP.GE.AND P1, PT, R7, R6, PT ;  /* 0x000000060700720c */ /* 0x000fc40003f26270 */
[----:B------:R-:W-:Y:S01]  /*0190*/  SHF.R.S32.HI R16, RZ, 0x1f, R3 ;  /* 0x0000001fff107819 */ /* 0x000fe20000011403 */
[----:B------:R-:W-:Y:S01]  /*01a0*/  IMAD.X R78, R10, 0x1, R85, P2 ;  /* 0x000000010a4e7824 */ /* 0x000fe200010e0655 */
[----:B------:R-:W-:Y:S02]  /*01b0*/  P2R R70, PR, RZ, 0x2 ;  /* 0x00000002ff467803 */ /* 0x000fe40000000000 */
[C---:B------:R-:W-:Y:S02]  /*01c0*/  IADD3 R18, P2, R8.reuse, R3, RZ ;  /* 0x0000000308127210 */ /* 0x040fe40007f5e0ff */
[----:B------:R-:W-:Y:S02]  /*01d0*/  SHF.R.S32.HI R25, RZ, 0x1f, R5 ;  /* 0x0000001fff197819 */ /* 0x000fe40000011405 */
[----:B------:R-:W-:Y:S01]  /*01e0*/  IADD3 R20, P5, R8, R5, RZ ;  /* 0x0000000508147210 */ /* 0x000fe20007fbe0ff */
[----:B------:R-:W-:Y:S01]  /*01f0*/  IMAD.X R27, R10, 0x1, R16, P2 ;  /* 0x000000010a1b7824 */ /* 0x000fe200010e0610 */
[----:B------:R-:W-:-:S02]  /*0200*/  ISETP.GE.AND P6, PT, R103, R6, PT ;  /* 0x000000066700720c */ /* 0x000fc40003fc6270 */
[----:B------:R-:W-:Y:S01]  /*0210*/  @!P1 IADD3 R11, P0, R8, R7, RZ ;  /* 0x00000007080b9210 */ /* 0x000fe20007f1e0ff */
[----:B------:R-:W-:Y:S01]  /*0220*/  IMAD.X R105, R10, 0x1, R25, P5 ;  /* 0x000000010a697824 */ /* 0x000fe200028e0619 */
[----:B------:R-:W-:Y:S02]  /*0230*/  P2R R94, PR, RZ, 0x40 ;  /* 0x00000040ff5e7803 */ /* 0x000fe40000000000 */
[----:B------:R-:W-:Y:S02]  /*0240*/  @!P1 LEA.HI.X.SX32 R12, R7, R10, 0x1, P0 ;  /* 0x0000000a070c9211 */ /* 0x000fe400000f0eff */
[C---:B------:R-:W-:Y:S02]  /*0250*/  @!P1 LEA R60, P0, R11.reuse, c[0x0][0x160], 0x3 ;  /* 0x000058000b3c9a11 */ /* 0x040fe400078018ff */
[----:B------:R-:W-:Y:S02]  /*0260*/  ISETP.NE.AND P6, PT, R70, RZ, PT ;  /* 0x000000ff4600720c */ /* 0x000fe40003fc5270 */
[----:B------:R-:W-:-:S02]  /*0270*/  @!P1 LEA.HI.X R61, R11, c[0x0][0x164], R12, 0x3, P0 ;  /* 0x000059000b3d9a11 */ /* 0x000fc400000f1c0c */
[C---:B------:R-:W-:Y:S02]  /*0280*/  IADD3 R99, P0, R8.reuse, R103, RZ ;  /* 0x0000006708637210 */ /* 0x040fe40007f1e0ff */
[----:B------:R-:W-:Y:S02]  /*0290*/  IADD3 R91, P1, R8, R95, RZ ;  /* 0x0000005f085b7210 */ /* 0x000fe40007f3e0ff */
[----:B------:R-:W-:Y:S01]  /*02a0*/  IADD3 R11, R7, c[0x0][0x0], RZ ;  /* 0x00000000070b7a10 */ /* 0x000fe20007ffe0ff */
[----:B------:R-:W-:Y:S01]  /*02b0*/  IMAD.X R90, R10, 0x1, R101, P0 ;  /* 0x000000010a5a7824 */ /* 0x000fe200000e0665 */
[----:B------:R-:W-:Y:S01]  /*02c0*/  IADD3 R75, P0, R8, R79, RZ ;  /* 0x0000004f084b7210 */ /* 0x000fe20007f1e0ff */
[C---:B------:R-:W-:Y:S01]  /*02d0*/  IMAD.X R84, R10.reuse, 0x1, R93, P1 ;  /* 0x000000010a547824 */ /* 0x040fe200008e065d */
[C---:B------:R-:W-:Y:S01]  /*02e0*/  IADD3 R15, R11.reuse, c[0x0][0x0], RZ ;  /* 0x000000000b0f7a10 */ /* 0x040fe20007ffe0ff */
[----:B------:R-:W2:Y:S01]  /*02f0*/  @!P6 LDG.E.64 R60, [R60.64] ;  /* 0x000000063c3ce981 */ /* 0x000ea2000c1e1b00 */
[----:B------:R-:W-:Y:S01]  /*0300*/  ISETP.GE.AND P4, PT, R11, R6, PT ;  /* 0x000000060b00720c */ /* 0x000fe20003f86270 */
[----:B------:R-:W-:Y:S01]  /*0310*/  IMAD.X R72, R10, 0x1, R77, P0 ;  /* 0x000000010a487824 */ /* 0x000fe200000e064d */
[----:B------:R-:W-:-:S02]  /*0320*/  IADD3 R12, P0, R8, R0, RZ ;  /* 0x00000000080c7210 */ /* 0x000fc40007f1e0ff */
[----:B------:R-:W-:Y:S02]  /*0330*/  IADD3 R14, P1, R8, R2, RZ ;  /* 0x00000002080e7210 */ /* 0x000fe40007f3e0ff */
[C---:B------:R-:W-:Y:S01]  /*0340*/  IADD3 R19, R15.reuse, c[0x0][0x0], RZ ;  /* 0x000000000f137a10 */ /* 0x040fe20007ffe0ff */
[C---:B------:R-:W-:Y:S01]  /*0350*/  IMAD.X R21, R10.reuse, 0x1, R13, P0 ;  /* 0x000000010a157824 */ /* 0x040fe200000e060d */
[-C--:B------:R-:W-:Y:S01]  /*0360*/  ISETP.GE.AND P0, PT, R15, R6.reuse, PT ;  /* 0x000000060f00720c */ /* 0x080fe20003f06270 */
[----:B------:R-:W-:Y:S01]  /*0370*/  IMAD.X R23, R10, 0x1, R17, P1 ;  /* 0x000000010a177824 */ /* 0x000fe200008e0611 */
[----:B------:R-:W-:Y:S02]  /*0380*/  ISETP.GE.AND P1, PT, R19, R6, PT ;  /* 0x000000061300720c */ /* 0x000fe40003f26270 */
[----:B------:R-:W-:Y:S02]  /*0390*/  P2R R63, PR, RZ, 0x1 ;  /* 0x00000001ff3f7803 */ /* 0x000fe40000000000 */
[----:B------:R-:W-:-:S02]  /*03a0*/  @!P4 IADD3 R29, P3, R8, R11, RZ ;  /* 0x0000000b081dc210 */ /* 0x000fc40007f7e0ff */
[----:B------:R-:W-:Y:S02]  /*03b0*/  P2R R62, PR, RZ, 0x2 ;  /* 0x00000002ff3e7803 */ /* 0x000fe40000000000 */
[----:B------:R-:W-:Y:S02]  /*03c0*/  @!P4 LEA.HI.X.SX32 R50, R11, R10, 0x1, P3 ;  /* 0x0000000a0b32c211 */ /* 0x000fe400018f0eff */
[C---:B------:R-:W-:Y:S02]  /*03d0*/  @!P4 LEA R112, P2, R29.reuse, c[0x0][0x160], 0x3 ;  /* 0x000058001d70ca11 */ /* 0x040fe400078418ff */
[----:B------:R-:W-:Y:S02]  /*03e0*/  @!P0 IADD3 R48, P3, R8, R15, RZ ;  /* 0x0000000f08308210 */ /* 0x000fe40007f7e0ff */
[----:B------:R-:W-:Y:S01]  /*03f0*/  @!P0 SHF.R.S32.HI R10, RZ, 0x1f, R8 ;  /* 0x0000001fff0a8819 */ /* 0x000fe20000011408 */
[----:B------:R-:W-:Y:S01]  /*0400*/  @!P1 IMAD R8, R6, R9, RZ ;  /* 0x0000000906089224 */ /* 0x000fe200078e02ff */
[----:B------:R-:W-:-:S02]  /*0410*/  @!P4 LEA.HI.X R113, R29, c[0x0][0x164], R50, 0x3, P2 ;  /* 0x000059001d71ca11 */ /* 0x000fc400010f1c32 */
[----:B------:R-:W-:Y:S02]  /*0420*/  @!P0 LEA R110, P2, R48, c[0x0][0x160], 0x3 ;  /* 0x00005800306e8a11 */ /* 0x000fe400078418ff */
[----:B------:R-:W-:Y:S02]  /*0430*/  @!P0 LEA.HI.X.SX32 R59, R15, R10, 0x1, P3 ;  /* 0x0000000a0f3b8211 */ /* 0x000fe400018f0eff */
[----:B------:R-:W-:Y:S02]  /*0440*/  @!P1 SHF.R.S32.HI R10, RZ, 0x1f, R8 ;  /* 0x0000001fff0a9819 */ /* 0x000fe40000011408 */
[----:B------:R-:W-:Y:S02]  /*0450*/  @!P1 IADD3 R31, P3, R8, R19, RZ ;  /* 0x00000013081f9210 */ /* 0x000fe40007f7e0ff */
[----:B------:R-:W-:Y:S02]  /*0460*/  @!P0 LEA.HI.X R111, R48, c[0x0][0x164], R59, 0x3, P2 ;  /* 0x00005900306f8a11 */ /* 0x000fe400010f1c3b */
[----:B------:R-:W-:-:S02]  /*0470*/  IADD3 R29, R19, c[0x0][0x0], RZ ;  /* 0x00000000131d7a10 */ /* 0x000fc40007ffe0ff */
[----:B------:R-:W-:Y:S02]  /*0480*/  @!P1 LEA.HI.X.SX32 R48, R19, R10, 0x1, P3 ;  /* 0x0000000a13309211 */ /* 0x000fe400018f0eff */
[----:B------:R-:W-:Y:S02]  /*0490*/  @!P1 LEA R64, P3, R31, c[0x0][0x160], 0x3 ;  /* 0x000058001f409a11 */ /* 0x000fe400078618ff */
[-C--:B------:R-:W-:Y:S02]  /*04a0*/  ISETP.GE.AND P2, PT, R29, R6.reuse, PT ;  /* 0x000000061d00720c */ /* 0x080fe40003f46270 */
[----:B------:R-:W-:Y:S02]  /*04b0*/  @!P1 LEA.HI.X R65, R31, c[0x0][0x164], R48, 0x3, P3 ;  /* 0x000059001f419a11 */ /* 0x000fe400018f1c30 */
[-C--:B------:R-:W-:Y:S02]  /*04c0*/  ISETP.GE.AND P3, PT, R95, R6.reuse, PT ;  /* 0x000000065f00720c */ /* 0x080fe40003f66270 */
[----:B------:R-:W-:-:S02]  /*04d0*/  ISETP.GE.AND P0, PT, R87, R6, PT ;  /* 0x000000065700720c */ /* 0x000fc40003f06270 */
[----:B------:R-:W-:Y:S02]  /*04e0*/  P2R R86, PR, RZ, 0x8 ;  /* 0x00000008ff567803 */ /* 0x000fe40000000000 */
[-C--:B------:R-:W-:Y:S02]  /*04f0*/  ISETP.GE.AND P1, PT, R79, R6.reuse, PT ;  /* 0x000000064f00720c */ /* 0x080fe40003f26270 */
[----:B------:R-:W-:Y:S02]  /*0500*/  ISETP.GE.AND P3, PT, R0, R6, PT ;  /* 0x000000060000720c */ /* 0x000fe40003f66270 */
[----:B------:R-:W-:Y:S02]  /*0510*/  P2R R80, PR, RZ, 0x1 ;  /* 0x00000001ff507803 */ /* 0x000fe40000000000 */
[----:B------:R-:W-:Y:S02]  /*0520*/  P2R R74, PR, RZ, 0x2 ;  /* 0x00000002ff4a7803 */ /* 0x000fe40000000000 */
[----:B------:R-:W-:-:S02]  /*0530*/  P2R R48, PR, RZ, 0x8 ;  /* 0x00000008ff307803 */ /* 0x000fc40000000000 */
[-C--:B------:R-:W-:Y:S02]  /*0540*/  ISETP.GE.AND P0, PT, R2, R6.reuse, PT ;  /* 0x000000060200720c */ /* 0x080fe40003f06270 */
[-C--:B------:R-:W-:Y:S02]  /*0550*/  ISETP.GE.AND P1, PT, R3, R6.reuse, PT ;  /* 0x000000060300720c */ /* 0x080fe40003f26270 */
[----:B------:R-:W-:Y:S02]  /*0560*/  ISETP.GE.AND P3, PT, R5, R6, PT ;  /* 0x000000060500720c */ /* 0x000fe40003f66270 */
[----:B------:R-:W-:Y:S02]  /*0570*/  @!P2 SHF.R.S32.HI R6, RZ, 0x1, R4 ;  /* 0x00000001ff06a819 */ /* 0x000fe40000011404 */
[----:B------:R-:W-:Y:S02]  /*0580*/  P2R R54, PR, RZ, 0x8 ;  /* 0x00000008ff367803 */ /* 0x000fe40000000000 */
[----:B------:R-:W-:Y:S01]  /*0590*/  P2R R71, PR, RZ, 0x10 ;  /* 0x00000010ff477803 */ /* 0x000fe20000000000 */
[----:B------:R-:W-:Y:S01]  /*05a0*/  @!P2 IMAD R8, R6, R9, RZ ;  /* 0x000000090608a224 */ /* 0x000fe200078e02ff */
[----:B------:R-:W-:-:S02]  /*05b0*/  P2R R50, PR, RZ, 0x1 ;  /* 0x00000001ff327803 */ /* 0x000fc40000000000 */
[----:B------:R-:W-:Y:S02]  /*05c0*/  P2R R66, PR, RZ, 0x1 ;  /* 0x00000001ff427803 */ /* 0x000fe40000000000 */
[----:B------:R-:W-:Y:S02]  /*05d0*/  @!P2 SHF.R.S32.HI R10, RZ, 0x1f, R8 ;  /* 0x0000001fff0aa819 */ /* 0x000fe40000011408 */
[----:B------:R-:W-:Y:S02]  /*05e0*/  @!P2 IADD3 R31, P3, R8, R29, RZ ;  /* 0x0000001d081fa210 */ /* 0x000fe40007f7e0ff */
[----:B------:R-:W-:Y:S02]  /*05f0*/  ISETP.NE.AND P0, PT, R71, RZ, PT ;  /* 0x000000ff4700720c */ /* 0x000fe40003f05270 */
[----:B------:R-:W-:Y:S02]  /*0600*/  @!P2 LEA.HI.X.SX32 R58, R29, R10, 0x1, P3 ;  /* 0x0000000a1d3aa211 */ /* 0x000fe400018f0eff */
[----:B------:R-:W-:-:S02]  /*0610*/  @!P2 LEA R68, P3, R31, c[0x0][0x160], 0x3 ;  /* 0x000058001f44aa11 */ /* 0x000fc400078618ff */
[----:B------:R-:W-:Y:S02]  /*0620*/  P2R R56, PR, RZ, 0x20 ;  /* 0x00000020ff387803 */ /* 0x000fe40000000000 */
[----:B------:R-:W-:Y:S02]  /*0630*/  @!P2 LEA.HI.X R69, R31, c[0x0][0x164], R58, 0x3, P3 ;  /* 0x000059001f45aa11 */ /* 0x000fe400018f1c3a */
[----:B------:R-:W-:Y:S02]  /*0640*/  IADD3 R31, R29, c[0x0][0x0], RZ ;  /* 0x000000001d1f7a10 */ /* 0x000fe40007ffe0ff */
[----:B------:R-:W-:Y:S02]  /*0650*/  P2R R52, PR, RZ, 0x2 ;  /* 0x00000002ff347803 */ /* 0x000fe40000000000 */
[C---:B------:R-:W-:Y:S01]  /*0660*/  ISETP.GE.AND P3, PT, R31.reuse, R6, PT ;  /* 0x000000061f00720c */ /* 0x040fe20003f66270 */
[----:B------:R-:W-:Y:S01]  /*0670*/  @!P0 IMAD.MOV.U32 R114, RZ, RZ, 0x8 ;  /* 0x00000008ff728424 */ /* 0x000fe200078e00ff */
[----:B------:R-:W-:Y:S01]  /*0680*/  P2R R67, PR, RZ, 0x2 ;  /* 0x00000002ff437803 */ /* 0x000fe20000000000 */
[----:B------:R-:W3:Y:S01]  /*0690*/  @!P2 LDG.E.64 R68, [R68.64] ;  /* 0x000000064444a981 */ /* 0x000ee2000c1e1b00 */
[----:B------:R-:W-:-:S09]  /*06a0*/  IADD3 R73, R31, c[0x0][0x0], RZ ;  /* 0x000000001f497a10 */ /* 0x000fd20007ffe0ff */
[----:B------:R-:W-:Y:S01]  /*06b0*/  @!P3 SHF.R.S32.HI R6, RZ, 0x1, R4 ;  /* 0x00000001ff06b819 */ /* 0x000fe20000011404 */
[----:B------:R-:W-:Y:S01]  /*06c0*/  @!P0 IMAD.WIDE R114, R11, R114, c[0x0][0x170] ;  /* 0x00005c000b728625 */ /* 0x000fe200078e0272 */
[----:B------:R-:W-:-:S03]  /*06d0*/  ISETP.NE.AND P1, PT, R86, RZ, PT ;  /* 0x000000ff5600720c */ /* 0x000fc60003f25270 */
[----:B------:R-:W-:-:S05]  /*06e0*/  @!P3 IMAD R8, R6, R9, RZ ;  /* 0x000000090608b224 */ /* 0x000fca00078e02ff */
[----:B------:R-:W-:Y:S02]  /*06f0*/  @!P3 SHF.R.S32.HI R10, RZ, 0x1f, R8 ;  /* 0x0000001fff0ab819 */ /* 0x000fe40000011408 */
[----:B------:R-:W-:-:S04]  /*0700*/  @!P3 IADD3 R58, P4, R8, R31, RZ ;  /* 0x0000001f083ab210 */ /* 0x000fc80007f9e0ff */
[----:B------:R-:W-:Y:S02]  /*0710*/  @!P3 LEA.HI.X.SX32 R59, R31, R10, 0x1, P4 ;  /* 0x0000000a1f3bb211 */ /* 0x000fe400020f0eff */
[----:B------:R-:W-:-:S04]  /*0720*/  @!P3 LEA R106, P4, R58, c[0x0][0x160], 0x3 ;  /* 0x000058003a6aba11 */ /* 0x000fc800078818ff */
[----:B------:R-:W-:Y:S01]  /*0730*/  @!P3 LEA.HI.X R107, R58, c[0x0][0x164], R59, 0x3, P4 ;  /* 0x000059003a6bba11 */ /* 0x000fe200020f1c3b */
[----:B------:R-:W-:-:S04]  /*0740*/  @!P6 IMAD.MOV.U32 R58, RZ, RZ, 0x8 ;  /* 0x00000008ff3ae424 */ /* 0x000fc800078e00ff */
[----:B------:R-:W-:-:S06]  /*0750*/  @!P6 IMAD.WIDE R58, R7, R58, c[0x0][0x170] ;  /* 0x00005c00073ae625 */ /* 0x000fcc00078e023a */
[----:B------:R-:W2:Y:S01]  /*0760*/  @!P6 LDG.E.64 R58, [R58.64] ;  /* 0x000000063a3ae981 */ /* 0x000ea2000c1e1b00 */
[----:B------:R-:W-:-:S13]  /*0770*/  ISETP.GE.AND P4, PT, R73, R6, PT ;  /* 0x000000064900720c */ /* 0x000fda0003f86270 */
[----:B------:R-:W-:Y:S02]  /*0780*/  @!P4 IMAD.MOV.U32 R4, RZ, RZ, c[0x0][0x18c] ;  /* 0x00006300ff04c624 */ /* 0x000fe400078e00ff */
[----:B------:R-:W-:-:S03]  /*0790*/  @!P4 IMAD.U32 R9, RZ, RZ, UR4 ;  /* 0x00000004ff09ce24 */ /* 0x000fc6000f8e00ff */
[----:B------:R-:W-:-:S05]  /*07a0*/  @!P4 SHF.R.S32.HI R6, RZ, 0x1, R4 ;  /* 0x00000001ff06c819 */ /* 0x000fca0000011404 */
[----:B------:R-:W-:-:S05]  /*07b0*/  @!P4 IMAD R8, R6, R9, RZ ;  /* 0x000000090608c224 */ /* 0x000fca00078e02ff */
[----:B------:R-:W-:Y:S02]  /*07c0*/  @!P4 SHF.R.S32.HI R10, RZ, 0x1f, R8 ;  /* 0x0000001fff0ac819 */ /* 0x000fe40000011408 */
[----:B------:R-:W-:Y:S01]  /*07d0*/  @!P4 IADD3 R92, P5, R8, R73, RZ ;  /* 0x00000049085cc210 */ /* 0x000fe20007fbe0ff */
[----:B--2---:R-:W-:Y:S02]  /*07e0*/  @!P6 FADD.FTZ R22, R60, R58 ;  /* 0x0000003a3c16e221 */ /* 0x004fe40000010000 */
[----:B------:R-:W-:Y:S02]  /*07f0*/  @!P6 FADD.FTZ R33, R61, R59 ;  /* 0x0000003b3d21e221 */ /* 0x000fe40000010000 */
[----:B------:R-:W2:Y:S04]  /*0800*/  @!P0 LDG.E.64 R58, [R114.64] ;  /* 0x00000006723a8981 */ /* 0x000ea8000c1e1b00 */
[----:B------:R-:W2:Y:S01]  /*0810*/  @!P0 LDG.E.64 R60, [R112.64] ;  /* 0x00000006703c8981 */ /* 0x000ea2000c1e1b00 */
[----:B------:R-:W-:-:S02]  /*0820*/  @!P4 LEA.HI.X.SX32 R109, R73, R10, 0x1, P5 ;  /* 0x0000000a496dc211 */ /* 0x000fc400028f0eff */
[----:B------:R-:W-:-:S04]  /*0830*/  @!P4 LEA R108, P5, R92, c[0x0][0x160], 0x3 ;  /* 0x000058005c6cca11 */ /* 0x000fc800078a18ff */
[----:B------:R-:W-:Y:S02]  /*0840*/  @!P4 LEA.HI.X R109, R92, c[0x0][0x164], R109, 0x3, P5 ;  /* 0x000059005c6dca11 */ /* 0x000fe400028f1c6d */
[----:B------:R-:W-:-:S04]  /*0850*/  LEA R104, P5, R20, c[0x0][0x160], 0x3 ;  /* 0x0000580014687a11 */ /* 0x000fc800078a18ff */
[----:B------:R-:W-:Y:S02]  /*0860*/  LEA.HI.X R105, R20, c[0x0][0x164], R105, 0x3, P5 ;  /* 0x0000590014697a11 */ /* 0x000fe400028f1c69 */
[----:B------:R-:W-:-:S13]  /*0870*/  ISETP.NE.AND P5, PT, R54, RZ, PT ;  /* 0x000000ff3600720c */ /* 0x000fda0003fa5270 */
[----:B------:R-:W-:-:S04]  /*0880*/  @!P5 IMAD.MOV.U32 R116, RZ, RZ, 0x8 ;  /* 0x00000008ff74d424 */ /* 0x000fc800078e00ff */
[----:B------:R-:W-:-:S04]  /*0890*/  @!P5 IMAD.WIDE R116, R5, R116, c[0x0][0x170] ;  /* 0x00005c000574d625 */ /* 0x000fc800078e0274 */
[----:B--2---:R-:W-:Y:S02]  /*08a0*/  @!P0 FADD.FTZ R24, R60, R58 ;  /* 0x0000003a3c188221 */ /* 0x004fe40000010000 */
[----:B------:R-:W-:Y:S02]  /*08b0*/  @!P0 FADD.FTZ R35, R61, R59 ;  /* 0x0000003b3d238221 */ /* 0x000fe40000010000 */
[----:B------:R-:W2:Y:S04]  /*08c0*/  @!P5 LDG.E.64 R58, [R116.64] ;  /* 0x00000006743ad981 */ /* 0x000ea8000c1e1b00 */
[----:B------:R-:W2:Y:S01]  /*08d0*/  @!P5 LDG.E.64 R60, [R104.64] ;  /* 0x00000006683cd981 */ /* 0x000ea2000c1e1b00 */
[----:B------:R-:W-:-:S13]  /*08e0*/  ISETP.NE.AND P6, PT, R94, RZ, PT ;  /* 0x000000ff5e00720c */ /* 0x000fda0003fc5270 */
[----:B------:R-:W-:-:S04]  /*08f0*/  @!P6 IMAD.MOV.U32 R118, RZ, RZ, 0x8 ;  /* 0x00000008ff76e424 */ /* 0x000fc800078e00ff */
[----:B------:R-:W-:-:S04]  /*0900*/  @!P6 IMAD.WIDE R118, R103, R118, c[0x0][0x170] ;  /* 0x00005c006776e625 */ /* 0x000fc800078e0276 */
[----:B--2---:R-:W-:Y:S01]  /*0910*/  @!P5 FADD.FTZ R26, R60, R58 ;  /* 0x0000003a3c1ad221 */ /* 0x004fe20000010000 */
[----:B------:R-:W-:-:S04]  /*0920*/  LEA R114, P5, R99, c[0x0][0x160], 0x3 ;  /* 0x0000580063727a11 */ /* 0x000fc800078a18ff */
[----:B------:R-:W-:Y:S02]  /*0930*/  LEA.HI.X R115, R99, c[0x0][0x164], R90, 0x3, P5 ;  /* 0x0000590063737a11 */ /* 0x000fe400028f1c5a */
[----:B------:R-:W-:-:S13]  /*0940*/  ISETP.NE.AND P5, PT, R54, RZ, PT ;  /* 0x000000ff3600720c */ /* 0x000fda0003fa5270 */
[----:B------:R-:W-:Y:S02]  /*0950*/  @!P5 FADD.FTZ R37, R61, R59 ;  /* 0x0000003b3d25d221 */ /* 0x000fe40000010000 */
[----:B------:R-:W2:Y:S04]  /*0960*/  @!P6 LDG.E.64 R58, [R118.64] ;  /* 0x00000006763ae981 */ /* 0x000ea8000c1e1b00 */
[----:B------:R-:W2:Y:S01]  /*0970*/  @!P6 LDG.E.64 R60, [R114.64] ;  /* 0x00000006723ce981 */ /* 0x000ea2000c1e1b00 */
[----:B------:R-:W-:Y:S01]  /*0980*/  LEA R112, P5, R91, c[0x0][0x160], 0x3 ;  /* 0x000058005b707a11 */ /* 0x000fe200078a18ff */
[----:B------:R-:W-:-:S03]  /*0990*/  @!P1 IMAD.MOV.U32 R116, RZ, RZ, 0x8 ;  /* 0x00000008ff749424 */ /* 0x000fc600078e00ff */
[----:B------:R-:W-:Y:S01]  /*09a0*/  LEA.HI.X R113, R91, c[0x0][0x164], R84, 0x3, P5 ;  /* 0x000059005b717a11 */ /* 0x000fe200028f1c54 */
[----:B------:R-:W-:Y:S01]  /*09b0*/  @!P1 IMAD.WIDE R116, R95, R116, c[0x0][0x170] ;  /* 0x00005c005f749625 */ /* 0x000fe200078e0274 */
[----:B------:R-:W-:-:S04]  /*09c0*/  LEA R104, P5, R83, c[0x0][0x160], 0x3 ;  /* 0x0000580053687a11 */ /* 0x000fc800078a18ff */
[----:B------:R-:W-:Y:S02]  /*09d0*/  LEA.HI.X R105, R83, c[0x0][0x164], R78, 0x3, P5 ;  /* 0x0000590053697a11 */ /* 0x000fe400028f1c4e */
[----:B------:R-:W-:Y:S01]  /*09e0*/  ISETP.NE.AND P5, PT, R80, RZ, PT ;  /* 0x000000ff5000720c */ /* 0x000fe20003fa5270 */
[----:B--2---:R-:W-:Y:S02]  /*09f0*/  @!P6 FADD.FTZ R88, R60, R58 ;  /* 0x0000003a3c58e221 */ /* 0x004fe40000010000 */
[----:B------:R-:W-:Y:S02]  /*0a00*/  @!P6 FADD.FTZ R97, R61, R59 ;  /* 0x0000003b3d61e221 */ /* 0x000fe40000010000 */
[----:B------:R-:W2:Y:S04]  /*0a10*/  @!P1 LDG.E.64 R58, [R116.64] ;  /* 0x00000006743a9981 */ /* 0x000ea8000c1e1b00 */
[----:B------:R-:W2:Y:S04]  /*0a20*/  @!P1 LDG.E.64 R60, [R112.64] ;  /* 0x00000006703c9981 */ /* 0x000ea8000c1e1b00 */
        /* <DEDUP_REMOVED lines=25> */
[----:B------:R-:W-:Y:S02]  /*0bc0*/  ISETP.NE.AND P0, PT, R66, RZ, PT ;  /* 0x000000ff4200720c */ /* 0x000fe40003f05270 */
[----:B------:R-:W-:-:S11]  /*0bd0*/  ISETP.NE.AND P1, PT, R67, RZ, PT ;  /* 0x000000ff4300720c */ /* 0x000fd60003f25270 */
        /* <DEDUP_REMOVED lines=11> */
[----:B------:R-:W-:Y:S01]  /*0c90*/  ISETP.NE.AND P5, PT, R50, RZ, PT ;  /* 0x000000ff3200720c */ /* 0x000fe20003fa5270 */
[----:B------:R-:W-:-:S04]  /*0ca0*/  @!P1 IMAD.MOV.U32 R112, RZ, RZ, 0x8 ;  /* 0x00000008ff709424 */ /* 0x000fc800078e00ff */
[----:B------:R-:W-:-:S04]  /*0cb0*/  @!P1 IMAD.WIDE R112, R3, R112, c[0x0][0x170] ;  /* 0x00005c0003709625 */ /* 0x000fc800078e0270 */
[----:B--2---:R-:W-:-:S04]  /*0cc0*/  @!P0 FADD.FTZ R32, R60, R58 ;  /* 0x0000003a3c208221 */ /* 0x004fc80000010000 */
[----:B------:R-:W-:Y:S02]  /*0cd0*/  @!P5 FADD.FTZ R43, R61, R59 ;  /* 0x0000003b3d2bd221 */ /* 0x000fe40000010000 */
[----:B------:R-:W2:Y:S04]  /*0ce0*/  @!P1 LDG.E.64 R58, [R112.64] ;  /* 0x00000006703a9981 */ /* 0x000ea8000c1e1b00 */
[----:B------:R-:W2:Y:S01]  /*0cf0*/  @!P1 LDG.E.64 R60, [R114.64] ;  /* 0x00000006723c9981 */ /* 0x000ea2000c1e1b00 */
[----:B------:R-:W-:Y:S02]  /*0d00*/  ISETP.NE.AND P0, PT, R63, RZ, PT ;  /* 0x000000ff3f00720c */ /* 0x000fe40003f05270 */
[----:B------:R-:W-:-:S04]  /*0d10*/  IADD3 R105, R73, c[0x0][0x0], RZ ;  /* 0x0000000049697a10 */ /* 0x000fc80007ffe0ff */
[----:B------:R-:W-:Y:S01]  /*0d20*/  ISETP.GE.AND P5, PT, R105, R6, PT ;  /* 0x000000066900720c */ /* 0x000fe20003fa6270 */
[----:B--2---:R-:W-:-:S06]  /*0d30*/  @!P1 FADD.FTZ R34, R60, R58 ;  /* 0x0000003a3c229221 */ /* 0x004fcc0000010000 */
[----:B------:R-:W-:Y:S02]  /*0d40*/  @!P0 IMAD.MOV.U32 R58, RZ, RZ, 0x8 ;  /* 0x00000008ff3a8424 */ /* 0x000fe400078e00ff */
[----:B------:R-:W-:Y:S02]  /*0d50*/  @!P1 FADD.FTZ R45, R61, R59 ;  /* 0x0000003b3d2d9221 */ /* 0x000fe40000010000 */
[----:B------:R-:W-:Y:S01]  /*0d60*/  @!P0 IMAD.WIDE R58, R15, R58, c[0x0][0x170] ;  /* 0x00005c000f3a8625 */ /* 0x000fe200078e023a */
[----:B------:R-:W2:Y:S05]  /*0d70*/  @!P0 LDG.E.64 R60, [R110.64] ;  /* 0x000000066e3c8981 */ /* 0x000eaa000c1e1b00 */
[----:B------:R-:W2:Y:S01]  /*0d80*/  @!P0 LDG.E.64 R58, [R58.64] ;  /* 0x000000063a3a8981 */ /* 0x000ea2000c1e1b00 */
[----:B------:R-:W-:-:S02]  /*0d90*/  @!P5 IMAD.MOV.U32 R4, RZ, RZ, c[0x0][0x18c] ;  /* 0x00006300ff04d624 */ /* 0x000fc400078e00ff */
[----:B------:R-:W-:-:S03]  /*0da0*/  @!P5 IMAD.U32 R9, RZ, RZ, UR4 ;  /* 0x00000004ff09de24 */ /* 0x000fc6000f8e00ff */
[----:B------:R-:W-:-:S05]  /*0db0*/  @!P5 SHF.R.S32.HI R6, RZ, 0x1, R4 ;  /* 0x00000001ff06d819 */ /* 0x000fca0000011404 */
[----:B------:R-:W-:Y:S01]  /*0dc0*/  @!P5 IMAD R8, R6, R9, RZ ;  /* 0x000000090608d224 */ /* 0x000fe200078e02ff */
[----:B------:R-:W-:-:S04]  /*0dd0*/  @!P5 SHF.R.S32.HI R63, RZ, 0x1f, R105 ;  /* 0x0000001fff3fd819 */ /* 0x000fc80000011469 */
[----:B------:R-:W-:Y:S01]  /*0de0*/  @!P5 SHF.R.S32.HI R10, RZ, 0x1f, R8 ;  /* 0x0000001fff0ad819 */ /* 0x000fe20000011408 */
[----:B------:R-:W-:-:S04]  /*0df0*/  @!P2 IMAD.MOV.U32 R66, RZ, RZ, 0x8 ;  /* 0x00000008ff42a424 */ /* 0x000fc800078e00ff */
[----:B------:R-:W-:-:S06]  /*0e00*/  @!P2 IMAD.WIDE R66, R29, R66, c[0x0][0x170] ;  /* 0x00005c001d42a625 */ /* 0x000fcc00078e0242 */
[----:B------:R-:W3:Y:S01]  /*0e10*/  @!P2 LDG.E.64 R66, [R66.64] ;  /* 0x000000064242a981 */ /* 0x000ee2000c1e1b00 */
[----:B--2---:R-:W-:Y:S01]  /*0e20*/  @!P0 FADD.FTZ R36, R60, R58 ;  /* 0x0000003a3c248221 */ /* 0x004fe20000010000 */
[----:B------:R-:W-:-:S04]  /*0e30*/  @!P5 IADD3 R58, P1, R8, R105, RZ ;  /* 0x00000069083ad210 */ /* 0x000fc80007f3e0ff */
[----:B------:R-:W-:Y:S02]  /*0e40*/  @!P5 IADD3.X R63, R10, R63, RZ, P1, !PT ;  /* 0x0000003f0a3fd210 */ /* 0x000fe40000ffe4ff */
[----:B------:R-:W-:-:S04]  /*0e50*/  @!P5 LEA R110, P1, R58, c[0x0][0x160], 0x3 ;  /* 0x000058003a6eda11 */ /* 0x000fc800078218ff */
[----:B------:R-:W-:Y:S02]  /*0e60*/  @!P5 LEA.HI.X R111, R58, c[0x0][0x164], R63, 0x3, P1 ;  /* 0x000059003a6fda11 */ /* 0x000fe400008f1c3f */
[----:B------:R-:W-:Y:S01]  /*0e70*/  ISETP.NE.AND P1, PT, R62, RZ, PT ;  /* 0x000000ff3e00720c */ /* 0x000fe20003f25270 */
[----:B------:R-:W-:-:S12]  /*0e80*/  @!P0 FADD.FTZ R47, R61, R59 ;  /* 0x0000003b3d2f8221 */ /* 0x000fd80000010000 */
[----:B------:R-:W-:Y:S01]  /*0e90*/  @!P1 IMAD.MOV.U32 R58, RZ, RZ, 0x8 ;  /* 0x00000008ff3a9424 */ /* 0x000fe200078e00ff */
[----:B------:R0:W2:Y:S03]  /*0ea0*/  @!P1 LDG.E.64 R60, [R64.64] ;  /* 0x00000006403c9981 */ /* 0x0000a6000c1e1b00 */
[----:B------:R-:W-:-:S06]  /*0eb0*/  @!P1 IMAD.WIDE R58, R19, R58, c[0x0][0x170] ;  /* 0x00005c00133a9625 */ /* 0x000fcc00078e023a */
[----:B------:R-:W2:Y:S01]  /*0ec0*/  @!P1 LDG.E.64 R58, [R58.64] ;  /* 0x000000063a3a9981 */ /* 0x000ea2000c1e1b00 */
[----:B------:R-:W-:Y:S02]  /*0ed0*/  @!P4 IMAD.MOV.U32 R62, RZ, RZ, 0x8 ;  /* 0x00000008ff3ec424 */ /* 0x000fe400078e00ff */
[----:B---3--:R-:W-:Y:S02]  /*0ee0*/  @!P2 FADD.FTZ R40, R68, R66 ;  /* 0x000000424428a221 */ /* 0x008fe40000010000 */
[----:B0-----:R-:W-:Y:S02]  /*0ef0*/  @!P4 IMAD.WIDE R64, R73, R62, c[0x0][0x170] ;  /* 0x00005c004940c625 */ /* 0x001fe400078e023e */
[----:B------:R-:W3:Y:S02]  /*0f00*/  @!P4 LDG.E.64 R62, [R108.64] ;  /* 0x000000066c3ec981 */ /* 0x000ee4000c1e1b00 */
[----:B------:R-:W-:Y:S02]  /*0f10*/  @!P5 IMAD.MOV.U32 R66, RZ, RZ, 0x8 ;  /* 0x00000008ff42d424 */ /* 0x000fe400078e00ff */
[----:B------:R-:W-:Y:S01]  /*0f20*/  @!P2 FADD.FTZ R51, R69, R67 ;  /* 0x000000434533a221 */ /* 0x000fe20000010000 */
[----:B------:R-:W3:Y:S01]  /*0f30*/  @!P4 LDG.E.64 R64, [R64.64] ;  /* 0x000000064040c981 */ /* 0x000ee2000c1e1b00 */
[----:B------:R-:W-:-:S03]  /*0f40*/  @!P5 IMAD.WIDE R66, R105, R66, c[0x0][0x170] ;  /* 0x00005c006942d625 */ /* 0x000fc600078e0242 */
[----:B------:R-:W4:Y:S04]  /*0f50*/  @!P5 LDG.E.64 R68, [R110.64] ;  /* 0x000000066e44d981 */ /* 0x000f28000c1e1b00 */
[----:B------:R-:W4:Y:S01]  /*0f60*/  @!P5 LDG.E.64 R66, [R66.64] ;  /* 0x000000064242d981 */ /* 0x000f22000c1e1b00 */
[----:B------:R-:W-:Y:S02]  /*0f70*/  P2R R94, PR, RZ, 0x1 ;  /* 0x00000001ff5e7803 */ /* 0x000fe40000000000 */
[----:B------:R-:W-:-:S04]  /*0f80*/  ISETP.NE.AND P0, PT, R71, RZ, PT ;  /* 0x000000ff4700720c */ /* 0x000fc80003f05270 */
[----:B------:R-:W-:Y:S02]  /*0f90*/  P2R R96, PR, RZ, 0x1 ;  /* 0x00000001ff607803 */ /* 0x000fe40000000000 */
[----:B------:R-:W-:Y:S01]  /*0fa0*/  ISETP.NE.AND P0, PT, R70, RZ, PT ;  /* 0x000000ff4600720c */ /* 0x000fe20003f05270 */
[----:B--2---:R-:W-:Y:S02]  /*0fb0*/  @!P1 FADD.FTZ R38, R60, R58 ;  /* 0x0000003a3c269221 */ /* 0x004fe40000010000 */
[----:B------:R-:W-:Y:S02]  /*0fc0*/  @!P3 IMAD.MOV.U32 R60, RZ, RZ, 0x8 ;  /* 0x00000008ff3cb424 */ /* 0x000fe400078e00ff */
[----:B------:R-:W-:Y:S02]  /*0fd0*/  @!P1 FADD.FTZ R49, R61, R59 ;  /* 0x0000003b3d319221 */ /* 0x000fe40000010000 */
[----:B------:R-:W-:Y:S02]  /*0fe0*/  @!P3 IMAD.WIDE R58, R31, R60, c[0x0][0x170] ;  /* 0x00005c001f3ab625 */ /* 0x000fe400078e023c */
[----:B------:R-:W2:Y:S04]  /*0ff0*/  @!P3 LDG.E.64 R60, [R106.64] ;  /* 0x000000066a3cb981 */ /* 0x000ea8000c1e1b00 */
[----:B------:R-:W2:Y:S01]  /*1000*/  @!P3 LDG.E.64 R58, [R58.64] ;  /* 0x000000063a3ab981 */ /* 0x000ea2000c1e1b00 */
[----:B------:R-:W-:-:S02]  /*1010*/  P2R R98, PR, RZ, 0x1 ;  /* 0x00000001ff627803 */ /* 0x000fc40000000000 */
[----:B------:R-:W-:-:S04]  /*1020*/  ISETP.NE.AND P0, PT, R54, RZ, PT ;  /* 0x000000ff3600720c */ /* 0x000fc80003f05270 */
[----:B------:R-:W-:Y:S02]  /*1030*/  P2R R100, PR, RZ, 0x1 ;  /* 0x00000001ff647803 */ /* 0x000fe40000000000 */
        /* <DEDUP_REMOVED lines=10> */
[----:B------:R-:W-:Y:S01]  /*10e0*/  ISETP.NE.AND P0, PT, R86, RZ, PT ;  /* 0x000000ff5600720c */ /* 0x000fe20003f05270 */
[----:B---3--:R-:W-:Y:S02]  /*10f0*/  @!P4 FADD.FTZ R44, R62, R64 ;  /* 0x000000403e2cc221 */ /* 0x008fe40000010000 */
[----:B------:R-:W-:Y:S02]  /*1100*/  @!P4 FADD.FTZ R55, R63, R65 ;  /* 0x000000413f37c221 */ /* 0x000fe40000010000 */
[----:B----4-:R-:W-:Y:S02]  /*1110*/  @!P5 FADD.FTZ R46, R68, R66 ;  /* 0x00000042442ed221 */ /* 0x010fe40000010000 */
[----:B------:R-:W-:Y:S02]  /*1120*/  @!P5 FADD.FTZ R57, R69, R67 ;  /* 0x000000434539d221 */ /* 0x000fe40000010000 */
[----:B--2---:R-:W-:-:S02]  /*1130*/  @!P3 FADD.FTZ R42, R60, R58 ;  /* 0x0000003a3c2ab221 */ /* 0x004fc40000010000 */
[----:B------:R-:W-:Y:S02]  /*1140*/  @!P6 FADD.FTZ R58, R88, R97 ;  /* 0x00000061583ae221 */ /* 0x000fe40000010000 */
[----:B------:R-:W-:Y:S02]  /*1150*/  @!P3 FADD.FTZ R53, R61, R59 ;  /* 0x0000003b3d35b221 */ /* 0x000fe40000010000 */
[----:B------:R-:W-:Y:S02]  /*1160*/  IMAD.MOV.U32 R59, RZ, RZ, RZ ;  /* 0x000000ffff3b7224 */ /* 0x000fe400078e00ff */
[----:B------:R-:W-:Y:S02]  /*1170*/  @!P6 FADD.FTZ R59, RZ, R58 ;  /* 0x0000003aff3be221 */ /* 0x000fe40000010000 */
        /* <DEDUP_REMOVED lines=47> */
[----:B------:R-:W-:Y:S01]  /*1470*/  LOP3.LUT P0, R59, R103, 0x1f, RZ, 0xc0, !PT ;  /* 0x0000001f673b7812 */ /* 0x000fe2000780c0ff */
[----:B0-----:R-:W-:-:S05]  /*1480*/  FADD.FTZ R63, R62, R63 ;  /* 0x0000003f3e3f7221 */ /* 0x001fca0000010000 */
[----:B------:R-:W0:Y:S01]  /*1490*/  SHFL.BFLY PT, R64, R63, 0x1, 0x1f ;  /* 0x0c201f003f407f89 */ /* 0x000e2200000e0000 */
[----:B------:R-:W-:Y:S01]  /*14a0*/  SHF.R.U32.HI R58, RZ, 0x3, R103 ;  /* 0x00000003ff3a7819 */ /* 0x000fe20000011667 */
[----:B------:R-:W1:Y:S03]  /*14b0*/  I2F.U32 R60, c[0x0][0x0] ;  /* 0x00000000003c7b06 */ /* 0x000e660000201000 */
[----:B------:R-:W-:-:S05]  /*14c0*/  LOP3.LUT R58, R58, 0x1ffffffc, RZ, 0xc0, !PT ;  /* 0x1ffffffc3a3a7812 */ /* 0x000fca00078ec0ff */
[----:B------:R-:W2:Y:S01]  /*14d0*/  I2F.U32 R61, R103 ;  /* 0x00000067003d7306 */ /* 0x000ea20000201000 */
[----:B0-----:R-:W-:-:S05]  /*14e0*/  FADD.FTZ R65, R63, R64 ;  /* 0x000000403f417221 */ /* 0x001fca0000010000 */
[----:B------:R-:W-:Y:S01]  /*14f0*/  @!P0 STS [R58+0x8], R65 ;  /* 0x000008413a008388 */ /* 0x000fe20000000800 */
[----:B-1----:R-:W-:-:S05]  /*1500*/  FMUL.FTZ R60, R60, 0.03125 ;  /* 0x3d0000003c3c7820 */ /* 0x002fca0000410000 */
[----:B--2---:R-:W-:Y:S01]  /*1510*/  FSETP.GT.FTZ.AND P0, PT, R60, R61, PT ;  /* 0x0000003d3c00720b */ /* 0x004fe20003f14000 */
[----:B------:R-:W-:Y:S01]  /*1520*/  IMAD.MOV.U32 R62, RZ, RZ, RZ ;  /* 0x000000ffff3e7224 */ /* 0x000fe200078e00ff */
[----:B------:R-:W-:Y:S11]  /*1530*/  BAR.SYNC.DEFER_BLOCKING 0x0 ;  /* 0x0000000000007b1d */ /* 0x000ff60000010000 */
[----:B------:R-:W0:Y:S04]  /*1540*/  @P0 LDS R62, [R59.X4+0x8] ;  /* 0x000008003b3e0984 */ /* 0x000e280000004800 */
        /* <DEDUP_REMOVED lines=19> */
[----:B------:R-:W-:Y:S02]  /*1680*/  ISETP.NE.AND P3, PT, R50, RZ, PT ;  /* 0x000000ff3200720c */ /* 0x000fe40003f65270 */
[----:B------:R-:W-:Y:S02]  /*1690*/  P2R R66, PR, RZ, 0x10 ;  /* 0x00000010ff427803 */ /* 0x000fe40000000000 */
[----:B------:R-:W-:Y:S02]  /*16a0*/  ISETP.NE.AND P4, PT, R48, RZ, PT ;  /* 0x000000ff3000720c */ /* 0x000fe40003f85270 */
[----:B------:R-:W-:Y:S02]  /*16b0*/  P2R R100, PR, RZ, 0x8 ;  /* 0x00000008ff647803 */ /* 0x000fe40000000000 */
[----:B------:R-:W-:Y:S02]  /*16c0*/  ISETP.NE.AND P3, PT, R86, RZ, PT ;  /* 0x000000ff5600720c */ /* 0x000fe40003f65270 */
[----:B------:R-:W-:-:S02]  /*16d0*/  P2R R69, PR, RZ, 0x10 ;  /* 0x00000010ff457803 */ /* 0x000fc40000000000 */
[----:B------:R-:W-:Y:S02]  /*16e0*/  ISETP.NE.AND P4, PT, R80, RZ, PT ;  /* 0x000000ff5000720c */ /* 0x000fe40003f85270 */
[----:B------:R-:W-:Y:S02]  /*16f0*/  P2R R67, PR, RZ, 0x20 ;  /* 0x00000020ff437803 */ /* 0x000fe40000000000 */
[----:B------:R-:W-:Y:S01]  /*1700*/  ISETP.NE.AND P5, PT, R74, RZ, PT ;  /* 0x000000ff4a00720c */ /* 0x000fe20003fa5270 */
[--C-:B0-----:R-:W-:Y:S02]  /*1710*/  @!P6 FADD.FTZ R60, R97, -R59.reuse ;  /* 0x8000003b613ce221 */ /* 0x101fe40000010000 */
[----:B------:R-:W-:Y:S02]  /*1720*/  @!P6 FADD.FTZ R62, R88, -R59 ;  /* 0x8000003b583ee221 */ /* 0x000fe40000010000 */
[----:B------:R-:W-:-:S04]  /*1730*/  @!P6 FMUL.FTZ R63, R60, R60 ;  /* 0x0000003c3c3fe220 */ /* 0x000fc80000410000 */
[----:B------:R-:W-:Y:S02]  /*1740*/  @!P6 FFMA.FTZ R63, R62, R62, R63 ;  /* 0x0000003e3e3fe223 */ /* 0x000fe4000001003f */
[--C-:B------:R-:W-:Y:S02]  /*1750*/  @!P3 FADD.FTZ R62, R89, -R59.reuse ;  /* 0x8000003b593eb221 */ /* 0x100fe40000010000 */
[--C-:B------:R-:W-:Y:S02]  /*1760*/  @!P4 FADD.FTZ R64, R81, -R59.reuse ;  /* 0x8000003b5140c221 */ /* 0x100fe40000010000 */
[----:B------:R-:W-:Y:S02]  /*1770*/  @!P3 FADD.FTZ R61, R82, -R59 ;  /* 0x8000003b523db221 */ /* 0x000fe40000010000 */
[----:B------:R-:W-:Y:S02]  /*1780*/  @!P3 FMUL.FTZ R62, R62, R62 ;  /* 0x0000003e3e3eb220 */ /* 0x000fe40000410000 */
[----:B------:R-:W-:-:S02]  /*1790*/  IMAD.MOV.U32 R60, RZ, RZ, RZ ;  /* 0x000000ffff3c7224 */ /* 0x000fc400078e00ff */
[----:B------:R-:W-:Y:S02]  /*17a0*/  @!P6 FADD.FTZ R60, RZ, R63 ;  /* 0x0000003fff3ce221 */ /* 0x000fe40000010000 */
[----:B------:R-:W-:Y:S02]  /*17b0*/  @!P4 FADD.FTZ R63, R76, -R59 ;  /* 0x8000003b4c3fc221 */ /* 0x000fe40000010000 */
[----:B------:R-:W-:Y:S02]  /*17c0*/  @!P4 FMUL.FTZ R64, R64, R64 ;  /* 0x000000404040c220 */ /* 0x000fe40000410000 */
[----:B------:R-:W-:Y:S02]  /*17d0*/  @!P3 FFMA.FTZ R61, R61, R61, R62 ;  /* 0x0000003d3d3db223 */ /* 0x000fe4000001003e */
[----:B------:R-:W-:Y:S02]  /*17e0*/  @!P4 FFMA.FTZ R63, R63, R63, R64 ;  /* 0x0000003f3f3fc223 */ /* 0x000fe40000010040 */
[----:B------:R-:W-:-:S04]  /*17f0*/  @!P3 FADD.FTZ R60, R60, R61 ;  /* 0x0000003d3c3cb221 */ /* 0x000fc80000010000 */
[----:B------:R-:W-:Y:S01]  /*1800*/  @!P4 FADD.FTZ R60, R60, R63 ;  /* 0x0000003f3c3cc221 */ /* 0x000fe20000010000 */
[----:B------:R-:W-:Y:S01]  /*1810*/  ISETP.NE.AND P4, PT, R69, RZ, PT ;  /* 0x000000ff4500720c */ /* 0x000fe20003f85270 */
[--C-:B------:R-:W-:Y:S01]  /*1820*/  @!P5 FADD.FTZ R65, R39, -R59.reuse ;  /* 0x8000003b2741d221 */ /* 0x100fe20000010000 */
[----:B------:R-:W-:Y:S02]  /*1830*/  P2R R96, PR, RZ, 0x4 ;  /* 0x00000004ff607803 */ /* 0x000fe40000000000 */
[----:B------:R-:W-:Y:S02]  /*1840*/  ISETP.NE.AND P2, PT, R52, RZ, PT ;  /* 0x000000ff3400720c */ /* 0x000fe40003f45270 */
[----:B------:R-:W-:Y:S01]  /*1850*/  ISETP.NE.AND P3, PT, R100, RZ, PT ;  /* 0x000000ff6400720c */ /* 0x000fe20003f65270 */
[----:B------:R-:W-:Y:S02]  /*1860*/  @!P5 FADD.FTZ R62, R28, -R59 ;  /* 0x8000003b1c3ed221 */ /* 0x000fe40000010000 */
[----:B------:R-:W-:Y:S01]  /*1870*/  @!P5 FMUL.FTZ R65, R65, R65 ;  /* 0x000000414141d220 */ /* 0x000fe20000410000 */
[----:B------:R-:W-:-:S03]  /*1880*/  P2R R94, PR, RZ, 0x2 ;  /* 0x00000002ff5e7803 */ /* 0x000fc60000000000 */
[----:B------:R-:W-:Y:S01]  /*1890*/  @!P5 FFMA.FTZ R65, R62, R62, R65 ;  /* 0x0000003e3e41d223 */ /* 0x000fe20000010041 */
[----:B------:R-:W-:Y:S01]  /*18a0*/  ISETP.NE.AND P1, PT, R54, RZ, PT ;  /* 0x000000ff3600720c */ /* 0x000fe20003f25270 */
[----:B------:R-:W-:Y:S01]  /*18b0*/  @!P4 FADD.FTZ R62, R41, -R59 ;  /* 0x8000003b293ec221 */ /* 0x000fe20000010000 */
[----:B------:R-:W-:Y:S01]  /*18c0*/  ISETP.NE.AND P0, PT, R70, RZ, PT ;  /* 0x000000ff4600720c */ /* 0x000fe20003f05270 */
[----:B------:R-:W-:Y:S02]  /*18d0*/  @!P5 FADD.FTZ R60, R60, R65 ;  /* 0x000000413c3cd221 */ /* 0x000fe40000010000 */
[--C-:B------:R-:W-:Y:S02]  /*18e0*/  @!P4 FADD.FTZ R61, R30, -R59.reuse ;  /* 0x8000003b1e3dc221 */ /* 0x100fe40000010000 */
[----:B------:R-:W-:Y:S02]  /*18f0*/  @!P4 FMUL.FTZ R62, R62, R62 ;  /* 0x0000003e3e3ec220 */ /* 0x000fe40000410000 */
[----:B------:R-:W-:-:S02]  /*1900*/  @!P2 FADD.FTZ R65, R45, -R59 ;  /* 0x8000003b2d41a221 */ /* 0x000fc40000010000 */
[--C-:B------:R-:W-:Y:S02]  /*1910*/  @!P3 FADD.FTZ R64, R43, -R59.reuse ;  /* 0x8000003b2b40b221 */ /* 0x100fe40000010000 */
[----:B------:R-:W-:Y:S02]  /*1920*/  @!P4 FFMA.FTZ R61, R61, R61, R62 ;  /* 0x0000003d3d3dc223 */ /* 0x000fe4000001003e */
[--C-:B------:R-:W-:Y:S02]  /*1930*/  @!P2 FADD.FTZ R62, R34, -R59.reuse ;  /* 0x8000003b223ea221 */ /* 0x100fe40000010000 */
[----:B------:R-:W-:Y:S02]  /*1940*/  @!P2 FMUL.FTZ R65, R65, R65 ;  /* 0x000000414141a220 */ /* 0x000fe40000410000 */
[----:B------:R-:W-:Y:S02]  /*1950*/  @!P3 FADD.FTZ R63, R32, -R59 ;  /* 0x8000003b203fb221 */ /* 0x000fe40000010000 */
[----:B------:R-:W-:-:S02]  /*1960*/  @!P3 FMUL.FTZ R64, R64, R64 ;  /* 0x000000404040b220 */ /* 0x000fc40000410000 */
[----:B------:R-:W-:Y:S02]  /*1970*/  @!P2 FFMA.FTZ R65, R62, R62, R65 ;  /* 0x0000003e3e41a223 */ /* 0x000fe40000010041 */
[----:B------:R-:W-:Y:S02]  /*1980*/  @!P3 FFMA.FTZ R63, R63, R63, R64 ;  /* 0x0000003f3f3fb223 */ /* 0x000fe40000010040 */
[----:B------:R-:W-:Y:S02]  /*1990*/  @!P4 FADD.FTZ R60, R60, R61 ;  /* 0x0000003d3c3cc221 */ /* 0x000fe40000010000 */
[----:B------:R-:W-:Y:S02]  /*19a0*/  @!P1 FADD.FTZ R62, R37, -R59 ;  /* 0x8000003b253e9221 */ /* 0x000fe40000010000 */
[----:B------:R-:W-:Y:S02]  /*19b0*/  @!P3 FADD.FTZ R60, R60, R63 ;  /* 0x0000003f3c3cb221 */ /* 0x000fe40000010000 */
[----:B------:R-:W-:-:S02]  /*19c0*/  @!P0 FADD.FTZ R64, R33, -R59 ;  /* 0x8000003b21408221 */ /* 0x000fc40000010000 */
[----:B------:R-:W-:Y:S02]  /*19d0*/  @!P1 FADD.FTZ R61, R26, -R59 ;  /* 0x8000003b1a3d9221 */ /* 0x000fe40000010000 */
[----:B------:R-:W-:Y:S01]  /*19e0*/  @!P1 FMUL.FTZ R62, R62, R62 ;  /* 0x0000003e3e3e9220 */ /* 0x000fe20000410000 */
[----:B------:R-:W-:Y:S01]  /*19f0*/  P2R R102, PR, RZ, 0x40 ;  /* 0x00000040ff667803 */ /* 0x000fe20000000000 */
[----:B------:R-:W-:Y:S01]  /*1a00*/  @!P2 FADD.FTZ R60, R60, R65 ;  /* 0x000000413c3ca221 */ /* 0x000fe20000010000 */
[----:B------:R-:W-:Y:S01]  /*1a10*/  ISETP.NE.AND P6, PT, R71, RZ, PT ;  /* 0x000000ff4700720c */ /* 0x000fe20003fc5270 */
[----:B------:R-:W-:Y:S02]  /*1a20*/  @!P0 FADD.FTZ R63, R22, -R59 ;  /* 0x8000003b163f8221 */ /* 0x000fe40000010000 */
[----:B------:R-:W-:Y:S02]  /*1a30*/  @!P0 FMUL.FTZ R64, R64, R64 ;  /* 0x0000004040408220 */ /* 0x000fe40000410000 */
[----:B------:R-:W-:-:S02]  /*1a40*/  @!P1 FFMA.FTZ R61, R61, R61, R62 ;  /* 0x0000003d3d3d9223 */ /* 0x000fc4000001003e */
[----:B------:R-:W-:Y:S02]  /*1a50*/  @!P0 FFMA.FTZ R63, R63, R63, R64 ;  /* 0x0000003f3f3f8223 */ /* 0x000fe40000010040 */
[----:B------:R-:W-:-:S04]  /*1a60*/  @!P1 FADD.FTZ R60, R60, R61 ;  /* 0x0000003d3c3c9221 */ /* 0x000fc80000010000 */
[----:B------:R-:W-:Y:S01]  /*1a70*/  @!P0 FADD.FTZ R60, R60, R63 ;  /* 0x0000003f3c3c8221 */ /* 0x000fe20000010000 */
[----:B------:R-:W-:Y:S01]  /*1a80*/  ISETP.NE.AND P0, PT, R92, RZ, PT ;  /* 0x000000ff5c00720c */ /* 0x000fe20003f05270 */
[--C-:B------:R-:W-:Y:S01]  /*1a90*/  @!P6 FADD.FTZ R65, R35, -R59.reuse ;  /* 0x8000003b2341e221 */ /* 0x100fe20000010000 */
[----:B------:R-:W-:Y:S02]  /*1aa0*/  ISETP.NE.AND P2, PT, R96, RZ, PT ;  /* 0x000000ff6000720c */ /* 0x000fe40003f45270 */
[----:B------:R-:W-:Y:S01]  /*1ab0*/  ISETP.NE.AND P1, PT, R94, RZ, PT ;  /* 0x000000ff5e00720c */ /* 0x000fe20003f25270 */
[----:B------:R-:W-:Y:S02]  /*1ac0*/  @!P6 FADD.FTZ R62, R24, -R59 ;  /* 0x8000003b183ee221 */ /* 0x000fe40000010000 */
[----:B------:R-:W-:Y:S01]  /*1ad0*/  @!P6 FMUL.FTZ R65, R65, R65 ;  /* 0x000000414141e220 */ /* 0x000fe20000410000 */
[----:B------:R-:W-:-:S03]  /*1ae0*/  ISETP.NE.AND P3, PT, R98, RZ, PT ;  /* 0x000000ff6200720c */ /* 0x000fc60003f65270 */
[----:B------:R-:W-:Y:S02]  /*1af0*/  @!P6 FFMA.FTZ R65, R62, R62, R65 ;  /* 0x0000003e3e41e223 */ /* 0x000fe40000010041 */
[----:B------:R-:W-:Y:S01]  /*1b00*/  @!P0 FADD.FTZ R62, R47, -R59 ;  /* 0x8000003b2f3e8221 */ /* 0x000fe20000010000 */
[----:B------:R-:W-:Y:S01]  /*1b10*/  ISETP.NE.AND P4, PT, R66, RZ, PT ;  /* 0x000000ff4200720c */ /* 0x000fe20003f85270 */
[----:B------:R-:W-:Y:S02]  /*1b20*/  @!P6 FADD.FTZ R60, R60, R65 ;  /* 0x000000413c3ce221 */ /* 0x000fe40000010000 */
[--C-:B------:R-:W-:Y:S02]  /*1b30*/  @!P0 FADD.FTZ R61, R36, -R59.reuse ;  /* 0x8000003b243d8221 */ /* 0x100fe40000010000 */
[----:B------:R-:W-:Y:S02]  /*1b40*/  @!P0 FMUL.FTZ R62, R62, R62 ;  /* 0x0000003e3e3e8220 */ /* 0x000fe40000410000 */
[----:B------:R-:W-:-:S02]  /*1b50*/  @!P1 FADD.FTZ R64, R49, -R59 ;  /* 0x8000003b31409221 */ /* 0x000fc40000010000 */
[--C-:B------:R-:W-:Y:S01]  /*1b60*/  @!P2 FADD.FTZ R65, R51, -R59.reuse ;  /* 0x8000003b3341a221 */ /* 0x100fe20000010000 */
[----:B------:R-:W-:Y:S01]  /*1b70*/  ISETP.NE.AND P5, PT, R67, RZ, PT ;  /* 0x000000ff4300720c */ /* 0x000fe20003fa5270 */
[----:B------:R-:W-:Y:S02]  /*1b80*/  @!P0 FFMA.FTZ R61, R61, R61, R62 ;  /* 0x0000003d3d3d8223 */ /* 0x000fe4000001003e */
[--C-:B------:R-:W-:Y:S02]  /*1b90*/  @!P1 FADD.FTZ R63, R38, -R59.reuse ;  /* 0x8000003b263f9221 */ /* 0x100fe40000010000 */
[----:B------:R-:W-:Y:S02]  /*1ba0*/  @!P1 FMUL.FTZ R64, R64, R64 ;  /* 0x0000004040409220 */ /* 0x000fe40000410000 */
[----:B------:R-:W-:Y:S02]  /*1bb0*/  @!P2 FADD.FTZ R62, R40, -R59 ;  /* 0x8000003b283ea221 */ /* 0x000fe40000010000 */
[----:B------:R-:W-:-:S02]  /*1bc0*/  @!P2 FMUL.FTZ R65, R65, R65 ;  /* 0x000000414141a220 */ /* 0x000fc40000410000 */
[----:B------:R-:W-:Y:S02]  /*1bd0*/  @!P1 FFMA.FTZ R63, R63, R63, R64 ;  /* 0x0000003f3f3f9223 */ /* 0x000fe40000010040 */
[----:B------:R-:W-:Y:S02]  /*1be0*/  @!P0 FADD.FTZ R60, R60, R61 ;  /* 0x0000003d3c3c8221 */ /* 0x000fe40000010000 */
[----:B------:R-:W-:Y:S02]  /*1bf0*/  @!P2 FFMA.FTZ R65, R62, R62, R65 ;  /* 0x0000003e3e41a223 */ /* 0x000fe40000010041 */
[----:B------:R-:W-:Y:S02]  /*1c00*/  @!P3 FADD.FTZ R62, R53, -R59 ;  /* 0x8000003b353eb221 */ /* 0x000fe40000010000 */
[----:B------:R-:W-:Y:S02]  /*1c10*/  @!P1 FADD.FTZ R60, R60, R63 ;  /* 0x0000003f3c3c9221 */ /* 0x000fe40000010000 */
[----:B------:R-:W-:-:S02]  /*1c20*/  @!P4 FADD.FTZ R64, R55, -R59 ;  /* 0x8000003b3740c221 */ /* 0x000fc40000010000 */
[----:B------:R-:W-:Y:S02]  /*1c30*/  @!P3 FADD.FTZ R61, R42, -R59 ;  /* 0x8000003b2a3db221 */ /* 0x000fe40000010000 */
[----:B------:R-:W-:Y:S02]  /*1c40*/  @!P3 FMUL.FTZ R62, R62, R62 ;  /* 0x0000003e3e3eb220 */ /* 0x000fe40000410000 */
[----:B------:R-:W-:Y:S02]  /*1c50*/  @!P2 FADD.FTZ R60, R60, R65 ;  /* 0x000000413c3ca221 */ /* 0x000fe40000010000 */
[--C-:B------:R-:W-:Y:S02]  /*1c60*/  @!P4 FADD.FTZ R63, R44, -R59.reuse ;  /* 0x8000003b2c3fc221 */ /* 0x100fe40000010000 */
[----:B------:R-:W-:Y:S02]  /*1c70*/  @!P4 FMUL.FTZ R64, R64, R64 ;  /* 0x000000404040c220 */ /* 0x000fe40000410000 */
[----:B------:R-:W-:-:S02]  /*1c80*/  @!P5 FADD.FTZ R65, R57, -R59 ;  /* 0x8000003b3941d221 */ /* 0x000fc40000010000 */
[----:B------:R-:W-:Y:S02]  /*1c90*/  @!P3 FFMA.FTZ R61, R61, R61, R62 ;  /* 0x0000003d3d3db223 */ /* 0x000fe4000001003e */
[----:B------:R-:W-:Y:S02]  /*1ca0*/  @!P4 FFMA.FTZ R63, R63, R63, R64 ;  /* 0x0000003f3f3fc223 */ /* 0x000fe40000010040 */
[----:B------:R-:W-:Y:S02]  /*1cb0*/  @!P5 FADD.FTZ R59, R46, -R59 ;  /* 0x8000003b2e3bd221 */ /* 0x000fe40000010000 */
[----:B------:R-:W-:Y:S02]  /*1cc0*/  @!P5 FMUL.FTZ R62, R65, R65 ;  /* 0x00000041413ed220 */ /* 0x000fe40000410000 */
[----:B------:R-:W-:Y:S02]  /*1cd0*/  @!P3 FADD.FTZ R60, R60, R61 ;  /* 0x0000003d3c3cb221 */ /* 0x000fe40000010000 */
[----:B------:R-:W-:-:S02]  /*1ce0*/  @!P5 FFMA.FTZ R59, R59, R59, R62 ;  /* 0x0000003b3b3bd223 */ /* 0x000fc4000001003e */
        /* <DEDUP_REMOVED lines=9> */
[----:B------:R-:W-:Y:S01]  /*1d80*/  ISETP.NE.AND P6, PT, R68, RZ, PT ;  /* 0x000000ff4400720c */ /* 0x000fe20003fc5270 */
[----:B0-----:R-:W-:-:S05]  /*1d90*/  FADD.FTZ R64, R61, R64 ;  /* 0x000000403d407221 */ /* 0x001fca0000010000 */
[----:B------:R-:W0:Y:S01]  /*1da0*/  SHFL.BFLY PT, R63, R64, 0x1, 0x1f ;  /* 0x0c201f00403f7f89 */ /* 0x000e2200000e0000 */
[----:B------:R-:W-:Y:S02]  /*1db0*/  P2R R66, PR, RZ, 0x40 ;  /* 0x00000040ff427803 */ /* 0x000fe40000000000 */
[----:B------:R-:W-:Y:S01]  /*1dc0*/  LOP3.LUT P6, RZ, R103, 0x1f, RZ, 0xc0, !PT ;  /* 0x0000001f67ff7812 */ /* 0x000fe200078cc0ff */
[----:B0-----:R-:W-:-:S12]  /*1dd0*/  FADD.FTZ R63, R64, R63 ;  /* 0x0000003f403f7221 */ /* 0x001fd80000010000 */
[----:B------:R-:W-:Y:S04]  /*1de0*/  @!P6 STS [R58+0x8], R63 ;  /* 0x0000083f3a00e388 */ /* 0x000fe80000000800 */
[----:B------:R-:W-:Y:S01]  /*1df0*/  BAR.SYNC.DEFER_BLOCKING 0x0 ;  /* 0x0000000000007b1d */ /* 0x000fe20000010000 */
[----:B------:R-:W-:Y:S01]  /*1e00*/  ISETP.NE.AND P6, PT, R66, RZ, PT ;  /* 0x000000ff4200720c */ /* 0x000fe20003fc5270 */
[----:B------:R-:W-:-:S12]  /*1e10*/  IMAD.MOV.U32 R59, RZ, RZ, RZ ;  /* 0x000000ffff3b7224 */ /* 0x000fd800078e00ff */
[----:B------:R-:W-:-:S05]  /*1e20*/  @P6 IMAD.SHL.U32 R65, R103, 0x4, RZ ;  /* 0x0000000467416824 */ /* 0x000fca00078e00ff */
        /* <DEDUP_REMOVED lines=22> */
[C---:B0-----:R-:W-:Y:S01]  /*1f90*/  IMAD.SHL.U32 R60, R103.reuse, 0x8, RZ ;  /* 0x00000008673c7824 */ /* 0x041fe200078e00ff */
[----:B------:R-:W-:Y:S01]  /*1fa0*/  SHF.L.U64.HI R101, R103, 0x3, R101 ;  /* 0x0000000367657819 */ /* 0x000fe20000010265 */
[C---:B------:R-:W-:Y:S01]  /*1fb0*/  IMAD.SHL.U32 R68, R99.reuse, 0x8, RZ ;  /* 0x0000000863447824 */ /* 0x040fe200078e00ff */
[----:B------:R-:W-:Y:S01]  /*1fc0*/  SHF.L.U64.HI R90, R99, 0x3, R90 ;  /* 0x00000003635a7819 */ /* 0x000fe2000001025a */
[----:B------:R-:W0:Y:S01]  /*1fd0*/  LDS.64 R64, [RZ] ;  /* 0x00000000ff407984 */ /* 0x000e220000000a00 */
[----:B------:R-:W-:-:S04]  /*1fe0*/  IADD3 R58, P6, R60, c[0x0][0x178], RZ ;  /* 0x00005e003c3a7a10 */ /* 0x000fc80007fde0ff */
[----:B------:R-:W-:Y:S02]  /*1ff0*/  IADD3.X R59, R101, c[0x0][0x17c], RZ, P6, !PT ;  /* 0x00005f00653b7a10 */ /* 0x000fe400037fe4ff */
[----:B------:R-:W-:-:S04]  /*2000*/  IADD3 R60, P6, R60, c[0x0][0x180], RZ ;  /* 0x000060003c3c7a10 */ /* 0x000fc80007fde0ff */
[----:B------:R-:W-:Y:S01]  /*2010*/  IADD3.X R61, R101, c[0x0][0x184], RZ, P6, !PT ;  /* 0x00006100653d7a10 */ /* 0x000fe200037fe4ff */
[----:B------:R-:W2:Y:S01]  /*2020*/  LDG.E.64 R58, [R58.64] ;  /* 0x000000063a3a7981 */ /* 0x000ea2000c1e1b00 */
[----:B------:R-:W-:-:S04]  /*2030*/  IADD3 R66, P6, R68, c[0x0][0x160], RZ ;  /* 0x0000580044427a10 */ /* 0x000fc80007fde0ff */
[----:B------:R-:W-:Y:S01]  /*2040*/  IADD3.X R67, R90, c[0x0][0x164], RZ, P6, !PT ;  /* 0x000059005a437a10 */ /* 0x000fe200037fe4ff */
[----:B------:R-:W2:Y:S01]  /*2050*/  LDG.E.64 R60, [R60.64] ;  /* 0x000000063c3c7981 */ /* 0x000ea2000c1e1b00 */
[----:B------:R-:W-:-:S04]  /*2060*/  IADD3 R68, P6, R68, c[0x0][0x168], RZ ;  /* 0x00005a0044447a10 */ /* 0x000fc80007fde0ff */
[----:B------:R-:W-:-:S05]  /*2070*/  IADD3.X R69, R90, c[0x0][0x16c], RZ, P6, !PT ;  /* 0x00005b005a457a10 */ /* 0x000fca00037fe4ff */
        /* <DEDUP_REMOVED lines=10> */
.L_x_287:
[----:B0-----:R-:W-:Y:S05]  /*2120*/  BSYNC B0 ;  /* 0x0000000000007941 */ /* 0x001fea0003800000 */
.L_x_286:
[----:B------:R-:W-:Y:S01]  /*2130*/  ISETP.NE.AND P6, PT, R86, RZ, PT ;  /* 0x000000ff5600720c */ /* 0x000fe20003fc5270 */
[----:B------:R-:W-:-:S12]  /*2140*/  BSSY B0, `(.L_x_288) ;  /* 0x000001b000007945 */ /* 0x000fd80003800000 */
[----:B------:R-:W-:Y:S05]  /*2150*/  @P6 BRA `(.L_x_289) ;  /* 0x0000019000006947 */ /* 0x000fea0003800000 */
[C---:B------:R-:W-:Y:S01]  /*2160*/  IMAD.SHL.U32 R60, R95.reuse, 0x8, RZ ;  /* 0x000000085f3c7824 */ /* 0x040fe200078e00ff */
        /* <DEDUP_REMOVED lines=24> */
.L_x_289:
[----:B------:R-:W-:Y:S05]  /*22f0*/  BSYNC B0 ;  /* 0x0000000000007941 */ /* 0x000fea0003800000 */
.L_x_288:
[----:B------:R-:W-:Y:S01]  /*2300*/  ISETP.NE.AND P6, PT, R80, RZ, PT ;  /* 0x000000ff5000720c */ /* 0x000fe20003fc5270 */
[----:B------:R-:W-:-:S12]  /*2310*/  BSSY B0, `(.L_x_290) ;  /* 0x000001b000007945 */ /* 0x000fd80003800000 */
[----:B------:R-:W-:Y:S05]  /*2320*/  @P6 BRA `(.L_x_291) ;  /* 0x0000019000006947 */ /* 0x000fea0003800000 */
[C---:B------:R-:W-:Y:S01]  /*2330*/  IMAD.SHL.U32 R60, R87.reuse, 0x8, RZ ;  /* 0x00000008573c7824 */ /* 0x040fe200078e00ff */
[----:B------:R-:W-:Y:S01]  /*2340*/  SHF.L.U64.HI R85, R87, 0x3, R85 ;  /* 0x0000000357557819 */ /* 0x000fe20000010255 */
[C---:B------:R-:W-:Y:S01]  /*2350*/  IMAD.SHL.U32 R68, R83.reuse, 0x8, RZ ;  /* 0x0000000853447824 */ /* 0x040fe200078e00ff */
[----:B------:R-:W-:Y:S01]  /*2360*/  SHF.L.U64.HI R78, R83, 0x3, R78 ;  /* 0x00000003534e7819 */ /* 0x000fe2000001024e */
[----:B------:R-:W1:Y:S01]  /*2370*/  LDS.64 R64, [RZ] ;  /* 0x00000000ff407984 */ /* 0x000e620000000a00 */
[----:B------:R-:W-:-:S04]  /*2380*/  IADD3 R58, P6, R60, c[0x0][0x178], RZ ;  /* 0x00005e003c3a7a10 */ /* 0x000fc80007fde0ff */
[----:B------:R-:W-:Y:S02]  /*2390*/  IADD3.X R59, R85, c[0x0][0x17c], RZ, P6, !PT ;  /* 0x00005f00553b7a10 */ /* 0x000fe400037fe4ff */
[----:B------:R-:W-:-:S04]  /*23a0*/  IADD3 R60, P6, R60, c[0x0][0x180], RZ ;  /* 0x000060003c3c7a10 */ /* 0x000fc80007fde0ff */
[----:B------:R-:W-:Y:S01]  /*23b0*/  IADD3.X R61, R85, c[0x0][0x184], RZ, P6, !PT ;  /* 0x00006100553d7a10 */ /* 0x000fe200037fe4ff */
[----:B------:R-:W2:Y:S01]  /*23c0*/  LDG.E.64 R58, [R58.64] ;  /* 0x000000063a3a7981 */ /* 0x000ea2000c1e1b00 */
[----:B0-----:R-:W-:-:S04]  /*23d0*/  IADD3 R66, P6, R68, c[0x0][0x160], RZ ;  /* 0x0000580044427a10 */ /* 0x001fc80007fde0ff */
[----:B------:R-:W-:Y:S01]  /*23e0*/  IADD3.X R67, R78, c[0x0][0x164], RZ, P6, !PT ;  /* 0x000059004e437a10 */ /* 0x000fe200037fe4ff */
[----:B------:R-:W2:Y:S01]  /*23f0*/  LDG.E.64 R60, [R60.64] ;  /* 0x000000063c3c7981 */ /* 0x000ea2000c1e1b00 */
[----:B------:R-:W-:-:S04]  /*2400*/  IADD3 R68, P6, R68, c[0x0][0x168], RZ ;  /* 0x00005a0044447a10 */ /* 0x000fc80007fde0ff */
[----:B------:R-:W-:-:S05]  /*2410*/  IADD3.X R69, R78, c[0x0][0x16c], RZ, P6, !PT ;  /* 0x00005b004e457a10 */ /* 0x000fca00037fe4ff */
        /* <DEDUP_REMOVED lines=10> */
.L_x_291:
[----:B------:R-:W-:Y:S05]  /*24c0*/  BSYNC B0 ;  /* 0x0000000000007941 */ /* 0x000fea0003800000 */
.L_x_290:
[----:B------:R-:W-:Y:S01]  /*24d0*/  ISETP.NE.AND P6, PT, R74, RZ, PT ;  /* 0x000000ff4a00720c */ /* 0x000fe20003fc5270 */
[----:B------:R-:W-:-:S12]  /*24e0*/  BSSY B0, `(.L_x_292) ;  /* 0x000001b000007945 */ /* 0x000fd80003800000 */
[----:B------:R-:W-:Y:S05]  /*24f0*/  @P6 BRA `(.L_x_293) ;  /* 0x0000019000006947 */ /* 0x000fea0003800000 */
[C---:B------:R-:W-:Y:S01]  /*2500*/  IMAD.SHL.U32 R60, R79.reuse, 0x8, RZ ;  /* 0x000000084f3c7824 */ /* 0x040fe200078e00ff */
[----:B------:R-:W-:Y:S01]  /*2510*/  SHF.L.U64.HI R77, R79, 0x3, R77 ;  /* 0x000000034f4d7819 */ /* 0x000fe2000001024d */
[----:B------:R-:W1:Y:S01]  /*2520*/  LDS.64 R64, [RZ] ;  /* 0x00000000ff407984 */ /* 0x000e620000000a00 */
[C---:B0-----:R-:W-:Y:S02]  /*2530*/  SHF.L.U32 R62, R75.reuse, 0x3, RZ ;  /* 0x000000034b3e7819 */ /* 0x041fe400000006ff */
[C---:B------:R-:W-:Y:S02]  /*2540*/  IADD3 R58, P6, R60.reuse, c[0x0][0x178], RZ ;  /* 0x00005e003c3a7a10 */ /* 0x040fe40007fde0ff */
[----:B------:R-:W-:Y:S02]  /*2550*/  SHF.L.U64.HI R72, R75, 0x3, R72 ;  /* 0x000000034b487819 */ /* 0x000fe40000010248 */
        /* <DEDUP_REMOVED lines=8> */
[----:B------:R-:W-:-:S06]  /*25e0*/  IADD3.X R63, R72, c[0x0][0x16c], RZ, P6, !PT ;  /* 0x00005b00483f7a10 */ /* 0x000fcc00037fe4ff */
        /* <DEDUP_REMOVED lines=10> */
.L_x_293:
[----:B------:R-:W-:Y:S05]  /*2690*/  BSYNC B0 ;  /* 0x0000000000007941 */ /* 0x000fea0003800000 */
.L_x_292:
[----:B------:R-:W-:Y:S01]  /*26a0*/  ISETP.NE.AND P6, PT, R48, RZ, PT ;  /* 0x000000ff3000720c */ /* 0x000fe20003fc5270 */
[----:B------:R-:W-:-:S12]  /*26b0*/  BSSY B0, `(.L_x_294) ;  /* 0x000001b000007945 */ /* 0x000fd80003800000 */
        /* <DEDUP_REMOVED lines=26> */
.L_x_295:
[----:B------:R-:W-:Y:S05]  /*2860*/  BSYNC B0 ;  /* 0x0000000000007941 */ /* 0x000fea0003800000 */
.L_x_294:
[----:B------:R-:W-:Y:S01]  /*2870*/  ISETP.NE.AND P6, PT, R50, RZ, PT ;  /* 0x000000ff3200720c */ /* 0x000fe20003fc5270 */
[----:B------:R-:W-:-:S12]  /*2880*/  BSSY B0, `(.L_x_296) ;  /* 0x000001b000007945 */ /* 0x000fd80003800000 */
[----:B------:R-:W-:Y:S05]  /*2890*/  @P6 BRA `(.L_x_297) ;  /* 0x0000019000006947 */ /* 0x000fea0003800000 */
[C---:B------:R-:W-:Y:S01]  /*28a0*/  IMAD.SHL.U32 R60, R2.reuse, 0x8, RZ ;  /* 0x00000008023c7824 */ /* 0x040fe200078e00ff */
[----:B------:R-:W-:Y:S01]  /*28b0*/  SHF.L.U64.HI R2, R2, 0x3, R17 ;  /* 0x0000000302027819 */ /* 0x000fe20000010211 */
[C---:B0-----:R-:W-:Y:S01]  /*28c0*/  IMAD.SHL.U32 R62, R14.reuse, 0x8, RZ ;  /* 0x000000080e3e7824 */ /* 0x041fe200078e00ff */
        /* <DEDUP_REMOVED lines=22> */
.L_x_297:
[----:B------:R-:W-:Y:S05]  /*2a30*/  BSYNC B0 ;  /* 0x0000000000007941 */ /* 0x000fea0003800000 */
.L_x_296:
[----:B------:R-:W-:Y:S01]  /*2a40*/  ISETP.NE.AND P6, PT, R52, RZ, PT ;  /* 0x000000ff3400720c */ /* 0x000fe20003fc5270 */
[----:B------:R-:W-:-:S12]  /*2a50*/  BSSY B0, `(.L_x_298) ;  /* 0x000001b000007945 */ /* 0x000fd80003800000 */
[----:B------:R-:W-:Y:S05]  /*2a60*/  @P6 BRA `(.L_x_299) ;  /* 0x0000019000006947 */ /* 0x000fea0003800000 */
[C---:B0-----:R-:W-:Y:S01]  /*2a70*/  IMAD.SHL.U32 R12, R3.reuse, 0x8, RZ ;  /* 0x00000008030c7824 */ /* 0x041fe200078e00ff */
[----:B------:R-:W-:Y:S01]  /*2a80*/  SHF.L.U64.HI R16, R3, 0x3, R16 ;  /* 0x0000000303107819 */ /* 0x000fe20000010210 */
[----:B------:R-:W0:Y:S03]  /*2a90*/  LDS.64 R60, [RZ] ;  /* 0x00000000ff3c7984 */ /* 0x000e260000000a00 */
[----:B------:R-:W-:-:S04]  /*2aa0*/  IADD3 R2, P6, R12, c[0x0][0x178], RZ ;  /* 0x00005e000c027a10 */ /* 0x000fc80007fde0ff */
[----:B------:R-:W-:Y:S02]  /*2ab0*/  IADD3.X R3, R16, c[0x0][0x17c], RZ, P6, !PT ;  /* 0x00005f0010037a10 */ /* 0x000fe400037fe4ff */
[----:B------:R-:W-:-:S04]  /*2ac0*/  IADD3 R12, P6, R12, c[0x0][0x180], RZ ;  /* 0x000060000c0c7a10 */ /* 0x000fc80007fde0ff */
[----:B------:R-:W-:Y:S01]  /*2ad0*/  IADD3.X R13, R16, c[0x0][0x184], RZ, P6, !PT ;  /* 0x00006100100d7a10 */ /* 0x000fe200037fe4ff */
[C---:B------:R-:W-:Y:S01]  /*2ae0*/  IMAD.SHL.U32 R16, R18.reuse, 0x8, RZ ;  /* 0x0000000812107824 */ /* 0x040fe200078e00ff */
[----:B------:R-:W-:Y:S01]  /*2af0*/  SHF.L.U64.HI R18, R18, 0x3, R27 ;  /* 0x0000000312127819 */ /* 0x000fe2000001021b */
[----:B------:R-:W2:Y:S03]  /*2b00*/  LDG.E.64 R2, [R2.64] ;  /* 0x0000000602027981 */ /* 0x000ea6000c1e1b00 */
[----:B------:R-:W-:Y:S01]  /*2b10*/  IADD3 R58, P6, R16, c[0x0][0x160], RZ ;  /* 0x00005800103a7a10 */ /* 0x000fe20007fde0ff */
[----:B------:R-:W2:Y:S03]  /*2b20*/  LDG.E.64 R12, [R12.64] ;  /* 0x000000060c0c7981 */ /* 0x000ea6000c1e1b00 */
[----:B------:R-:W-:-:S02]  /*2b30*/  IADD3.X R59, R18, c[0x0][0x164], RZ, P6, !PT ;  /* 0x00005900123b7a10 */ /* 0x000fc400037fe4ff */
        /* <DEDUP_REMOVED lines=12> */
.L_x_299:
[----:B------:R-:W-:Y:S05]  /*2c00*/  BSYNC B0 ;  /* 0x0000000000007941 */ /* 0x000fea0003800000 */
.L_x_298:
[----:B------:R-:W-:Y:S01]  /*2c10*/  ISETP.NE.AND P6, PT, R54, RZ, PT ;  /* 0x000000ff3600720c */ /* 0x000fe20003fc5270 */
[----:B------:R-:W-:-:S12]  /*2c20*/  BSSY B0, `(.L_x_300) ;  /* 0x000001d000007945 */ /* 0x000fd80003800000 */
[----:B------:R-:W-:Y:S05]  /*2c30*/  @P6 BRA `(.L_x_301) ;  /* 0x000001b000006947 */ /* 0x000fea0003800000 */
[----:B------:R-:W-:Y:S01]  /*2c40*/  ISETP.NE.AND P6, PT, R56, RZ, PT ;  /* 0x000000ff3800720c */ /* 0x000fe20003fc5270 */
[C---:B0-----:R-:W-:Y:S01]  /*2c50*/  IMAD.SHL.U32 R12, R5.reuse, 0x8, RZ ;  /* 0x00000008050c7824 */ /* 0x041fe200078e00ff */
[--C-:B------:R-:W-:Y:S01]  /*2c60*/  SHF.L.U64.HI R5, R5, 0x3, R25.reuse ;  /* 0x0000000305057819 */ /* 0x100fe20000010219 */
[----:B------:R-:W-:Y:S01]  /*2c70*/  IMAD.SHL.U32 R16, R20, 0x8, RZ ;  /* 0x0000000814107824 */ /* 0x000fe200078e00ff */
[----:B------:R-:W0:Y:S01]  /*2c80*/  LDS.64 R58, [RZ] ;  /* 0x00000000ff3a7984 */ /* 0x000e220000000a00 */
[----:B------:R-:W-:Y:S01]  /*2c90*/  IMAD.X R17, R10, 0x1, R25, P6 ;  /* 0x000000010a117824 */ /* 0x000fe200030e0619 */
[----:B------:R-:W-:-:S04]  /*2ca0*/  IADD3 R2, P6, R12, c[0x0][0x178], RZ ;  /* 0x00005e000c027a10 */ /* 0x000fc80007fde0ff */
[C---:B------:R-:W-:Y:S02]  /*2cb0*/  IADD3.X R3, R5.reuse, c[0x0][0x17c], RZ, P6, !PT ;  /* 0x00005f0005037a10 */ /* 0x040fe400037fe4ff */
[----:B------:R-:W-:Y:S02]  /*2cc0*/  IADD3 R12, P6, R12, c[0x0][0x180], RZ ;  /* 0x000060000c0c7a10 */ /* 0x000fe40007fde0ff */
[----:B------:R-:W-:Y:S02]  /*2cd0*/  SHF.L.U64.HI R0, R20, 0x3, R17 ;  /* 0x0000000314007819 */ /* 0x000fe40000010211 */
        /* <DEDUP_REMOVED lines=17> */
.L_x_301:
[----:B------:R-:W-:Y:S05]  /*2df0*/  BSYNC B0 ;  /* 0x0000000000007941 */ /* 0x000fea0003800000 */
.L_x_300:
[----:B------:R-:W-:Y:S01]  /*2e00*/  ISETP.NE.AND P6, PT, R70, RZ, PT ;  /* 0x000000ff4600720c */ /* 0x000fe20003fc5270 */
[----:B------:R-:W-:-:S12]  /*2e10*/  BSSY B0, `(.L_x_302) ;  /* 0x000001e000007945 */ /* 0x000fd80003800000 */
[----:B------:R-:W-:Y:S05]  /*2e20*/  @P6 BRA `(.L_x_303) ;  /* 0x000001c000006947 */ /* 0x000fea0003800000 */
[----:B------:R-:W-:Y:S01]  /*2e30*/  SHF.R.S32.HI R0, RZ, 0x1f, R7 ;  /* 0x0000001fff007819 */ /* 0x000fe20000011407 */
[C---:B0-----:R-:W-:Y:S01]  /*2e40*/  IMAD.SHL.U32 R12, R7.reuse, 0x8, RZ ;  /* 0x00000008070c7824 */ /* 0x041fe200078e00ff */
        /* <DEDUP_REMOVED lines=26> */
.L_x_303:
[----:B------:R-:W-:Y:S05]  /*2ff0*/  BSYNC B0 ;  /* 0x0000000000007941 */ /* 0x000fea0003800000 */
.L_x_302:
        /* <DEDUP_REMOVED lines=18> */
[----:B------:R-:W2:Y:S05]  /*3120*/  LDG.E.64 R12, [R12.64] ;  /* 0x000000060c0c7981 */ /* 0x000eaa000c1e1b00 */
[----:B------:R-:W3:Y:S01]  /*3130*/  LDG.E.64 R16, [R16.64] ;  /* 0x0000000610107981 */ /* 0x000ee2000c1e1b00 */
[----:B------:R-:W-:Y:S01]  /*3140*/  IADD3 R20, P6, R20, c[0x0][0x160], RZ ;  /* 0x0000580014147a10 */ /* 0x000fe20007fde0ff */
[--C-:B0-----:R-:W-:Y:S02]  /*3150*/  FADD.FTZ R35, R35, -R22.reuse ;  /* 0x8000001623237221 */ /* 0x101fe40000010000 */
[----:B------:R-:W-:-:S02]  /*3160*/  FADD.FTZ R24, R24, -R22 ;  /* 0x8000001618187221 */ /* 0x000fc40000010000 */
[-C--:B------:R-:W-:Y:S02]  /*3170*/  FMUL.FTZ R0, R35, R23.reuse ;  /* 0x0000001723007220 */ /* 0x080fe40000410000 */
[----:B------:R-:W-:Y:S01]  /*3180*/  FMUL.FTZ R5, R24, R23 ;  /* 0x0000001718057220 */ /* 0x000fe20000410000 */
[----:B------:R-:W-:Y:S01]  /*3190*/  IADD3.X R21, R7, c[0x0][0x164], RZ, P6, !PT ;  /* 0x0000590007157a10 */ /* 0x000fe200037fe4ff */
[----:B--2---:R-:W-:Y:S02]  /*31a0*/  FFMA.FTZ R0, R3, R0, R13 ;  /* 0x0000000003007223 */ /* 0x004fe4000001000d */
[----:B------:R-:W-:Y:S02]  /*31b0*/  FFMA.FTZ R5, R2, R5, R12 ;  /* 0x0000000502057223 */ /* 0x000fe4000001000c */
[----:B---3--:R-:W-:Y:S02]  /*31c0*/  FADD.FTZ R3, R17, R0 ;  /* 0x0000000011037221 */ /* 0x008fe40000010000 */
[----:B------:R-:W-:-:S05]  /*31d0*/  FADD.FTZ R2, R16, R5 ;  /* 0x0000000510027221 */ /* 0x000fca0000010000 */
[----:B------:R0:W-:Y:S02]  /*31e0*/  STG.E.64 [R20.64], R2 ;  /* 0x0000000214007986 */ /* 0x0001e4000c101b06 */
.L_x_305:
[----:B------:R-:W-:Y:S05]  /*31f0*/  BSYNC B0 ;  /* 0x0000000000007941 */ /* 0x000fea0003800000 */
.L_x_304:
[----:B------:R-:W-:Y:S01]  /*3200*/  BSSY B0, `(.L_x_306) ;  /* 0x000001f000007945 */ /* 0x000fe20003800000 */
[----:B------:R-:W-:Y:S05]  /*3210*/  @P0 BRA `(.L_x_307) ;  /* 0x000001d000000947 */ /* 0x000fea0003800000 */
[----:B------:R-:W-:Y:S01]  /*3220*/  SHF.R.S32.HI R10, RZ, 0x1f, R8 ;  /* 0x0000001fff0a7819 */ /* 0x000fe20000011408 */
[C---:B0-----:R-:W-:Y:S01]  /*3230*/  IMAD.SHL.U32 R12, R15.reuse, 0x8, RZ ;  /* 0x000000080f0c7824 */ /* 0x041fe200078e00ff */
[----:B------:R-:W-:Y:S01]  /*3240*/  SHF.R.S32.HI R0, RZ, 0x1f, R15 ;  /* 0x0000001fff007819 */ /* 0x000fe2000001140f */
[----:B------:R-:W0:Y:S01]  /*3250*/  LDS.64 R20, [RZ] ;  /* 0x00000000ff147984 */ /* 0x000e220000000a00 */
[----:B------:R-:W-:Y:S02]  /*3260*/  IADD3 R7, P0, R8, R15, RZ ;  /* 0x0000000f08077210 */ /* 0x000fe40007f1e0ff */
[--C-:B------:R-:W-:Y:S02]  /*3270*/  SHF.L.U64.HI R15, R15, 0x3, R0.reuse ;  /* 0x000000030f0f7819 */ /* 0x100fe40000010200 */
[----:B------:R-:W-:Y:S01]  /*3280*/  SHF.L.U32 R16, R7, 0x3, RZ ;  /* 0x0000000307107819 */ /* 0x000fe200000006ff */
[----:B------:R-:W-:Y:S01]  /*3290*/  IMAD.X R0, R10, 0x1, R0, P0 ;  /* 0x000000010a007824 */ /* 0x000fe200000e0600 */
[----:B------:R-:W-:-:S02]  /*32a0*/  IADD3 R2, P0, R12, c[0x0][0x178], RZ ;  /* 0x00005e000c027a10 */ /* 0x000fc40007f1e0ff */
[----:B------:R-:W-:Y:S02]  /*32b0*/  IADD3 R12, P6, R12, c[0x0][0x180], RZ ;  /* 0x000060000c0c7a10 */ /* 0x000fe40007fde0ff */
[C---:B------:R-:W-:Y:S02]  /*32c0*/  IADD3.X R3, R15.reuse, c[0x0][0x17c], RZ, P0, !PT ;  /* 0x00005f000f037a10 */ /* 0x040fe400007fe4ff */
[----:B------:R-:W-:Y:S02]  /*32d0*/  IADD3.X R13, R15, c[0x0][0x184], RZ, P6, !PT ;  /* 0x000061000f0d7a10 */ /* 0x000fe400037fe4ff */
[----:B------:R-:W-:Y:S02]  /*32e0*/  SHF.L.U64.HI R7, R7, 0x3, R0 ;  /* 0x0000000307077819 */ /* 0x000fe40000010200 */
[C---:B------:R-:W-:Y:S01]  /*32f0*/  IADD3 R14, P0, R16.reuse, c[0x0][0x168], RZ ;  /* 0x00005a00100e7a10 */ /* 0x040fe20007f1e0ff */
[----:B------:R-:W2:Y:S03]  /*3300*/  LDG.E.64 R2, [R2.64] ;  /* 0x0000000602027981 */ /* 0x000ea6000c1e1b00 */
[----:B------:R-:W-:Y:S01]  /*3310*/  IADD3.X R15, R7, c[0x0][0x16c], RZ, P0, !PT ;  /* 0x00005b00070f7a10 */ /* 0x000fe200007fe4ff */
[----:B------:R-:W2:Y:S05]  /*3320*/  LDG.E.64 R12, [R12.64] ;  /* 0x000000060c0c7981 */ /* 0x000eaa000c1e1b00 */
[----:B------:R-:W3:Y:S01]  /*3330*/  LDG.E.64 R14, [R14.64] ;  /* 0x000000060e0e7981 */ /* 0x000ee2000c1e1b00 */
[----:B------:R-:W-:Y:S01]  /*3340*/  IADD3 R16, P0, R16, c[0x0][0x160], RZ ;  /* 0x0000580010107a10 */ /* 0x000fe20007f1e0ff */
[----:B0-----:R-:W-:-:S02]  /*3350*/  FADD.FTZ R47, R47, -R20 ;  /* 0x800000142f2f7221 */ /* 0x001fc40000010000 */
[----:B------:R-:W-:Y:S02]  /*3360*/  FADD.FTZ R36, R36, -R20 ;  /* 0x8000001424247221 */ /* 0x000fe40000010000 */
[-C--:B------:R-:W-:Y:S02]  /*3370*/  FMUL.FTZ R0, R47, R21.reuse ;  /* 0x000000152f007220 */ /* 0x080fe40000410000 */
[----:B------:R-:W-:Y:S01]  /*3380*/  FMUL.FTZ R5, R36, R21 ;  /* 0x0000001524057220 */ /* 0x000fe20000410000 */
[----:B------:R-:W-:Y:S01]  /*3390*/  IADD3.X R17, R7, c[0x0][0x164], RZ, P0, !PT ;  /* 0x0000590007117a10 */ /* 0x000fe200007fe4ff */
[----:B--2---:R-:W-:Y:S02]  /*33a0*/  FFMA.FTZ R0, R3, R0, R13 ;  /* 0x0000000003007223 */ /* 0x004fe4000001000d */
[----:B------:R-:W-:Y:S02]  /*33b0*/  FFMA.FTZ R5, R2, R5, R12 ;  /* 0x0000000502057223 */ /* 0x000fe4000001000c */
[----:B---3--:R-:W-:-:S02]  /*33c0*/  FADD.FTZ R3, R15, R0 ;  /* 0x000000000f037221 */ /* 0x008fc40000010000 */
[----:B------:R-:W-:-:S05]  /*33d0*/  FADD.FTZ R2, R14, R5 ;  /* 0x000000050e027221 */ /* 0x000fca0000010000 */
[----:B------:R0:W-:Y:S02]  /*33e0*/  STG.E.64 [R16.64], R2 ;  /* 0x0000000210007986 */ /* 0x0001e4000c101b06 */
.L_x_307:
[----:B------:R-:W-:Y:S05]  /*33f0*/  BSYNC B0 ;  /* 0x0000000000007941 */ /* 0x000fea0003800000 */
.L_x_306:
[----:B------:R-:W-:Y:S01]  /*3400*/  BSSY B0, `(.L_x_308) ;  /* 0x0000020000007945 */ /* 0x000fe20003800000 */
[----:B------:R-:W-:Y:S05]  /*3410*/  @P1 BRA `(.L_x_309) ;  /* 0x000001e000001947 */ /* 0x000fea0003800000 */
[----:B------:R-:W-:Y:S01]  /*3420*/  IMAD R8, R6, R9, RZ ;  /* 0x0000000906087224 */ /* 0x000fe200078e02ff */
[----:B------:R-:W-:Y:S01]  /*3430*/  SHF.R.S32.HI R0, RZ, 0x1f, R19 ;  /* 0x0000001fff007819 */ /* 0x000fe20000011413 */
[C---:B------:R-:W-:Y:S01]  /*3440*/  IMAD.SHL.U32 R6, R19.reuse, 0x8, RZ ;  /* 0x0000000813067824 */ /* 0x040fe200078e00ff */
[----:B0-----:R-:W0:Y:S02]  /*3450*/  LDS.64 R16, [RZ] ;  /* 0x00000000ff107984 */ /* 0x001e240000000a00 */
        /* <DEDUP_REMOVED lines=26> */
.L_x_309:
[----:B------:R-:W-:Y:S05]  /*3600*/  BSYNC B0 ;  /* 0x0000000000007941 */ /* 0x000fea0003800000 */
.L_x_308:
[----:B------:R-:W-:Y:S01]  /*3610*/  BSSY B0, `(.L_x_310) ;  /* 0x0000021000007945 */ /* 0x000fe20003800000 */
[----:B------:R-:W-:Y:S05]  /*3620*/  @P2 BRA `(.L_x_311) ;  /* 0x000001f000002947 */ /* 0x000fea0003800000 */
[----:B------:R-:W-:Y:S01]  /*3630*/  SHF.R.S32.HI R4, RZ, 0x1, R4 ;  /* 0x00000001ff047819 */ /* 0x000fe20000011404 */
[----:B0-----:R-:W0:Y:S01]  /*3640*/  LDS.64 R14, [RZ] ;  /* 0x00000000ff0e7984 */ /* 0x001e220000000a00 */
[----:B------:R-:W-:-:S03]  /*3650*/  SHF.R.S32.HI R0, RZ, 0x1f, R29 ;  /* 0x0000001fff007819 */ /* 0x000fc6000001141d */
[----:B------:R-:W-:Y:S02]  /*3660*/  IMAD R8, R4, R9, RZ ;  /* 0x0000000904087224 */ /* 0x000fe400078e02ff */
[----:B------:R-:W-:-:S03]  /*3670*/  IMAD.SHL.U32 R4, R29, 0x8, RZ ;  /* 0x000000081d047824 */ /* 0x000fc600078e00ff */
[----:B------:R-:W-:Y:S02]  /*3680*/  SHF.R.S32.HI R10, RZ, 0x1f, R8 ;  /* 0x0000001fff0a7819 */ /* 0x000fe40000011408 */
        /* <DEDUP_REMOVED lines=8> */
[----:B------:R-:W-:Y:S02]  /*3710*/  SHF.L.U64.HI R13, R13, 0x3, R0 ;  /* 0x000000030d0d7819 */ /* 0x000fe40000010200 */
[----:B------:R-:W-:Y:S01]  /*3720*/  IADD3 R6, P0, R12, c[0x0][0x168], RZ ;  /* 0x00005a000c067a10 */ /* 0x000fe20007f1e0ff */
[----:B------:R-:W2:Y:S03]  /*3730*/  LDG.E.64 R2, [R2.64] ;  /* 0x0000000602027981 */ /* 0x000ea6000c1e1b00 */
[----:B------:R-:W-:Y:S01]  /*3740*/  IADD3.X R7, R13, c[0x0][0x16c], RZ, P0, !PT ;  /* 0x00005b000d077a10 */ /* 0x000fe200007fe4ff */
[----:B------:R-:W2:Y:S05]  /*3750*/  LDG.E.64 R4, [R4.64] ;  /* 0x0000000604047981 */ /* 0x000eaa000c1e1b00 */
[----:B------:R-:W3:Y:S01]  /*3760*/  LDG.E.64 R6, [R6.64] ;  /* 0x0000000606067981 */ /* 0x000ee2000c1e1b00 */
[----:B0-----:R-:W-:-:S02]  /*3770*/  FADD.FTZ R51, R51, -R14 ;  /* 0x8000000e33337221 */ /* 0x001fc40000010000 */
[----:B------:R-:W-:Y:S02]  /*3780*/  FADD.FTZ R40, R40, -R14 ;  /* 0x8000000e28287221 */ /* 0x000fe40000010000 */
[-C--:B------:R-:W-:Y:S02]  /*3790*/  FMUL.FTZ R0, R51, R15.reuse ;  /* 0x0000000f33007220 */ /* 0x080fe40000410000 */
[----:B------:R-:W-:Y:S01]  /*37a0*/  FMUL.FTZ R11, R40, R15 ;  /* 0x0000000f280b7220 */ /* 0x000fe20000410000 */
[----:B------:R-:W-:-:S04]  /*37b0*/  IADD3 R12, P0, R12, c[0x0][0x160], RZ ;  /* 0x000058000c0c7a10 */ /* 0x000fc80007f1e0ff */
[----:B------:R-:W-:Y:S01]  /*37c0*/  IADD3.X R13, R13, c[0x0][0x164], RZ, P0, !PT ;  /* 0x000059000d0d7a10 */ /* 0x000fe200007fe4ff */
[----:B--2---:R-:W-:Y:S02]  /*37d0*/  FFMA.FTZ R0, R3, R0, R5 ;  /* 0x0000000003007223 */ /* 0x004fe40000010005 */
[----:B------:R-:W-:Y:S02]  /*37e0*/  FFMA.FTZ R11, R2, R11, R4 ;  /* 0x0000000b020b7223 */ /* 0x000fe40000010004 */
[----:B---3--:R-:W-:Y:S02]  /*37f0*/  FADD.FTZ R3, R7, R0 ;  /* 0x0000000007037221 */ /* 0x008fe40000010000 */
[----:B------:R-:W-:-:S05]  /*3800*/  FADD.FTZ R2, R6, R11 ;  /* 0x0000000b06027221 */ /* 0x000fca0000010000 */
[----:B------:R0:W-:Y:S02]  /*3810*/  STG.E.64 [R12.64], R2 ;  /* 0x000000020c007986 */ /* 0x0001e4000c101b06 */
.L_x_311:
[----:B------:R-:W-:Y:S05]  /*3820*/  BSYNC B0 ;  /* 0x0000000000007941 */ /* 0x000fea0003800000 */
.L_x_310:
[----:B------:R-:W-:Y:S01]  /*3830*/  BSSY B0, `(.L_x_312) ;  /* 0x0000022000007945 */ /* 0x000fe20003800000 */
[----:B------:R-:W-:Y:S05]  /*3840*/  @P3 BRA `(.L_x_313) ;  /* 0x0000020000003947 */ /* 0x000fea0003800000 */
[----:B------:R-:W-:Y:S01]  /*3850*/  ULDC UR4, c[0x0][0x18c] ;  /* 0x0000630000047ab9 */ /* 0x000fe20000000800 */
[----:B------:R-:W-:Y:S01]  /*3860*/  SHF.R.S32.HI R0, RZ, 0x1f, R31 ;  /* 0x0000001fff007819 */ /* 0x000fe2000001141f */
[----:B------:R-:W-:Y:S01]  /*3870*/  USHF.R.S32.HI UR4, URZ, 0x1, UR4 ;  /* 0x000000013f047899 */ /* 0x000fe20008011404 */
[----:B------:R-:W-:Y:S01]  /*3880*/  IMAD.SHL.U32 R4, R31, 0x8, RZ ;  /* 0x000000081f047824 */ /* 0x000fe200078e00ff */
[----:B0-----:R-:W0:Y:S04]  /*3890*/  LDS.64 R14, [RZ] ;  /* 0x00000000ff0e7984 */ /* 0x001e280000000a00 */
[----:B------:R-:W-:Y:S01]  /*38a0*/  IMAD R8, R9, UR4, RZ ;  /* 0x0000000409087c24 */ /* 0x000fe2000f8e02ff */
[----:B------:R-:W-:-:S02]  /*38b0*/  IADD3 R2, P0, R4, c[0x0][0x178], RZ ;  /* 0x00005e0004027a10 */ /* 0x000fc40007f1e0ff */
[----:B------:R-:W-:Y:S02]  /*38c0*/  IADD3 R4, P1, R4, c[0x0][0x180], RZ ;  /* 0x0000600004047a10 */ /* 0x000fe40007f3e0ff */
[----:B------:R-:W-:Y:S02]  /*38d0*/  SHF.R.S32.HI R10, RZ, 0x1f, R8 ;  /* 0x0000001fff0a7819 */ /* 0x000fe40000011408 */
[----:B------:R-:W-:Y:S02]  /*38e0*/  IADD3 R11, P2, R8, R31, RZ ;  /* 0x0000001f080b7210 */ /* 0x000fe40007f5e0ff */
[----:B------:R-:W-:-:S03]  /*38f0*/  SHF.L.U64.HI R31, R31, 0x3, R0 ;  /* 0x000000031f1f7819 */ /* 0x000fc60000010200 */
[----:B------:R-:W-:Y:S01]  /*3900*/  IMAD.X R0, R10, 0x1, R0, P2 ;  /* 0x000000010a007824 */ /* 0x000fe200010e0600 */
[----:B------:R-:W-:Y:S01]  /*3910*/  IADD3.X R3, R31, c[0x0][0x17c], RZ, P0, !PT ;  /* 0x00005f001f037a10 */ /* 0x000fe200007fe4ff */
[----:B------:R-:W-:Y:S01]  /*3920*/  IMAD.SHL.U32 R12, R11, 0x8, RZ ;  /* 0x000000080b0c7824 */ /* 0x000fe200078e00ff */
        /* <DEDUP_REMOVED lines=18> */
.L_x_313:
[----:B------:R-:W-:Y:S05]  /*3a50*/  BSYNC B0 ;  /* 0x0000000000007941 */ /* 0x000fea0003800000 */
.L_x_312:
[----:B------:R-:W-:Y:S01]  /*3a60*/  BSSY B0, `(.L_x_314) ;  /* 0x0000024000007945 */ /* 0x000fe20003800000 */
[----:B------:R-:W-:Y:S05]  /*3a70*/  @P4 BRA `(.L_x_315) ;  /* 0x0000022000004947 */ /* 0x000fea0003800000 */
[----:B------:R-:W1:Y:S01]  /*3a80*/  S2UR UR4, SR_CTAID.X ;  /* 0x00000000000479c3 */ /* 0x000e620000002500 */
[----:B------:R-:W-:Y:S01]  /*3a90*/  ULDC UR5, c[0x0][0x18c] ;  /* 0x0000630000057ab9 */ /* 0x000fe20000000800 */
[----:B------:R-:W-:Y:S01]  /*3aa0*/  SHF.R.S32.HI R0, RZ, 0x1f, R73 ;  /* 0x0000001fff007819 */ /* 0x000fe20000011449 */
[----:B------:R-:W-:Y:S01]  /*3ab0*/  USHF.R.S32.HI UR5, URZ, 0x1, UR5 ;  /* 0x000000013f057899 */ /* 0x000fe20008011405 */
[----:B------:R-:W-:Y:S01]  /*3ac0*/  IMAD.SHL.U32 R4, R73, 0x8, RZ ;  /* 0x0000000849047824 */ /* 0x000fe200078e00ff */
[----:B0-----:R-:W0:Y:S04]  /*3ad0*/  LDS.64 R14, [RZ] ;  /* 0x00000000ff0e7984 */ /* 0x001e280000000a00 */
[----:B------:R-:W-:-:S02]  /*3ae0*/  IADD3 R2, P0, R4, c[0x0][0x178], RZ ;  /* 0x00005e0004027a10 */ /* 0x000fc40007f1e0ff */
        /* <DEDUP_REMOVED lines=27> */
.L_x_315:
[----:B------:R-:W-:Y:S05]  /*3ca0*/  BSYNC B0 ;  /* 0x0000000000007941 */ /* 0x000fea0003800000 */
.L_x_314:
[----:B------:R-:W-:Y:S05]  /*3cb0*/  @P5 EXIT ;  /* 0x000000000000594d */ /* 0x000fea0003800000 */
[----:B------:R-:W-:Y:S01]  /*3cc0*/  SHF.R.S32.HI R0, RZ, 0x1f, R105 ;  /* 0x0000001fff007819 */ /* 0x000fe20000011469 */
[C---:B------:R-:W-:Y:S01]  /*3cd0*/  IMAD.SHL.U32 R4, R105.reuse, 0x8, RZ ;  /* 0x0000000869047824 */ /* 0x040fe200078e00ff */
[----:B------:R-:W-:Y:S01]  /*3ce0*/  IADD3 R6, P2, R8, R105, RZ ;  /* 0x0000006908067210 */ /* 0x000fe20007f5e0ff */
[----:B0-----:R-:W0:Y:S01]  /*3cf0*/  LDS.64 R12, [RZ] ;  /* 0x00000000ff0c7984 */ /* 0x001e220000000a00 */
[--C-:B------:R-:W-:Y:S02]  /*3d00*/  SHF.L.U64.HI R105, R105, 0x3, R0.reuse ;  /* 0x0000000369697819 */ /* 0x100fe40000010200 */
[----:B------:R-:W-:Y:S01]  /*3d10*/  IADD3 R2, P0, R4, c[0x0][0x178], RZ ;  /* 0x00005e0004027a10 */ /* 0x000fe20007f1e0ff */
[----:B------:R-:W-:Y:S01]  /*3d20*/  IMAD.X R7, R10, 0x1, R0, P2 ;  /* 0x000000010a077824 */ /* 0x000fe200010e0600 */
[----:B------:R-:W-:Y:S01]  /*3d30*/  IADD3 R4, P1, R4, c[0x0][0x180], RZ ;  /* 0x0000600004047a10 */ /* 0x000fe20007f3e0ff */
[----:B------:R-:W-:Y:S01]  /*3d40*/  IMAD.SHL.U32 R8, R6, 0x8, RZ ;  /* 0x0000000806087824 */ /* 0x000fe200078e00ff */
[----:B------:R-:W-:-:S02]  /*3d50*/  IADD3.X R3, R105, c[0x0][0x17c], RZ, P0, !PT ;  /* 0x00005f0069037a10 */ /* 0x000fc400007fe4ff */
[----:B------:R-:W-:Y:S02]  /*3d60*/  SHF.L.U64.HI R10, R6, 0x3, R7 ;  /* 0x00000003060a7819 */ /* 0x000fe40000010207 */
[----:B------:R-:W-:Y:S02]  /*3d70*/  IADD3.X R5, R105, c[0x0][0x184], RZ, P1, !PT ;  /* 0x0000610069057a10 */ /* 0x000fe40000ffe4ff */
[----:B------:R-:W-:Y:S01]  /*3d80*/  IADD3 R6, P0, R8, c[0x0][0x168], RZ ;  /* 0x00005a0008067a10 */ /* 0x000fe20007f1e0ff */
        /* <DEDUP_REMOVED lines=14> */
[----:B------:R-:W-:Y:S01]  /*3e70*/  STG.E.64 [R8.64], R2 ;  /* 0x0000000208007986 */ /* 0x000fe2000c101b06 */
[----:B------:R-:W-:Y:S05]  /*3e80*/  EXIT ;  /* 0x000000000000794d */ /* 0x000fea0003800000 */
.L_x_316:
        /* <DEDUP_REMOVED lines=15> */
.L_x_2510:


//--------------------- .text._ZN17fastertransformer29add_bias_layernorm_add_res_e2ILi16EEEvP7__half2PKS1_S4_S4_S4_fi --------------------------
	.section	.text._ZN17fastertransformer29add_bias_layernorm_add_res_e2ILi16EEEvP7__half2PKS1_S4_S4_S4_fi,"ax",@progbits
	.sectioninfo	@"SHI_REGISTERS=80"
	.align	128
        .global         _ZN17fastertransformer29add_bias_layernorm_add_res_e2ILi16EEEvP7__half2PKS1_S4_S4_S4_fi
        .type           _ZN17fastertransformer29add_bias_layernorm_add_res_e2ILi16EEEvP7__half2PKS1_S4_S4_S4_fi,@function
        .size           _ZN17fastertransformer29add_bias_layernorm_add_res_e2ILi16EEEvP7__half2PKS1_S4_S4_S4_fi,(.L_x_2511 - _ZN17fastertransformer29add_bias_layernorm_add_res_e2ILi16EEEvP7__half2PKS1_S4_S4_S4_fi)
        .other          _ZN17fastertransformer29add_bias_layernorm_add_res_e2ILi16EEEvP7__half2PKS1_S4_S4_S4_fi,@"STO_CUDA_ENTRY STV_DEFAULT"
_ZN17fastertransformer29add_bias_layernorm_add_res_e2ILi16EEEvP7__half2PKS1_S4_S4_S4_fi:
.text._ZN17fastertransformer29add_bias_layernorm_add_res_e2ILi16EEEvP7__half2PKS1_S4_S4_S4_fi:
[----:B------:R-:W-:Y:S02]  /*0000*/  IMAD.MOV.U32 R1, RZ, RZ, c[0x0][0x28] ;  /* 0x00000a00ff017624 */ /* 0x000fe400078e00ff */
[----:B------:R-:W0:Y:S01]  /*0010*/  S2R R60, SR_TID.X ;  /* 0x00000000003c7919 */ /* 0x000e220000002100 */
[----:B------:R-:W1:Y:S01]  /*0020*/  S2UR UR4, SR_CTAID.X ;  /* 0x00000000000479c3 */ /* 0x000e620000002500 */
[----:B------:R-:W-:Y:S01]  /*0030*/  IMAD.MOV.U32 R7, RZ, RZ, c[0x0][0x18c] ;  /* 0x00006300ff077624 */ /* 0x000fe200078e00ff */
[----:B------:R-:W-:-:S04]  /*0040*/  ULDC.64 UR6, c[0x0][0x118] ;  /* 0x0000460000067ab9 */ /* 0x000fc80000000a00 */
[----:B------:R-:W-:Y:S02]  /*0050*/  SHF.R.S32.HI R5, RZ, 0x1, R7 ;  /* 0x00000001ff057819 */ /* 0x000fe40000011407 */
[----:B0-----:R-:W-:Y:S01]  /*0060*/  IADD3 R54, R60, c[0x0][0x0], RZ ;  /* 0x000000003c367a10 */ /* 0x001fe20007ffe0ff */
[----:B-1----:R-:W-:-:S03]  /*0070*/  IMAD.U32 R6, RZ, RZ, UR4 ;  /* 0x00000004ff067e24 */ /* 0x002fc6000f8e00ff */
[----:B------:R-:W-:Y:S01]  /*0080*/  IADD3 R48, R54, c[0x0][0x0], RZ ;  /* 0x0000000036307a10 */ /* 0x000fe20007ffe0ff */
[----:B------:R-:W-:-:S03]  /*0090*/  IMAD R4, R5, R6, RZ ;  /* 0x0000000605047224 */ /* 0x000fc600078e02ff */
[----:B------:R-:W-:Y:S02]  /*00a0*/  IADD3 R9, R48, c[0x0][0x0], RZ ;  /* 0x0000000030097a10 */ /* 0x000fe40007ffe0ff */
[----:B------:R-:W-:Y:S02]  /*00b0*/  SHF.R.S32.HI R3, RZ, 0x1f, R4 ;  /* 0x0000001fff037819 */ /* 0x000fe40000011404 */
[----:B------:R-:W-:-:S04]  /*00c0*/  IADD3 R10, R9, c[0x0][0x0], RZ ;  /* 0x00000000090a7a10 */ /* 0x000fc80007ffe0ff */
[----:B------:R-:W-:-:S04]  /*00d0*/  ISETP.GE.AND P1, PT, R10, R5, PT ;  /* 0x000000050a00720c */ /* 0x000fc80003f26270 */
[----:B------:R-:W-:-:S09]  /*00e0*/  P2R R35, PR, RZ, 0x2 ;  /* 0x00000002ff237803 */ /* 0x000fd20000000000 */
[----:B------:R-:W-:Y:S01]  /*00f0*/  @!P1 IADD3 R11, P0, R4, R10, RZ ;  /* 0x0000000a040b9210 */ /* 0x000fe20007f1e0ff */
[----:B------:R-:W-:-:S03]  /*0100*/  @!P1 IMAD.MOV.U32 R13, RZ, RZ, 0x4 ;  /* 0x00000004ff0d9424 */ /* 0x000fc600078e00ff */
[C---:B------:R-:W-:Y:S01]  /*0110*/  @!P1 LEA.HI.X.SX32 R16, R10.reuse, R3, 0x1, P0 ;  /* 0x000000030a109211 */ /* 0x040fe200000f0eff */
[----:B------:R-:W-:Y:S01]  /*0120*/  @!P1 IMAD.WIDE R12, R10, R13, c[0x0][0x170] ;  /* 0x00005c000a0c9625 */ /* 0x000fe200078e020d */
[----:B------:R-:W-:-:S04]  /*0130*/  @!P1 LEA R14, P0, R11, c[0x0][0x160], 0x2 ;  /* 0x000058000b0e9a11 */ /* 0x000fc800078010ff */
[----:B------:R-:W-:Y:S01]  /*0140*/  @!P1 LEA.HI.X R15, R11, c[0x0][0x164], R16, 0x2, P0 ;  /* 0x000059000b0f9a11 */ /* 0x000fe200000f1410 */
[----:B------:R0:W2:Y:S01]  /*0150*/  @!P1 LDG.E R21, [R12.64] ;  /* 0x000000060c159981 */ /* 0x0000a2000c1e1900 */
[----:B------:R-:W-:-:S03]  /*0160*/  IADD3 R11, R10, c[0x0][0x0], RZ ;  /* 0x000000000a0b7a10 */ /* 0x000fc60007ffe0ff */
[----:B------:R1:W2:Y:S01]  /*0170*/  @!P1 LDG.E R26, [R14.64] ;  /* 0x000000060e1a9981 */ /* 0x0002a2000c1e1900 */
[C---:B------:R-:W-:Y:S02]  /*0180*/  ISETP.GE.AND P1, PT, R11.reuse, R5, PT ;  /* 0x000000050b00720c */ /* 0x040fe40003f26270 */
[----:B0-----:R-:W-:-:S04]  /*0190*/  IADD3 R12, R11, c[0x0][0x0], RZ ;  /* 0x000000000b0c7a10 */ /* 0x001fc80007ffe0ff */
[----:B------:R-:W-:-:S07]  /*01a0*/  ISETP.GE.AND P4, PT, R12, R5, PT ;  /* 0x000000050c00720c */ /* 0x000fce0003f86270 */
[----:B------:R-:W-:Y:S01]  /*01b0*/  @!P1 IADD3 R18, P0, R4, R11, RZ ;  /* 0x0000000b04129210 */ /* 0x000fe20007f1e0ff */
[----:B------:R-:W-:-:S03]  /*01c0*/  @!P1 IMAD.MOV.U32 R16, RZ, RZ, 0x4 ;  /* 0x00000004ff109424 */ /* 0x000fc600078e00ff */
[C---:B------:R-:W-:Y:S02]  /*01d0*/  @!P1 LEA.HI.X.SX32 R33, R11.reuse, R3, 0x1, P0 ;  /* 0x000000030b219211 */ /* 0x040fe400000f0eff */
[----:B------:R-:W-:Y:S01]  /*01e0*/  @!P1 LEA R38, P0, R18, c[0x0][0x160], 0x2 ;  /* 0x0000580012269a11 */ /* 0x000fe200078010ff */
[----:B------:R-:W-:-:S03]  /*01f0*/  @!P1 IMAD.WIDE R16, R11, R16, c[0x0][0x170] ;  /* 0x00005c000b109625 */ /* 0x000fc600078e0210 */
[----:B------:R-:W-:Y:S02]  /*0200*/  @!P1 LEA.HI.X R39, R18, c[0x0][0x164], R33, 0x2, P0 ;  /* 0x0000590012279a11 */ /* 0x000fe400000f1421 */
[----:B------:R0:W3:Y:S01]  /*0210*/  @!P1 LDG.E R24, [R16.64] ;  /* 0x0000000610189981 */ /* 0x0000e2000c1e1900 */
[----:B-1----:R-:W-:-:S03]  /*0220*/  @!P4 IADD3 R15, P0, R4, R12, RZ ;  /* 0x0000000c040fc210 */ /* 0x002fc60007f1e0ff */
[----:B------:R1:W3:Y:S01]  /*0230*/  @!P1 LDG.E R53, [R38.64] ;  /* 0x0000000626359981 */ /* 0x0002e2000c1e1900 */
[----:B------:R-:W-:Y:S01]  /*0240*/  @!P4 LEA.HI.X.SX32 R18, R12, R3, 0x1, P0 ;  /* 0x000000030c12c211 */ /* 0x000fe200000f0eff */
[----:B------:R-:W-:Y:S01]  /*0250*/  @!P4 IMAD.MOV.U32 R69, RZ, RZ, 0x4 ;  /* 0x00000004ff45c424 */ /* 0x000fe200078e00ff */
[----:B------:R-:W-:-:S03]  /*0260*/  @!P4 LEA R66, P0, R15, c[0x0][0x160], 0x2 ;  /* 0x000058000f42ca11 */ /* 0x000fc600078010ff */
[----:B------:R-:W-:Y:S01]  /*0270*/  @!P4 IMAD.WIDE R68, R12, R69, c[0x0][0x170] ;  /* 0x00005c000c44c625 */ /* 0x000fe200078e0245 */
[----:B------:R-:W-:-:S05]  /*0280*/  @!P4 LEA.HI.X R67, R15, c[0x0][0x164], R18, 0x2, P0 ;  /* 0x000059000f43ca11 */ /* 0x000fca00000f1412 */
[----:B------:R4:W5:Y:S04]  /*0290*/  @!P4 LDG.E R66, [R66.64] ;  /* 0x000000064242c981 */ /* 0x000968000c1e1900 */
[----:B------:R-:W5:Y:S01]  /*02a0*/  @!P4 LDG.E R69, [R68.64] ;  /* 0x000000064445c981 */ /* 0x000f62000c1e1900 */
[----:B------:R-:W-:-:S04]  /*02b0*/  IADD3 R13, R12, c[0x0][0x0], RZ ;  /* 0x000000000c0d7a10 */ /* 0x000fc80007ffe0ff */
[C---:B------:R-:W-:Y:S02]  /*02c0*/  ISETP.GE.AND P5, PT, R13.reuse, R5, PT ;  /* 0x000000050d00720c */ /* 0x040fe40003fa6270 */
[----:B------:R-:W-:Y:S02]  /*02d0*/  P2R R36, PR, RZ, 0x2 ;  /* 0x00000002ff247803 */ /* 0x000fe40000000000 */
[----:B------:R-:W-:-:S04]  /*02e0*/  IADD3 R14, R13, c[0x0][0x0], RZ ;  /* 0x000000000d0e7a10 */ /* 0x000fc80007ffe0ff */
[----:B------:R-:W-:-:S05]  /*02f0*/  ISETP.GE.AND P6, PT, R14, R5, PT ;  /* 0x000000050e00720c */ /* 0x000fca0003fc6270 */
[----:B0-----:R-:W-:Y:S01]  /*0300*/  @!P5 IADD3 R16, P1, R4, R13, RZ ;  /* 0x0000000d0410d210 */ /* 0x001fe20007f3e0ff */
[----:B------:R-:W-:-:S03]  /*0310*/  @!P5 IMAD.MOV.U32 R70, RZ, RZ, 0x4 ;  /* 0x00000004ff46d424 */ /* 0x000fc600078e00ff */
[C---:B------:R-:W-:Y:S02]  /*0320*/  @!P5 LEA.HI.X.SX32 R17, R13.reuse, R3, 0x1, P1 ;  /* 0x000000030d11d211 */ /* 0x040fe400008f0eff */
[----:B------:R-:W-:Y:S01]  /*0330*/  @!P5 LEA R40, P0, R16, c[0x0][0x160], 0x2 ;  /* 0x000058001028da11 */ /* 0x000fe200078010ff */
[----:B------:R-:W-:-:S03]  /*0340*/  @!P5 IMAD.WIDE R70, R13, R70, c[0x0][0x170] ;  /* 0x00005c000d46d625 */ /* 0x000fc600078e0246 */
[----:B------:R-:W-:-:S03]  /*0350*/  @!P5 LEA.HI.X R41, R16, c[0x0][0x164], R17, 0x2, P0 ;  /* 0x000059001029da11 */ /* 0x000fc600000f1411 */
[----:B------:R-:W5:Y:S04]  /*0360*/  @!P5 LDG.E R71, [R70.64] ;  /* 0x000000064647d981 */ /* 0x000f68000c1e1900 */
[----:B------:R-:W5:Y:S01]  /*0370*/  @!P5 LDG.E R40, [R40.64] ;  /* 0x000000062828d981 */ /* 0x000f62000c1e1900 */
[----:B------:R-:W-:Y:S01]  /*0380*/  @!P6 IADD3 R16, P0, R4, R14, RZ ;  /* 0x0000000e0410e210 */ /* 0x000fe20007f1e0ff */
[----:B------:R-:W-:-:S03]  /*0390*/  @!P6 IMAD.MOV.U32 R73, RZ, RZ, 0x4 ;  /* 0x00000004ff49e424 */ /* 0x000fc600078e00ff */
[----:B------:R-:W-:Y:S02]  /*03a0*/  @!P6 LEA.HI.X.SX32 R17, R14, R3, 0x1, P0 ;  /* 0x000000030e11e211 */ /* 0x000fe400000f0eff */
[----:B-1----:R-:W-:Y:S01]  /*03b0*/  @!P6 LEA R38, P0, R16, c[0x0][0x160], 0x2 ;  /* 0x000058001026ea11 */ /* 0x002fe200078010ff */
[----:B------:R-:W-:-:S03]  /*03c0*/  @!P6 IMAD.WIDE R72, R14, R73, c[0x0][0x170] ;  /* 0x00005c000e48e625 */ /* 0x000fc600078e0249 */
[----:B------:R-:W-:Y:S02]  /*03d0*/  @!P6 LEA.HI.X R39, R16, c[0x0][0x164], R17, 0x2, P0 ;  /* 0x000059001027ea11 */ /* 0x000fe400000f1411 */
[----:B----4-:R0:W4:Y:S04]  /*03e0*/  @!P6 LDG.E R67, [R72.64] ;  /* 0x000000064843e981 */ /* 0x010128000c1e1900 */
[----:B------:R1:W4:Y:S01]  /*03f0*/  @!P6 LDG.E R38, [R38.64] ;  /* 0x000000062626e981 */ /* 0x000322000c1e1900 */
[----:B------:R-:W-:-:S04]  /*0400*/  IADD3 R15, R14, c[0x0][0x0], RZ ;  /* 0x000000000e0f7a10 */ /* 0x000fc80007ffe0ff */
[----:B------:R-:W-:Y:S02]  /*0410*/  ISETP.GE.AND P3, PT, R15, R5, PT ;  /* 0x000000050f00720c */ /* 0x000fe40003f66270 */
[----:B------:R-:W-:-:S11]  /*0420*/  SHF.R.S32.HI R61, RZ, 0x1f, R60 ;  /* 0x0000001fff3d7819 */ /* 0x000fd6000001143c */
[----:B------:R-:W-:-:S04]  /*0430*/  @!P3 IADD3 R16, P0, R4, R15, RZ ;  /* 0x0000000f0410b210 */ /* 0x000fc80007f1e0ff */
[----:B------:R-:W-:Y:S02]  /*0440*/  @!P3 LEA.HI.X.SX32 R17, R15, R3, 0x1, P0 ;  /* 0x000000030f11b211 */ /* 0x000fe400000f0eff */
[----:B------:R-:W-:-:S04]  /*0450*/  @!P3 LEA R44, P0, R16, c[0x0][0x160], 0x2 ;  /* 0x00005800102cba11 */ /* 0x000fc800078010ff */
[----:B------:R-:W-:Y:S02]  /*0460*/  @!P3 LEA.HI.X R45, R16, c[0x0][0x164], R17, 0x2, P0 ;  /* 0x00005900102dba11 */ /* 0x000fe400000f1411 */
[C---:B------:R-:W-:Y:S02]  /*0470*/  IADD3 R62, P0, R4.reuse, R60, RZ ;  /* 0x0000003c043e7210 */ /* 0x040fe40007f1e0ff */
[----:B------:R-:W-:Y:S01]  /*0480*/  ISETP.NE.AND P1, PT, R35, RZ, PT ;  /* 0x000000ff2300720c */ /* 0x000fe20003f25270 */
[----:B------:R-:W4:Y:S01]  /*0490*/  @!P3 LDG.E R44, [R44.64] ;  /* 0x000000062c2cb981 */ /* 0x000f22000c1e1900 */
[----:B------:R-:W-:Y:S01]  /*04a0*/  SHF.R.S32.HI R55, RZ, 0x1f, R54 ;  /* 0x0000001fff377819 */ /* 0x000fe20000011436 */
[----:B------:R-:W-:Y:S01]  /*04b0*/  IMAD.X R63, R3, 0x1, R61, P0 ;  /* 0x00000001033f7824 */ /* 0x000fe200000e063d */
[----:B------:R-:W-:Y:S02]  /*04c0*/  IADD3 R56, P0, R4, R54, RZ ;  /* 0x0000003604387210 */ /* 0x000fe40007f1e0ff */
[----:B------:R-:W-:-:S02]  /*04d0*/  IADD3 R18, R15, c[0x0][0x0], RZ ;  /* 0x000000000f127a10 */ /* 0x000fc40007ffe0ff */
[----:B------:R-:W-:Y:S01]  /*04e0*/  SHF.R.S32.HI R49, RZ, 0x1f, R48 ;  /* 0x0000001fff317819 */ /* 0x000fe20000011430 */
[----:B------:R-:W-:Y:S01]  /*04f0*/  IMAD.X R57, R3, 0x1, R55, P0 ;  /* 0x0000000103397824 */ /* 0x000fe200000e0637 */
[----:B------:R-:W-:Y:S02]  /*0500*/  ISETP.GE.AND P2, PT, R18, R5, PT ;  /* 0x000000051200720c */ /* 0x000fe40003f46270 */
[----:B------:R-:W-:Y:S02]  /*0510*/  IADD3 R50, P0, R4, R48, RZ ;  /* 0x0000003004327210 */ /* 0x000fe40007f1e0ff */
[----:B------:R-:W-:-:S03]  /*0520*/  SHF.R.S32.HI R16, RZ, 0x1f, R9 ;  /* 0x0000001fff107819 */ /* 0x000fc60000011409 */
[----:B------:R-:W-:Y:S01]  /*0530*/  IMAD.X R51, R3, 0x1, R49, P0 ;  /* 0x0000000103337824 */ /* 0x000fe200000e0631 */
[----:B------:R-:W-:-:S05]  /*0540*/  IADD3 R17, P0, R4, R9, RZ ;  /* 0x0000000904117210 */ /* 0x000fca0007f1e0ff */
[----:B------:R-:W-:Y:S01]  /*0550*/  IMAD.X R20, R3, 0x1, R16, P0 ;  /* 0x0000000103147824 */ /* 0x000fe200000e0610 */
[----:B------:R-:W-:Y:S02]  /*0560*/  @!P2 SHF.R.S32.HI R3, RZ, 0x1f, R4 ;  /* 0x0000001fff03a819 */ /* 0x000fe40000011404 */
[----:B------:R-:W-:-:S04]  /*0570*/  @!P2 IADD3 R34, P0, R4, R18, RZ ;  /* 0x000000120422a210 */ /* 0x000fc80007f1e0ff */
[----:B------:R-:W-:Y:S02]  /*0580*/  @!P2 LEA.HI.X.SX32 R43, R18, R3, 0x1, P0 ;  /* 0x00000003122ba211 */ /* 0x000fe400000f0eff */
[C---:B------:R-:W-:Y:S02]  /*0590*/  @!P2 LEA R42, P0, R34.reuse, c[0x0][0x160], 0x2 ;  /* 0x00005800222aaa11 */ /* 0x040fe400078010ff */
[----:B------:R-:W-:Y:S02]  /*05a0*/  P2R R47, PR, RZ, 0x4 ;  /* 0x00000004ff2f7803 */ /* 0x000fe40000000000 */
[----:B------:R-:W-:Y:S02]  /*05b0*/  @!P2 LEA.HI.X R43, R34, c[0x0][0x164], R43, 0x2, P0 ;  /* 0x00005900222baa11 */ /* 0x000fe400000f142b */
[----:B------:R-:W-:Y:S02]  /*05c0*/  ISETP.NE.AND P2, PT, R36, RZ, PT ;  /* 0x000000ff2400720c */ /* 0x000fe40003f45270 */
[----:B------:R-:W-:-:S02]  /*05d0*/  P2R R37, PR, RZ, 0x10 ;  /* 0x00000010ff257803 */ /* 0x000fc40000000000 */
[----:B------:R-:W-:Y:S02]  /*05e0*/  P2R R33, PR, RZ, 0x40 ;  /* 0x00000040ff217803 */ /* 0x000fe40000000000 */
[----:B------:R-:W-:Y:S02]  /*05f0*/  ISETP.GE.AND P6, PT, R48, R5, PT ;  /* 0x000000053000720c */ /* 0x000fe40003fc6270 */
[----:B------:R-:W-:Y:S01]  /*0600*/  P2R R46, PR, RZ, 0x20 ;  /* 0x00000020ff2e7803 */ /* 0x000fe20000000000 */
[----:B--2---:R-:W-:Y:S01]  /*0610*/  @!P1 HFMA2.MMA R19, R26, 1, 1, R21 ;  /* 0x3c003c001a139835 */ /* 0x004fe20000000015 */
[----:B------:R-:W-:-:S04]  /*0620*/  IADD3 R21, R18, c[0x0][0x0], RZ ;  /* 0x0000000012157a10 */ /* 0x000fc80007ffe0ff */
[----:B------:R-:W-:-:S13]  /*0630*/  ISETP.GE.AND P1, PT, R21, R5, PT ;  /* 0x000000051500720c */ /* 0x000fda0003f26270 */
[----:B------:R-:W-:-:S05]  /*0640*/  @!P1 IMAD R4, R5, R6, RZ ;  /* 0x0000000605049224 */ /* 0x000fca00078e02ff */
[----:B------:R-:W-:Y:S02]  /*0650*/  @!P1 SHF.R.S32.HI R3, RZ, 0x1f, R4 ;  /* 0x0000001fff039819 */ /* 0x000fe40000011404 */
[----:B------:R-:W-:-:S04]  /*0660*/  @!P1 IADD3 R26, P0, R4, R21, RZ ;  /* 0x00000015041a9210 */ /* 0x000fc80007f1e0ff */
[C---:B------:R-:W-:Y:S01]  /*0670*/  @!P1 LEA.HI.X.SX32 R59, R21.reuse, R3, 0x1, P0 ;  /* 0x00000003153b9211 */ /* 0x040fe200000f0eff */
[----:B---3--:R-:W-:Y:S01]  /*0680*/  @!P2 HADD2 R22, R53, R24 ;  /* 0x000000183516a230 */ /* 0x008fe20000000000 */
[C---:B------:R-:W-:Y:S02]  /*0690*/  @!P1 LEA R74, P0, R26.reuse, c[0x0][0x160], 0x2 ;  /* 0x000058001a4a9a11 */ /* 0x040fe400078010ff */
[----:B------:R-:W-:Y:S02]  /*06a0*/  IADD3 R24, R21, c[0x0][0x0], RZ ;  /* 0x0000000015187a10 */ /* 0x000fe40007ffe0ff */
[----:B------:R-:W-:Y:S02]  /*06b0*/  @!P1 LEA.HI.X R75, R26, c[0x0][0x164], R59, 0x2, P0 ;  /* 0x000059001a4b9a11 */ /* 0x000fe400000f143b */
[----:B------:R-:W-:Y:S02]  /*06c0*/  ISETP.GE.AND P0, PT, R24, R5, PT ;  /* 0x000000051800720c */ /* 0x000fe40003f06270 */
[----:B------:R-:W-:-:S02]  /*06d0*/  P2R R65, PR, RZ, 0x2 ;  /* 0x00000002ff417803 */ /* 0x000fc40000000000 */
[-C--:B------:R-:W-:Y:S02]  /*06e0*/  ISETP.GE.AND P1, PT, R60, R5.reuse, PT ;  /* 0x000000053c00720c */ /* 0x080fe40003f26270 */
[-C--:B------:R-:W-:Y:S01]  /*06f0*/  ISETP.GE.AND P2, PT, R54, R5.reuse, PT ;  /* 0x000000053600720c */ /* 0x080fe20003f46270 */
[----:B-----5:R-:W-:Y:S01]  /*0700*/  @!P4 HFMA2.MMA R23, R66, 1, 1, R69 ;  /* 0x3c003c004217c835 */ /* 0x020fe20000000045 */
[----:B------:R-:W-:-:S05]  /*0710*/  ISETP.GE.AND P4, PT, R9, R5, PT ;  /* 0x000000050900720c */ /* 0x000fca0003f86270 */
[----:B------:R-:W-:-:S05]  /*0720*/  @!P0 SHF.R.S32.HI R5, RZ, 0x1, R7 ;  /* 0x00000001ff058819 */ /* 0x000fca0000011407 */
[----:B------:R-:W-:Y:S01]  /*0730*/  @!P0 IMAD R4, R5, R6, RZ ;  /* 0x0000000605048224 */ /* 0x000fe200078e02ff */
[----:B------:R-:W-:-:S04]  /*0740*/  P2R R34, PR, RZ, 0x10 ;  /* 0x00000010ff227803 */ /* 0x000fc80000000000 */
[----:B------:R-:W-:Y:S02]  /*0750*/  @!P0 SHF.R.S32.HI R3, RZ, 0x1f, R4 ;  /* 0x0000001fff038819 */ /* 0x000fe40000011404 */
[----:B------:R-:W-:-:S04]  /*0760*/  @!P0 IADD3 R26, P4, R4, R24, RZ ;  /* 0x00000018041a8210 */ /* 0x000fc80007f9e0ff */
[----:B-1----:R-:W-:Y:S02]  /*0770*/  @!P0 LEA.HI.X.SX32 R39, R24, R3, 0x1, P4 ;  /* 0x0000000318278211 */ /* 0x002fe400020f0eff */
[----:B0-----:R-:W-:-:S04]  /*0780*/  @!P0 LEA R72, P4, R26, c[0x0][0x160], 0x2 ;  /* 0x000058001a488a11 */ /* 0x001fc800078810ff */
[----:B------:R-:W-:Y:S02]  /*0790*/  @!P0 LEA.HI.X R73, R26, c[0x0][0x164], R39, 0x2, P4 ;  /* 0x000059001a498a11 */ /* 0x000fe400020f1427 */
[----:B------:R-:W-:-:S04]  /*07a0*/  IADD3 R26, R24, c[0x0][0x0], RZ ;  /* 0x00000000181a7a10 */ /* 0x000fc80007ffe0ff */
[----:B------:R-:W-:Y:S01]  /*07b0*/  ISETP.GE.AND P4, PT, R26, R5, PT ;  /* 0x000000051a00720c */ /* 0x000fe20003f86270 */
[----:B------:R-:W-:-:S12]  /*07c0*/  @!P5 HADD2 R25, R40, R71 ;  /* 0x000000472819d230 */ /* 0x000fd80000000000 */
[----:B------:R-:W-:-:S05]  /*07d0*/  @!P4 SHF.R.S32.HI R5, RZ, 0x1, R7 ;  /* 0x00000001ff05c819 */ /* 0x000fca0000011407 */
[----:B------:R-:W-:-:S05]  /*07e0*/  @!P4 IMAD R4, R5, R6, RZ ;  /* 0x000000060504c224 */ /* 0x000fca00078e02ff */
[----:B------:R-:W-:Y:S02]  /*07f0*/  @!P4 SHF.R.S32.HI R3, RZ, 0x1f, R4 ;  /* 0x0000001fff03c819 */ /* 0x000fe40000011404 */
[----:B------:R-:W-:-:S04]  /*0800*/  @!P4 IADD3 R39, P5, R4, R26, RZ ;  /* 0x0000001a0427c210 */ /* 0x000fc80007fbe0ff */
[----:B------:R-:W-:Y:S02]  /*0810*/  @!P4 LEA.HI.X.SX32 R40, R26, R3, 0x1, P5 ;  /* 0x000000031a28c211 */ /* 0x000fe400028f0eff */
[----:B------:R-:W-:Y:S01]  /*0820*/  ISETP.NE.AND P5, PT, R33, RZ, PT ;  /* 0x000000ff2100720c */ /* 0x000fe20003fa5270 */
[----:B------:R-:W-:-:S12]  /*0830*/  @!P3 IMAD.MOV.U32 R66, RZ, RZ, 0x4 ;  /* 0x00000004ff42b424 */ /* 0x000fd800078e00ff */
[----:B----4-:R-:W-:Y:S01]  /*0840*/  @!P5 HFMA2.MMA R27, R38, 1, 1, R67 ;  /* 0x3c003c00261bd835 */ /* 0x010fe20000000043 */
[----:B------:R-:W-:-:S06]  /*0850*/  @!P3 IMAD.WIDE R66, R15, R66, c[0x0][0x170] ;  /* 0x00005c000f42b625 */ /* 0x000fcc00078e0242 */
[----:B------:R-:W2:Y:S01]  /*0860*/  @!P3 LDG.E R67, [R66.64] ;  /* 0x000000064243b981 */ /* 0x000ea2000c1e1900 */
[----:B------:R-:W-:Y:S01]  /*0870*/  @!P4 LEA R38, P5, R39, c[0x0][0x160], 0x2 ;  /* 0x000058002726ca11 */ /* 0x000fe200078a10ff */
[----:B------:R-:W-:-:S03]  /*0880*/  @!P1 IMAD.MOV.U32 R71, RZ, RZ, 0x4 ;  /* 0x00000004ff479424 */ /* 0x000fc600078e00ff */
[----:B------:R-:W-:Y:S02]  /*0890*/  @!P4 LEA.HI.X R39, R39, c[0x0][0x164], R40, 0x2, P5 ;  /* 0x000059002727ca11 */ /* 0x000fe400028f1428 */
[----:B------:R-:W-:Y:S01]  /*08a0*/  LEA R40, P5, R62, c[0x0][0x160], 0x2 ;  /* 0x000058003e287a11 */ /* 0x000fe200078a10ff */
[----:B------:R-:W-:-:S04]  /*08b0*/  @!P1 IMAD.WIDE R70, R60, R71, c[0x0][0x170] ;  /* 0x00005c003c469625 */ /* 0x000fc800078e0247 */
[----:B------:R-:W-:Y:S01]  /*08c0*/  @!P2 IMAD.MOV.U32 R77, RZ, RZ, 0x4 ;  /* 0x00000004ff4da424 */ /* 0x000fe200078e00ff */
[----:B------:R-:W-:Y:S01]  /*08d0*/  LEA.HI.X R41, R62, c[0x0][0x164], R63, 0x2, P5 ;  /* 0x000059003e297a11 */ /* 0x000fe200028f143f */
[----:B------:R-:W3:Y:S04]  /*08e0*/  @!P1 LDG.E R71, [R70.64] ;  /* 0x0000000646479981 */ /* 0x000ee8000c1e1900 */
[----:B------:R-:W3:Y:S01]  /*08f0*/  @!P1 LDG.E R40, [R40.64] ;  /* 0x0000000628289981 */ /* 0x000ee2000c1e1900 */
[----:B------:R-:W-:Y:S01]  /*0900*/  @!P2 IMAD.WIDE R76, R54, R77, c[0x0][0x170] ;  /* 0x00005c00364ca625 */ /* 0x000fe200078e024d */
[----:B------:R-:W-:Y:S02]  /*0910*/  P2R R59, PR, RZ, 0x4 ;  /* 0x00000004ff3b7803 */ /* 0x000fe40000000000 */
[----:B------:R-:W-:Y:S01]  /*0920*/  P2R R64, PR, RZ, 0x2 ;  /* 0x00000002ff407803 */ /* 0x000fe20000000000 */
[----:B------:R0:W4:Y:S04]  /*0930*/  @!P4 LDG.E R38, [R38.64] ;  /* 0x000000062626c981 */ /* 0x000128000c1e1900 */
[----:B------:R1:W5:Y:S01]  /*0940*/  @!P2 LDG.E R77, [R76.64] ;  /* 0x000000064c4da981 */ /* 0x000362000c1e1900 */
[----:B--2---:R-:W-:Y:S01]  /*0950*/  @!P3 HADD2 R28, R44, R67 ;  /* 0x000000432c1cb230 */ /* 0x004fe20000000000 */
[----:B------:R-:W-:-:S04]  /*0960*/  LEA R44, P5, R56, c[0x0][0x160], 0x2 ;  /* 0x00005800382c7a11 */ /* 0x000fc800078a10ff */
[----:B------:R-:W-:-:S05]  /*0970*/  LEA.HI.X R45, R56, c[0x0][0x164], R57, 0x2, P5 ;  /* 0x00005900382d7a11 */ /* 0x000fca00028f1439 */
[----:B------:R-:W5:Y:S01]  /*0980*/  @!P2 LDG.E R44, [R44.64] ;  /* 0x000000062c2ca981 */ /* 0x000f62000c1e1900 */
[----:B---3--:R-:W-:Y:S01]  /*0990*/  @!P1 HFMA2.MMA R58, R40, 1, 1, R71 ;  /* 0x3c003c00283a9835 */ /* 0x008fe20000000047 */
[----:B------:R-:W-:Y:S01]  /*09a0*/  @!P6 IMAD.MOV.U32 R71, RZ, RZ, 0x4 ;  /* 0x00000004ff47e424 */ /* 0x000fe200078e00ff */
[----:B------:R-:W-:-:S03]  /*09b0*/  LEA R40, P5, R50, c[0x0][0x160], 0x2 ;  /* 0x0000580032287a11 */ /* 0x000fc600078a10ff */
[----:B------:R-:W-:Y:S01]  /*09c0*/  @!P6 IMAD.WIDE R70, R48, R71, c[0x0][0x170] ;  /* 0x00005c003046e625 */ /* 0x000fe200078e0247 */
[----:B------:R-:W-:-:S05]  /*09d0*/  LEA.HI.X R41, R50, c[0x0][0x164], R51, 0x2, P5 ;  /* 0x0000590032297a11 */ /* 0x000fca00028f1433 */
[----:B------:R2:W3:Y:S04]  /*09e0*/  @!P6 LDG.E R40, [R40.64] ;  /* 0x000000062828e981 */ /* 0x0004e8000c1e1900 */
[----:B------:R0:W3:Y:S01]  /*09f0*/  @!P6 LDG.E R71, [R70.64] ;  /* 0x000000064647e981 */ /* 0x0000e2000c1e1900 */
[----:B------:R-:W-:Y:S02]  /*0a00*/  P2R R67, PR, RZ, 0x8 ;  /* 0x00000008ff437803 */ /* 0x000fe40000000000 */
[----:B------:R-:W-:-:S04]  /*0a10*/  ISETP.NE.AND P3, PT, R46, RZ, PT ;  /* 0x000000ff2e00720c */ /* 0x000fc80003f65270 */
[----:B------:R-:W-:Y:S02]  /*0a20*/  P2R R68, PR, RZ, 0x8 ;  /* 0x00000008ff447803 */ /* 0x000fe40000000000 */
[----:B------:R-:W-:Y:S01]  /*0a30*/  ISETP.NE.AND P3, PT, R36, RZ, PT ;  /* 0x000000ff2400720c */ /* 0x000fe20003f65270 */
[----:B0-----:R0:W4:Y:S03]  /*0a40*/  @!P0 LDG.E R70, [R72.64] ;  /* 0x0000000648468981 */ /* 0x001126000c1e1900 */
[----:B------:R-:W-:Y:S02]  /*0a50*/  P2R R69, PR, RZ, 0x8 ;  /* 0x00000008ff457803 */ /* 0x000fe40000000000 */
[----:B------:R-:W-:-:S13]  /*0a60*/  ISETP.NE.AND P3, PT, R34, RZ, PT ;  /* 0x000000ff2200720c */ /* 0x000fda0003f65270 */
[----:B-1----:R-:W-:Y:S01]  /*0a70*/  @!P3 IMAD.MOV.U32 R76, RZ, RZ, 0x4 ;  /* 0x00000004ff4cb424 */ /* 0x002fe200078e00ff */
[----:B------:R-:W-:Y:S01]  /*0a80*/  ISETP.NE.AND P1, PT, R65, RZ, PT ;  /* 0x000000ff4100720c */ /* 0x000fe20003f25270 */
[----:B-----5:R-:W-:Y:S01]  /*0a90*/  @!P2 HADD2 R52, R44, R77 ;  /* 0x0000004d2c34a230 */ /* 0x020fe20000000000 */
[----:B------:R-:W-:Y:S01]  /*0aa0*/  LEA R44, P5, R17, c[0x0][0x160], 0x2 ;  /* 0x00005800112c7a11 */ /* 0x000fe200078a10ff */
[----:B------:R-:W-:-:S10]  /*0ab0*/  @!P3 IMAD.WIDE R76, R9, R76, c[0x0][0x170] ;  /* 0x00005c00094cb625 */ /* 0x000fd400078e024c */
[----:B------:R1:W5:Y:S01]  /*0ac0*/  @!P1 LDG.E R66, [R74.64] ;  /* 0x000000064a429981 */ /* 0x000362000c1e1900 */
[----:B------:R-:W-:Y:S02]  /*0ad0*/  LEA.HI.X R45, R17, c[0x0][0x164], R20, 0x2, P5 ;  /* 0x00005900112d7a11 */ /* 0x000fe400028f1414 */
[----:B------:R-:W-:Y:S01]  /*0ae0*/  ISETP.NE.AND P2, PT, R47, RZ, PT ;  /* 0x000000ff2f00720c */ /* 0x000fe20003f45270 */
[----:B------:R-:W4:Y:S04]  /*0af0*/  @!P3 LDG.E R76, [R76.64] ;  /* 0x000000064c4cb981 */ /* 0x000f28000c1e1900 */
[----:B------:R0:W4:Y:S08]  /*0b00*/  @!P3 LDG.E R47, [R44.64] ;  /* 0x000000062c2fb981 */ /* 0x000130000c1e1900 */
[----:B--2---:R-:W-:Y:S01]  /*0b10*/  @!P2 IMAD.MOV.U32 R41, RZ, RZ, 0x4 ;  /* 0x00000004ff29a424 */ /* 0x004fe200078e00ff */
[----:B------:R2:W5:Y:S01]  /*0b20*/  @!P2 LDG.E R42, [R42.64] ;  /* 0x000000062a2aa981 */ /* 0x000562000c1e1900 */
[----:B---3--:R-:W-:-:S02]  /*0b30*/  @!P6 HFMA2.MMA R29, R40, 1, 1, R71 ;  /* 0x3c003c00281de835 */ /* 0x008fc40000000047 */
[----:B------:R-:W-:-:S05]  /*0b40*/  @!P2 IMAD.WIDE R40, R18, R41, c[0x0][0x170] ;  /* 0x00005c001228a625 */ /* 0x000fca00078e0229 */
[----:B--2---:R2:W5:Y:S01]  /*0b50*/  @!P2 LDG.E R43, [R40.64] ;  /* 0x00000006282ba981 */ /* 0x004562000c1e1900 */
[----:B------:R-:W-:-:S04]  /*0b60*/  @!P1 IMAD.MOV.U32 R65, RZ, RZ, 0x4 ;  /* 0x00000004ff419424 */ /* 0x000fc800078e00ff */
[----:B0-----:R-:W-:-:S04]  /*0b70*/  @!P1 IMAD.WIDE R44, R21, R65, c[0x0][0x170] ;  /* 0x00005c00152c9625 */ /* 0x001fc800078e0241 */
[----:B------:R-:W-:Y:S01]  /*0b80*/  @!P0 IMAD.MOV.U32 R71, RZ, RZ, 0x4 ;  /* 0x00000004ff478424 */ /* 0x000fe200078e00ff */
[----:B------:R0:W3:Y:S03]  /*0b90*/  @!P1 LDG.E R65, [R44.64] ;  /* 0x000000062c419981 */ /* 0x0000e6000c1e1900 */
[----:B--2---:R-:W-:-:S05]  /*0ba0*/  @!P0 IMAD.WIDE R40, R24, R71, c[0x0][0x170] ;  /* 0x00005c0018288625 */ /* 0x004fca00078e0247 */
[----:B------:R2:W2:Y:S01]  /*0bb0*/  @!P0 LDG.E R71, [R40.64] ;  /* 0x0000000628478981 */ /* 0x0004a2000c1e1900 */
[----:B------:R-:W-:Y:S02]  /*0bc0*/  P2R R53, PR, RZ, 0x40 ;  /* 0x00000040ff357803 */ /* 0x000fe40000000000 */
[----:B------:R-:W-:Y:S01]  /*0bd0*/  P2R R72, PR, RZ, 0x8 ;  /* 0x00000008ff487803 */ /* 0x000fe20000000000 */
[----:B----4-:R-:W-:Y:S01]  /*0be0*/  @!P3 HADD2 R8, R47, R76 ;  /* 0x0000004c2f08b230 */ /* 0x010fe20000000000 */
[----:B------:R-:W-:-:S04]  /*0bf0*/  IADD3 R47, R26, c[0x0][0x0], RZ ;  /* 0x000000001a2f7a10 */ /* 0x000fc80007ffe0ff */
[----:B------:R-:W-:-:S13]  /*0c00*/  ISETP.GE.AND P5, PT, R47, R5, PT ;  /* 0x000000052f00720c */ /* 0x000fda0003fa6270 */
[----:B------:R-:W-:Y:S02]  /*0c10*/  @!P5 IMAD.MOV.U32 R7, RZ, RZ, c[0x0][0x18c] ;  /* 0x00006300ff07d624 */ /* 0x000fe400078e00ff */
[----:B------:R-:W-:-:S03]  /*0c20*/  @!P5 IMAD.U32 R6, RZ, RZ, UR4 ;  /* 0x00000004ff06de24 */ /* 0x000fc6000f8e00ff */
[----:B------:R-:W-:-:S05]  /*0c30*/  @!P5 SHF.R.S32.HI R5, RZ, 0x1, R7 ;  /* 0x00000001ff05d819 */ /* 0x000fca0000011407 */
[----:B------:R-:W-:Y:S01]  /*0c40*/  @!P5 IMAD R4, R5, R6, RZ ;  /* 0x000000060504d224 */ /* 0x000fe200078e02ff */
[----:B-----5:R-:W-:-:S04]  /*0c50*/  @!P2 HFMA2.MMA R2, R42, 1, 1, R43 ;  /* 0x3c003c002a02a835 */ /* 0x020fc8000000002b */
[----:B------:R-:W-:Y:S02]  /*0c60*/  @!P5 SHF.R.S32.HI R3, RZ, 0x1f, R4 ;  /* 0x0000001fff03d819 */ /* 0x000fe40000011404 */
[----:B0-----:R-:W-:Y:S01]  /*0c70*/  @!P5 IADD3 R44, P6, R4, R47, RZ ;  /* 0x0000002f042cd210 */ /* 0x001fe20007fde0ff */
[----:B------:R-:W-:-:S03]  /*0c80*/  @!P4 IMAD.MOV.U32 R43, RZ, RZ, 0x4 ;  /* 0x00000004ff2bc424 */ /* 0x000fc600078e00ff */
[----:B------:R-:W-:Y:S02]  /*0c90*/  @!P5 LEA.HI.X.SX32 R45, R47, R3, 0x1, P6 ;  /* 0x000000032f2dd211 */ /* 0x000fe400030f0eff */
[----:B--2---:R-:W-:Y:S01]  /*0ca0*/  @!P5 LEA R40, P6, R44, c[0x0][0x160], 0x2 ;  /* 0x000058002c28da11 */ /* 0x004fe200078c10ff */
[----:B------:R-:W-:-:S03]  /*0cb0*/  @!P4 IMAD.WIDE R42, R26, R43, c[0x0][0x170] ;  /* 0x00005c001a2ac625 */ /* 0x000fc600078e022b */
[----:B------:R-:W-:Y:S01]  /*0cc0*/  @!P5 LEA.HI.X R41, R44, c[0x0][0x164], R45, 0x2, P6 ;  /* 0x000059002c29da11 */ /* 0x000fe200030f142d */
[----:B------:R-:W-:Y:S02]  /*0cd0*/  @!P5 IMAD.MOV.U32 R44, RZ, RZ, 0x4 ;  /* 0x00000004ff2cd424 */ /* 0x000fe400078e00ff */
[----:B------:R0:W2:Y:S02]  /*0ce0*/  @!P4 LDG.E R43, [R42.64] ;  /* 0x000000062a2bc981 */ /* 0x0000a4000c1e1900 */
[----:B------:R-:W-:Y:S02]  /*0cf0*/  @!P5 IMAD.WIDE R44, R47, R44, c[0x0][0x170] ;  /* 0x00005c002f2cd625 */ /* 0x000fe400078e022c */
[----:B------:R4:W5:Y:S04]  /*0d00*/  @!P5 LDG.E R40, [R40.64] ;  /* 0x000000062828d981 */ /* 0x000968000c1e1900 */
[----:B------:R-:W5:Y:S01]  /*0d10*/  @!P5 LDG.E R45, [R44.64] ;  /* 0x000000062c2dd981 */ /* 0x000f62000c1e1900 */
[----:B------:R-:W-:-:S04]  /*0d20*/  ISETP.NE.AND P6, PT, R33, RZ, PT ;  /* 0x000000ff2100720c */ /* 0x000fc80003fc5270 */
[----:B------:R-:W-:Y:S02]  /*0d30*/  P2R R73, PR, RZ, 0x40 ;  /* 0x00000040ff497803 */ /* 0x000fe40000000000 */
[----:B------:R-:W-:-:S04]  /*0d40*/  ISETP.NE.AND P6, PT, R37, RZ, PT ;  /* 0x000000ff2500720c */ /* 0x000fc80003fc5270 */
[----:B-1----:R-:W-:Y:S02]  /*0d50*/  P2R R74, PR, RZ, 0x40 ;  /* 0x00000040ff4a7803 */ /* 0x002fe40000000000 */
[----:B------:R-:W-:-:S04]  /*0d60*/  ISETP.NE.AND P6, PT, R35, RZ, PT ;  /* 0x000000ff2300720c */ /* 0x000fc80003fc5270 */
[----:B------:R-:W-:Y:S02]  /*0d70*/  P2R R75, PR, RZ, 0x40 ;  /* 0x00000040ff4b7803 */ /* 0x000fe40000000000 */
[----:B------:R-:W-:-:S04]  /*0d80*/  ISETP.NE.AND P6, PT, R53, RZ, PT ;  /* 0x000000ff3500720c */ /* 0x000fc80003fc5270 */
[----:B------:R-:W-:Y:S02]  /*0d90*/  P2R R76, PR, RZ, 0x40 ;  /* 0x00000040ff4c7803 */ /* 0x000fe40000000000 */
[----:B------:R-:W-:Y:S02]  /*0da0*/  ISETP.NE.AND P6, PT, R64, RZ, PT ;  /* 0x000000ff4000720c */ /* 0x000fe40003fc5270 */
[----:B------:R-:W-:Y:S01]  /*0db0*/  ISETP.NE.AND P3, PT, R59, RZ, PT ;  /* 0x000000ff3b00720c */ /* 0x000fe20003f65270 */
[----:B---3--:R-:W-:Y:S01]  /*0dc0*/  @!P1 HADD2 R0, R66, R65 ;  /* 0x0000004142009230 */ /* 0x008fe20000000000 */
[----:B------:R-:W-:Y:S01]  /*0dd0*/  @!P0 HFMA2.MMA R30, R70, 1, 1, R71 ;  /* 0x3c003c00461e8835 */ /* 0x000fe20000000047 */
[----:B------:R-:W-:-:S08]  /*0de0*/  IMAD.MOV.U32 R70, RZ, RZ, RZ ;  /* 0x000000ffff467224 */ /* 0x000fd000078e00ff */
[--C-:B------:R-:W-:Y:S02]  /*0df0*/  @!P6 HADD2.F32 R65, -RZ, R58.reuse.H0_H0 ;  /* 0x2000003aff41e230 */ /* 0x100fe40000004100 */
[----:B------:R-:W-:Y:S02]  /*0e00*/  @!P6 HADD2.F32 R66, -RZ, R58.H1_H1 ;  /* 0x3000003aff42e230 */ /* 0x000fe40000004100 */
[--C-:B------:R-:W-:Y:S02]  /*0e10*/  @!P3 HADD2.F32 R39, -RZ, R52.reuse.H0_H0 ;  /* 0x20000034ff27b230 */ /* 0x100fe40000004100 */
[----:B0-----:R-:W-:Y:S01]  /*0e20*/  @!P3 HADD2.F32 R42, -RZ, R52.H1_H1 ;  /* 0x30000034ff2ab230 */ /* 0x001fe20000004100 */
[----:B------:R-:W-:-:S04]  /*0e30*/  @!P6 FADD.FTZ R65, R65, R66 ;  /* 0x000000424141e221 */ /* 0x000fc80000010000 */
[----:B------:R-:W-:Y:S01]  /*0e40*/  @!P6 FADD.FTZ R70, RZ, R65 ;  /* 0x00000041ff46e221 */ /* 0x000fe20000010000 */
[----:B------:R-:W-:Y:S01]  /*0e50*/  ISETP.NE.AND P6, PT, R76, RZ, PT ;  /* 0x000000ff4c00720c */ /* 0x000fe20003fc5270 */
[----:B------:R-:W-:-:S04]  /*0e60*/  @!P3 FADD.FTZ R39, R39, R42 ;  /* 0x0000002a2727b221 */ /* 0x000fc80000010000 */
[----:B------:R-:W-:Y:S01]  /*0e70*/  @!P3 FADD.FTZ R70, R70, R39 ;  /* 0x000000274646b221 */ /* 0x000fe20000010000 */
[----:B------:R-:W-:-:S07]  /*0e80*/  ISETP.NE.AND P3, PT, R72, RZ, PT ;  /* 0x000000ff4800720c */ /* 0x000fce0003f65270 */
[--C-:B----4-:R-:W-:Y:S02]  /*0e90*/  @!P6 HADD2.F32 R41, -RZ, R29.reuse.H0_H0 ;  /* 0x2000001dff29e230 */ /* 0x110fe40000004100 */
[----:B------:R-:W-:-:S04]  /*0ea0*/  @!P6 HADD2.F32 R42, -RZ, R29.H1_H1 ;  /* 0x3000001dff2ae230 */ /* 0x000fc80000004100 */
[--C-:B------:R-:W-:Y:S01]  /*0eb0*/  @!P3 HADD2.F32 R39, -RZ, R8.reuse.H0_H0 ;  /* 0x20000008ff27b230 */ /* 0x100fe20000004100 */
[----:B------:R-:W-:Y:S01]  /*0ec0*/  @!P6 FADD.FTZ R41, R41, R42 ;  /* 0x0000002a2929e221 */ /* 0x000fe20000010000 */
[----:B------:R-:W-:-:S03]  /*0ed0*/  @!P3 HADD2.F32 R42, -RZ, R8.H1_H1 ;  /* 0x30000008ff2ab230 */ /* 0x000fc60000004100 */
[----:B------:R-:W-:Y:S01]  /*0ee0*/  @!P6 FADD.FTZ R70, R70, R41 ;  /* 0x000000294646e221 */ /* 0x000fe20000010000 */
[----:B------:R-:W-:Y:S01]  /*0ef0*/  ISETP.NE.AND P6, PT, R75, RZ, PT ;  /* 0x000000ff4b00720c */ /* 0x000fe20003fc5270 */
[----:B------:R-:W-:-:S04]  /*0f00*/  @!P3 FADD.FTZ R39, R39, R42 ;  /* 0x0000002a2727b221 */ /* 0x000fc80000010000 */
[----:B------:R-:W-:Y:S01]  /*0f10*/  @!P3 FADD.FTZ R70, R70, R39 ;  /* 0x000000274646b221 */ /* 0x000fe20000010000 */
[----:B------:R-:W-:-:S07]  /*0f20*/  ISETP.NE.AND P3, PT, R69, RZ, PT ;  /* 0x000000ff4500720c */ /* 0x000fce0003f65270 */
[--C-:B------:R-:W-:Y:S02]  /*0f30*/  @!P6 HADD2.F32 R41, -RZ, R19.reuse.H0_H0 ;  /* 0x20000013ff29e230 */ /* 0x100fe40000004100 */
        /* <DEDUP_REMOVED lines=33> */
[----:B------:R-:W-:Y:S01]  /*1150*/  @!P0 HADD2.F32 R41, -RZ, R30.H1_H1 ;  /* 0x3000001eff298230 */ /* 0x000fe20000004100 */
[----:B------:R-:W-:Y:S01]  /*1160*/  @!P1 FADD.FTZ R39, R39, R42 ;  /* 0x0000002a27279221 */ /* 0x000fe20000010000 */
[----:B------:R-:W-:-:S03]  /*1170*/  IADD3 R65, R47, c[0x0][0x0], RZ ;  /* 0x000000002f417a10 */ /* 0x000fc60007ffe0ff */
[----:B------:R-:W-:Y:S01]  /*1180*/  @!P1 FADD.FTZ R70, R70, R39 ;  /* 0x0000002746469221 */ /* 0x000fe20000010000 */
[----:B------:R-:W-:Y:S01]  /*1190*/  ISETP.GE.AND P6, PT, R65, R5, PT ;  /* 0x000000054100720c */ /* 0x000fe20003fc6270 */
[----:B------:R-:W-:Y:S03]  /*11a0*/  BSSY B0, `(.L_x_317) ;  /* 0x0000025000007945 */ /* 0x000fe60003800000 */
[----:B------:R-:W-:Y:S01]  /*11b0*/  P2R R66, PR, RZ, 0x40 ;  /* 0x00000040ff427803 */ /* 0x000fe20000000000 */
[----:B--2---:R-:W-:Y:S01]  /*11c0*/  @!P4 HFMA2.MMA R31, R38, 1, 1, R43 ;  /* 0x3c003c00261fc835 */ /* 0x004fe2000000002b */
[----:B------:R-:W-:Y:S01]  /*11d0*/  @!P0 HADD2.F32 R38, -RZ, R30.H0_H0 ;  /* 0x2000001eff268230 */ /* 0x000fe20000004100 */
[----:B-----5:R-:W-:-:S04]  /*11e0*/  @!P5 HFMA2.MMA R32, R40, 1, 1, R45 ;  /* 0x3c003c002820d835 */ /* 0x020fc8000000002d */
[----:B------:R-:W-:-:S04]  /*11f0*/  @!P0 FADD.FTZ R41, R38, R41 ;  /* 0x0000002926298221 */ /* 0x000fc80000010000 */
[--C-:B------:R-:W-:Y:S02]  /*1200*/  @!P4 HADD2.F32 R38, -RZ, R31.reuse.H0_H0 ;  /* 0x2000001fff26c230 */ /* 0x100fe40000004100 */
[----:B------:R-:W-:Y:S01]  /*1210*/  @!P4 HADD2.F32 R39, -RZ, R31.H1_H1 ;  /* 0x3000001fff27c230 */ /* 0x000fe20000004100 */
[----:B------:R-:W-:-:S04]  /*1220*/  @!P0 FADD.FTZ R70, R70, R41 ;  /* 0x0000002946468221 */ /* 0x000fc80000010000 */
[----:B------:R-:W-:Y:S01]  /*1230*/  @!P4 FADD.FTZ R39, R38, R39 ;  /* 0x000000272627c221 */ /* 0x000fe20000010000 */
[--C-:B------:R-:W-:Y:S02]  /*1240*/  @!P5 HADD2.F32 R38, -RZ, R32.reuse.H0_H0 ;  /* 0x20000020ff26d230 */ /* 0x100fe40000004100 */
[----:B------:R-:W-:Y:S01]  /*1250*/  @!P5 HADD2.F32 R41, -RZ, R32.H1_H1 ;  /* 0x30000020ff29d230 */ /* 0x000fe20000004100 */
[----:B------:R-:W-:-:S04]  /*1260*/  @!P4 FADD.FTZ R70, R70, R39 ;  /* 0x000000274646c221 */ /* 0x000fc80000010000 */
[----:B------:R-:W-:-:S04]  /*1270*/  @!P5 FADD.FTZ R41, R38, R41 ;  /* 0x000000292629d221 */ /* 0x000fc80000010000 */
[----:B------:R-:W-:Y:S01]  /*1280*/  @!P5 FADD.FTZ R70, R70, R41 ;  /* 0x000000294646d221 */ /* 0x000fe20000010000 */
[----:B------:R-:W-:Y:S05]  /*1290*/  @P6 BRA `(.L_x_318) ;  /* 0x0000015000006947 */ /* 0x000fea0003800000 */
[----:B------:R-:W0:Y:S01]  /*12a0*/  S2UR UR4, SR_CTAID.X ;  /* 0x00000000000479c3 */ /* 0x000e220000002500 */
[----:B------:R-:W-:Y:S01]  /*12b0*/  IMAD.MOV.U32 R7, RZ, RZ, c[0x0][0x18c] ;  /* 0x00006300ff077624 */ /* 0x000fe200078e00ff */
[----:B------:R-:W-:-:S04]  /*12c0*/  IADD3 R65, R47, c[0x0][0x0], RZ ;  /* 0x000000002f417a10 */ /* 0x000fc80007ffe0ff */
[----:B------:R-:W-:Y:S02]  /*12d0*/  SHF.R.S32.HI R5, RZ, 0x1, R7 ;  /* 0x00000001ff057819 */ /* 0x000fe40000011407 */
[----:B------:R-:W-:Y:S01]  /*12e0*/  SHF.R.S32.HI R38, RZ, 0x1f, R65 ;  /* 0x0000001fff267819 */ /* 0x000fe20000011441 */
[----:B0-----:R-:W-:-:S04]  /*12f0*/  IMAD.U32 R6, RZ, RZ, UR4 ;  /* 0x00000004ff067e24 */ /* 0x001fc8000f8e00ff */
[----:B------:R-:W-:-:S05]  /*1300*/  IMAD R4, R5, R6, RZ ;  /* 0x0000000605047224 */ /* 0x000fca00078e02ff */
[----:B------:R-:W-:Y:S02]  /*1310*/  SHF.R.S32.HI R3, RZ, 0x1f, R4 ;  /* 0x0000001fff037819 */ /* 0x000fe40000011404 */
[----:B------:R-:W-:-:S05]  /*1320*/  IADD3 R39, P6, R4, R65, RZ ;  /* 0x0000004104277210 */ /* 0x000fca0007fde0ff */
[----:B------:R-:W-:Y:S01]  /*1330*/  IMAD.X R40, R3, 0x1, R38, P6 ;  /* 0x0000000103287824 */ /* 0x000fe200030e0626 */
[----:B------:R-:W-:-:S04]  /*1340*/  LEA R38, P6, R39, c[0x0][0x160], 0x2 ;  /* 0x0000580027267a11 */ /* 0x000fc800078c10ff */
[----:B------:R-:W-:Y:S01]  /*1350*/  LEA.HI.X R39, R39, c[0x0][0x164], R40, 0x2, P6 ;  /* 0x0000590027277a11 */ /* 0x000fe200030f1428 */
[----:B------:R-:W-:-:S04]  /*1360*/  IMAD.MOV.U32 R40, RZ, RZ, 0x4 ;  /* 0x00000004ff287424 */ /* 0x000fc800078e00ff */
[----:B------:R-:W-:Y:S01]  /*1370*/  IMAD.WIDE R40, R65, R40, c[0x0][0x170] ;  /* 0x00005c0041287625 */ /* 0x000fe200078e0228 */
[----:B------:R-:W2:Y:S05]  /*1380*/  LDG.E R38, [R38.64] ;  /* 0x0000000626267981 */ /* 0x000eaa000c1e1900 */
[----:B------:R-:W2:Y:S02]  /*1390*/  LDG.E R41, [R40.64] ;  /* 0x0000000628297981 */ /* 0x000ea4000c1e1900 */
[----:B--2---:R-:W-:-:S10]  /*13a0*/  HFMA2.MMA R67, R38, 1, 1, R41 ;  /* 0x3c003c0026437835 */ /* 0x004fd40000000029 */
[--C-:B------:R-:W-:Y:S02]  /*13b0*/  HADD2.F32 R42, -RZ, R67.reuse.H0_H0 ;  /* 0x20000043ff2a7230 */ /* 0x100fe40000004100 */
[----:B------:R-:W-:-:S05]  /*13c0*/  HADD2.F32 R43, -RZ, R67.H1_H1 ;  /* 0x30000043ff2b7230 */ /* 0x000fca0000004100 */
[----:B------:R-:W-:-:S04]  /*13d0*/  FADD.FTZ R43, R42, R43 ;  /* 0x0000002b2a2b7221 */ /* 0x000fc80000010000 */
[----:B------:R-:W-:Y:S02]  /*13e0*/  FADD.FTZ R70, R70, R43 ;  /* 0x0000002b46467221 */ /* 0x000fe40000010000 */
.L_x_318:
[----:B------:R-:W-:Y:S05]  /*13f0*/  BSYNC B0 ;  /* 0x0000000000007941 */ /* 0x000fea0003800000 */
.L_x_317:
[----:B------:R-:W0:Y:S01]  /*1400*/  SHFL.BFLY PT, R39, R70, 0x10, 0x1f ;  /* 0x0e001f0046277f89 */ /* 0x000e2200000e0000 */
[C---:B------:R-:W-:Y:S01]  /*1410*/  LOP3.LUT P6, R45, R60.reuse, 0x1f, RZ, 0xc0, !PT ;  /* 0x0000001f3c2d7812 */ /* 0x040fe200078cc0ff */
[----:B------:R-:W-:Y:S01]  /*1420*/  BSSY B0, `(.L_x_319) ;  /* 0x00000fa000007945 */ /* 0x000fe20003800000 */
[----:B------:R-:W-:Y:S02]  /*1430*/  P2R R71, PR, RZ, 0x4 ;  /* 0x00000004ff477803 */ /* 0x000fe40000000000 */
[----:B------:R-:W-:Y:S02]  /*1440*/  ISETP.NE.AND P2, PT, R60, RZ, PT ;  /* 0x000000ff3c00720c */ /* 0x000fe40003f45270 */
[----:B------:R-:W-:Y:S02]  /*1450*/  P2R R44, PR, RZ, 0x20 ;  /* 0x00000020ff2c7803 */ /* 0x000fe40000000000 */
[----:B------:R-:W-:Y:S02]  /*1460*/  ISETP.NE.AND P5, PT, R64, RZ, PT ;  /* 0x000000ff4000720c */ /* 0x000fe40003fa5270 */
[----:B------:R-:W-:-:S02]  /*1470*/  P2R R69, PR, RZ, 0x8 ;  /* 0x00000008ff457803 */ /* 0x000fc40000000000 */
[----:B------:R-:W-:Y:S02]  /*1480*/  ISETP.NE.AND P3, PT, R34, RZ, PT ;  /* 0x000000ff2200720c */ /* 0x000fe40003f65270 */
[----:B------:R-:W-:Y:S02]  /*1490*/  @!P6 SHF.R.U32.HI R73, RZ, 0x3, R60 ;  /* 0x00000003ff49e819 */ /* 0x000fe4000001163c */
[----:B------:R-:W-:Y:S02]  /*14a0*/  P2R R72, PR, RZ, 0x2 ;  /* 0x00000002ff487803 */ /* 0x000fe40000000000 */
[----:B------:R-:W-:Y:S02]  /*14b0*/  @!P6 LOP3.LUT R73, R73, 0x1ffffffc, RZ, 0xc0, !PT ;  /* 0x1ffffffc4949e812 */ /* 0x000fe400078ec0ff */
[----:B------:R-:W-:Y:S01]  /*14c0*/  ISETP.NE.AND P1, PT, R36, RZ, PT ;  /* 0x000000ff2400720c */ /* 0x000fe20003f25270 */
[----:B------:R-:W-:Y:S01]  /*14d0*/  @!P5 HADD2.F32 R74, -RZ, R58.H1_H1 ;  /* 0x3000003aff4ad230 */ /* 0x000fe20000004100 */
[----:B------:R-:W-:Y:S01]  /*14e0*/  P2R R68, PR, RZ, 0x10 ;  /* 0x00000010ff447803 */ /* 0x000fe20000000000 */
[----:B0-----:R-:W-:Y:S01]  /*14f0*/  FADD.FTZ R39, R39, R70 ;  /* 0x0000004627277221 */ /* 0x001fe20000010000 */
[----:B------:R-:W-:-:S02]  /*1500*/  ISETP.NE.AND P4, PT, R46, RZ, PT ;  /* 0x000000ff2e00720c */ /* 0x000fc40003f85270 */
[----:B------:R-:W-:Y:S02]  /*1510*/  P2R R42, PR, RZ, 0x1 ;  /* 0x00000001ff2a7803 */ /* 0x000fe40000000000 */
[----:B------:R-:W0:Y:S01]  /*1520*/  SHFL.BFLY PT, R38, R39, 0x8, 0x1f ;  /* 0x0d001f0027267f89 */ /* 0x000e2200000e0000 */
[----:B------:R-:W-:Y:S01]  /*1530*/  ISETP.NE.AND P0, PT, R37, RZ, PT ;  /* 0x000000ff2500720c */ /* 0x000fe20003f05270 */
[----:B0-----:R-:W-:Y:S02]  /*1540*/  FADD.FTZ R38, R39, R38 ;  /* 0x0000002627267221 */ /* 0x001fe40000010000 */
[----:B------:R-:W0:Y:S03]  /*1550*/  I2F.U32 R39, c[0x0][0x0] ;  /* 0x0000000000277b06 */ /* 0x000e260000201000 */
[----:B------:R-:W1:Y:S01]  /*1560*/  SHFL.BFLY PT, R41, R38, 0x4, 0x1f ;  /* 0x0c801f0026297f89 */ /* 0x000e6200000e0000 */
[----:B0-----:R-:W-:-:S02]  /*1570*/  FMUL.FTZ R39, R39, 0.03125 ;  /* 0x3d00000027277820 */ /* 0x001fc40000410000 */
[----:B-1----:R-:W-:Y:S02]  /*1580*/  FADD.FTZ R41, R38, R41 ;  /* 0x0000002926297221 */ /* 0x002fe40000010000 */
[----:B------:R-:W0:Y:S03]  /*1590*/  I2F.U32 R38, R60 ;  /* 0x0000003c00267306 */ /* 0x000e260000201000 */
[----:B------:R-:W1:Y:S02]  /*15a0*/  SHFL.BFLY PT, R40, R41, 0x2, 0x1f ;  /* 0x0c401f0029287f89 */ /* 0x000e6400000e0000 */
[----:B-1----:R-:W-:Y:S02]  /*15b0*/  FADD.FTZ R40, R41, R40 ;  /* 0x0000002829287221 */ /* 0x002fe40000010000 */
[----:B------:R-:W-:-:S03]  /*15c0*/  IMAD.MOV.U32 R41, RZ, RZ, RZ ;  /* 0x000000ffff297224 */ /* 0x000fc600078e00ff */
[----:B------:R-:W1:Y:S02]  /*15d0*/  SHFL.BFLY PT, R43, R40, 0x1, 0x1f ;  /* 0x0c201f00282b7f89 */ /* 0x000e6400000e0000 */
[----:B-1----:R-:W-:-:S05]  /*15e0*/  FADD.FTZ R70, R40, R43 ;  /* 0x0000002b28467221 */ /* 0x002fca0000010000 */
[----:B------:R1:W-:Y:S04]  /*15f0*/  @!P6 STS [R73+0x8], R70 ;  /* 0x000008464900e388 */ /* 0x0003e80000000800 */
[----:B------:R-:W-:Y:S01]  /*1600*/  BAR.SYNC.DEFER_BLOCKING 0x0 ;  /* 0x0000000000007b1d */ /* 0x000fe20000010000 */
[----:B0-----:R-:W-:-:S05]  /*1610*/  FSETP.GT.FTZ.AND P6, PT, R39, R38, PT ;  /* 0x000000262700720b */ /* 0x001fca0003fd4000 */
[----:B-1----:R-:W0:Y:S08]  /*1620*/  @!P2 I2F R73, c[0x0][0x18c] ;  /* 0x000063000049ab06 */ /* 0x002e300000201400 */
[----:B0-----:R-:W0:Y:S01]  /*1630*/  @!P2 MUFU.RCP R73, R73 ;  /* 0x000000490049a308 */ /* 0x001e220000001000 */
[----:B------:R1:W2:Y:S02]  /*1640*/  @P6 LDS R41, [R45.X4+0x8] ;  /* 0x000008002d296984 */ /* 0x0002a40000004800 */
[----:B-1----:R-:W-:-:S02]  /*1650*/  P2R R45, PR, RZ, 0x40 ;  /* 0x00000040ff2d7803 */ /* 0x002fc40000000000 */
[----:B------:R-:W-:Y:S01]  /*1660*/  ISETP.NE.AND P6, PT, R53, RZ, PT ;  /* 0x000000ff3500720c */ /* 0x000fe20003fc5270 */
[----:B--2---:R-:W1:Y:S02]  /*1670*/  SHFL.BFLY PT, R38, R41, 0x10, 0x1f ;  /* 0x0e001f0029267f89 */ /* 0x004e6400000e0000 */
[----:B-1----:R-:W-:-:S05]  /*1680*/  FADD.FTZ R38, R38, R41 ;  /* 0x0000002926267221 */ /* 0x002fca0000010000 */
[----:B------:R-:W1:Y:S02]  /*1690*/  SHFL.BFLY PT, R39, R38, 0x8, 0x1f ;  /* 0x0d001f0026277f89 */ /* 0x000e6400000e0000 */
[----:B-1----:R-:W-:-:S05]  /*16a0*/  FADD.FTZ R39, R38, R39 ;  /* 0x0000002726277221 */ /* 0x002fca0000010000 */
[----:B------:R-:W1:Y:S02]  /*16b0*/  SHFL.BFLY PT, R40, R39, 0x4, 0x1f ;  /* 0x0c801f0027287f89 */ /* 0x000e6400000e0000 */
[----:B-1----:R-:W-:-:S05]  /*16c0*/  FADD.FTZ R40, R39, R40 ;  /* 0x0000002827287221 */ /* 0x002fca0000010000 */
[----:B------:R-:W1:Y:S02]  /*16d0*/  SHFL.BFLY PT, R43, R40, 0x2, 0x1f ;  /* 0x0c401f00282b7f89 */ /* 0x000e6400000e0000 */
[----:B-1----:R-:W-:Y:S01]  /*16e0*/  FADD.FTZ R43, R40, R43 ;  /* 0x0000002b282b7221 */ /* 0x002fe20000010000 */
[----:B------:R-:W-:-:S04]  /*16f0*/  @!P5 HADD2.F32 R40, -RZ, R58.H0_H0 ;  /* 0x2000003aff28d230 */ /* 0x000fc80000004100 */
[----:B------:R-:W1:Y:S02]  /*1700*/  SHFL.BFLY PT, R70, R43, 0x1, 0x1f ;  /* 0x0c201f002b467f89 */ /* 0x000e6400000e0000 */
[----:B-1----:R-:W-:-:S04]  /*1710*/  FADD.FTZ R70, R43, R70 ;  /* 0x000000462b467221 */ /* 0x002fc80000010000 */
[----:B0-----:R-:W-:-:S05]  /*1720*/  @!P2 FMUL.FTZ R38, R70, R73 ;  /* 0x000000494626a220 */ /* 0x001fca0000410000 */
[----:B------:R-:W-:Y:S04]  /*1730*/  @!P2 STS [RZ], R38 ;  /* 0x00000026ff00a388 */ /* 0x000fe80000000800 */
[----:B------:R-:W-:Y:S01]  /*1740*/  BAR.SYNC.DEFER_BLOCKING 0x0 ;  /* 0x0000000000007b1d */ /* 0x000fe20000010000 */
[----:B------:R-:W-:-:S04]  /*1750*/  ISETP.NE.AND P2, PT, R35, RZ, PT ;  /* 0x000000ff2300720c */ /* 0x000fc80003f45270 */
[----:B------:R-:W-:Y:S02]  /*1760*/  P2R R70, PR, RZ, 0x4 ;  /* 0x00000004ff467803 */ /* 0x000fe40000000000 */
[----:B------:R-:W-:-:S13]  /*1770*/  ISETP.NE.AND P2, PT, R59, RZ, PT ;  /* 0x000000ff3b00720c */ /* 0x000fda0003f45270 */
[--C-:B------:R-:W-:Y:S01]  /*1780*/  @!P2 HADD2.F32 R76, -RZ, R52.reuse.H1_H1 ;  /* 0x30000034ff4ca230 */ /* 0x100fe20000004100 */
[----:B------:R-:W0:Y:S02]  /*1790*/  LDS R39, [RZ] ;  /* 0x00000000ff277984 */ /* 0x000e240000000800 */
[--C-:B0-----:R-:W-:Y:S01]  /*17a0*/  @!P5 FADD.FTZ R41, R74, -R39.reuse ;  /* 0x800000274a29d221 */ /* 0x101fe20000010000 */
[----:B------:R-:W-:Y:S01]  /*17b0*/  @!P2 HADD2.F32 R74, -RZ, R52.H0_H0 ;  /* 0x20000034ff4aa230 */ /* 0x000fe20000004100 */
[--C-:B------:R-:W-:Y:S02]  /*17c0*/  @!P5 FADD.FTZ R40, R40, -R39.reuse ;  /* 0x800000272828d221 */ /* 0x100fe40000010000 */
[----:B------:R-:W-:Y:S02]  /*17d0*/  @!P5 FMUL.FTZ R41, R41, R41 ;  /* 0x000000292929d220 */ /* 0x000fe40000410000 */
[----:B------:R-:W-:Y:S01]  /*17e0*/  @!P2 FADD.FTZ R43, R76, -R39 ;  /* 0x800000274c2ba221 */ /* 0x000fe20000010000 */
[----:B------:R-:W-:Y:S01]  /*17f0*/  @!P6 HADD2.F32 R76, -RZ, R29.H1_H1 ;  /* 0x3000001dff4ce230 */ /* 0x000fe20000004100 */
[----:B------:R-:W-:-:S02]  /*1800*/  @!P5 FFMA.FTZ R40, R40, R40, R41 ;  /* 0x000000282828d223 */ /* 0x000fc40000010029 */
[--C-:B------:R-:W-:Y:S01]  /*1810*/  @!P2 FADD.FTZ R41, R74, -R39.reuse ;  /* 0x800000274a29a221 */ /* 0x100fe20000010000 */
[----:B------:R-:W-:Y:S01]  /*1820*/  @!P6 HADD2.F32 R74, -RZ, R29.H0_H0 ;  /* 0x2000001dff4ae230 */ /* 0x000fe20000004100 */
[----:B------:R-:W-:Y:S02]  /*1830*/  @!P2 FMUL.FTZ R38, R43, R43 ;  /* 0x0000002b2b26a220 */ /* 0x000fe40000410000 */
[--C-:B------:R-:W-:Y:S01]  /*1840*/  @!P6 FADD.FTZ R73, R76, -R39.reuse ;  /* 0x800000274c49e221 */ /* 0x100fe20000010000 */
[----:B------:R-:W-:Y:S01]  /*1850*/  @!P1 HADD2.F32 R76, -RZ, R22.H0_H0 ;  /* 0x20000016ff4c9230 */ /* 0x000fe20000004100 */
[----:B------:R-:W-:Y:S02]  /*1860*/  @!P2 FFMA.FTZ R41, R41, R41, R38 ;  /* 0x000000292929a223 */ /* 0x000fe40000010026 */
[----:B------:R-:W-:Y:S02]  /*1870*/  @!P6 FADD.FTZ R43, R74, -R39 ;  /* 0x800000274a2be221 */ /* 0x000fe40000010000 */
[----:B------:R-:W-:-:S02]  /*1880*/  @!P6 FMUL.FTZ R74, R73, R73 ;  /* 0x00000049494ae220 */ /* 0x000fc40000410000 */
[----:B------:R-:W-:Y:S02]  /*1890*/  IMAD.MOV.U32 R38, RZ, RZ, RZ ;  /* 0x000000ffff267224 */ /* 0x000fe400078e00ff */
[----:B------:R-:W-:Y:S01]  /*18a0*/  @!P5 FADD.FTZ R38, RZ, R40 ;  /* 0x00000028ff26d221 */ /* 0x000fe20000010000 */
[--C-:B------:R-:W-:Y:S01]  /*18b0*/  @!P3 HADD2.F32 R40, -RZ, R8.reuse.H0_H0 ;  /* 0x20000008ff28b230 */ /* 0x100fe20000004100 */
[----:B------:R-:W-:Y:S01]  /*18c0*/  @!P6 FFMA.FTZ R43, R43, R43, R74 ;  /* 0x0000002b2b2be223 */ /* 0x000fe2000001004a */
[----:B------:R-:W-:Y:S01]  /*18d0*/  @!P3 HADD2.F32 R74, -RZ, R8.H1_H1 ;  /* 0x30000008ff4ab230 */ /* 0x000fe20000004100 */
[----:B------:R-:W-:Y:S01]  /*18e0*/  @!P2 FADD.FTZ R38, R38, R41 ;  /* 0x000000292626a221 */ /* 0x000fe20000010000 */
[----:B------:R-:W-:Y:S01]  /*18f0*/  ISETP.NE.AND P2, PT, R70, RZ, PT ;  /* 0x000000ff4600720c */ /* 0x000fe20003f45270 */
[--C-:B------:R-:W-:Y:S01]  /*1900*/  @!P3 FADD.FTZ R40, R40, -R39.reuse ;  /* 0x800000272828b221 */ /* 0x100fe20000010000 */
[----:B------:R-:W-:Y:S01]  /*1910*/  @!P1 HADD2.F32 R70, -RZ, R22.H1_H1 ;  /* 0x30000016ff469230 */ /* 0x000fe20000004100 */
[----:B------:R-:W-:Y:S01]  /*1920*/  @!P3 FADD.FTZ R73, R74, -R39 ;  /* 0x800000274a49b221 */ /* 0x000fe20000010000 */
[----:B------:R-:W-:Y:S01]  /*1930*/  ISETP.NE.AND P5, PT, R33, RZ, PT ;  /* 0x000000ff2100720c */ /* 0x000fe20003fa5270 */
[----:B------:R-:W-:Y:S01]  /*1940*/  @!P6 FADD.FTZ R38, R38, R43 ;  /* 0x0000002b2626e221 */ /* 0x000fe20000010000 */
[----:B------:R-:W-:Y:S01]  /*1950*/  ISETP.NE.AND P6, PT, R45, RZ, PT ;  /* 0x000000ff2d00720c */ /* 0x000fe20003fc5270 */
[----:B------:R-:W-:-:S02]  /*1960*/  @!P3 FMUL.FTZ R73, R73, R73 ;  /* 0x000000494949b220 */ /* 0x000fc40000410000 */
[----:B------:R-:W-:Y:S02]  /*1970*/  @!P1 FADD.FTZ R70, R70, -R39 ;  /* 0x8000002746469221 */ /* 0x000fe40000010000 */
[----:B------:R-:W-:Y:S02]  /*1980*/  @!P3 FFMA.FTZ R41, R40, R40, R73 ;  /* 0x000000282829b223 */ /* 0x000fe40000010049 */
[--C-:B------:R-:W-:Y:S01]  /*1990*/  @!P2 HADD2.F32 R40, -RZ, R19.reuse.H1_H1 ;  /* 0x30000013ff28a230 */ /* 0x100fe20000004100 */
[--C-:B------:R-:W-:Y:S01]  /*19a0*/  @!P1 FADD.FTZ R45, R76, -R39.reuse ;  /* 0x800000274c2d9221 */ /* 0x100fe20000010000 */
[----:B------:R-:W-:Y:S01]  /*19b0*/  @!P2 HADD2.F32 R74, -RZ, R19.H0_H0 ;  /* 0x20000013ff4aa230 */ /* 0x000fe20000004100 */
[----:B------:R-:W-:Y:S01]  /*19c0*/  @!P1 FMUL.FTZ R70, R70, R70 ;  /* 0x0000004646469220 */ /* 0x000fe20000410000 */
[----:B------:R-:W-:Y:S01]  /*19d0*/  @!P4 HADD2.F32 R76, -RZ, R25.H0_H0 ;  /* 0x20000019ff4cc230 */ /* 0x000fe20000004100 */
[--C-:B------:R-:W-:Y:S02]  /*19e0*/  @!P2 FADD.FTZ R40, R40, -R39.reuse ;  /* 0x800000272828a221 */ /* 0x100fe40000010000 */
[----:B------:R-:W-:Y:S01]  /*19f0*/  @!P2 FADD.FTZ R43, R74, -R39 ;  /* 0x800000274a2ba221 */ /* 0x000fe20000010000 */
[----:B------:R-:W-:Y:S01]  /*1a00*/  @!P0 HADD2.F32 R74, -RZ, R23.H0_H0 ;  /* 0x20000017ff4a8230 */ /* 0x000fe20000004100 */
[----:B------:R-:W-:-:S02]  /*1a10*/  @!P2 FMUL.FTZ R40, R40, R40 ;  /* 0x000000282828a220 */ /* 0x000fc40000410000 */
[----:B------:R-:W-:Y:S01]  /*1a20*/  @!P1 FFMA.FTZ R45, R45, R45, R70 ;  /* 0x0000002d2d2d9223 */ /* 0x000fe20000010046 */
[----:B------:R-:W-:Y:S01]  /*1a30*/  @!P4 HADD2.F32 R70, -RZ, R25.H1_H1 ;  /* 0x30000019ff46c230 */ /* 0x000fe20000004100 */
[----:B------:R-:W-:Y:S01]  /*1a40*/  @!P2 FFMA.FTZ R43, R43, R43, R40 ;  /* 0x0000002b2b2ba223 */ /* 0x000fe20000010028 */
[----:B------:R-:W-:Y:S01]  /*1a50*/  @!P0 HADD2.F32 R40, -RZ, R23.H1_H1 ;  /* 0x30000017ff288230 */ /* 0x000fe20000004100 */
[----:B------:R-:W-:Y:S01]  /*1a60*/  @!P3 FADD.FTZ R38, R38, R41 ;  /* 0x000000292626b221 */ /* 0x000fe20000010000 */
[----:B------:R-:W-:Y:S01]  /*1a70*/  ISETP.NE.AND P3, PT, R69, RZ, PT ;  /* 0x000000ff4500720c */ /* 0x000fe20003f65270 */
[--C-:B------:R-:W-:Y:S02]  /*1a80*/  @!P4 FADD.FTZ R70, R70, -R39.reuse ;  /* 0x800000274646c221 */ /* 0x100fe40000010000 */
[--C-:B------:R-:W-:Y:S02]  /*1a90*/  @!P0 FADD.FTZ R40, R40, -R39.reuse ;  /* 0x8000002728288221 */ /* 0x100fe40000010000 */
[----:B------:R-:W-:-:S02]  /*1aa0*/  @!P4 FADD.FTZ R41, R76, -R39 ;  /* 0x800000274c29c221 */ /* 0x000fc40000010000 */
[----:B------:R-:W-:Y:S02]  /*1ab0*/  @!P4 FMUL.FTZ R70, R70, R70 ;  /* 0x000000464646c220 */ /* 0x000fe40000410000 */
[----:B------:R-:W-:Y:S02]  /*1ac0*/  @!P0 FADD.FTZ R69, R74, -R39 ;  /* 0x800000274a458221 */ /* 0x000fe40000010000 */
[----:B------:R-:W-:Y:S02]  /*1ad0*/  @!P0 FMUL.FTZ R40, R40, R40 ;  /* 0x0000002828288220 */ /* 0x000fe40000410000 */
[----:B------:R-:W-:Y:S01]  /*1ae0*/  @!P4 FFMA.FTZ R41, R41, R41, R70 ;  /* 0x000000292929c223 */ /* 0x000fe20000010046 */
[--C-:B------:R-:W-:Y:S01]  /*1af0*/  @!P5 HADD2.F32 R70, -RZ, R27.reuse.H1_H1 ;  /* 0x3000001bff46d230 */ /* 0x100fe20000004100 */
[----:B------:R-:W-:Y:S01]  /*1b00*/  @!P2 FADD.FTZ R38, R38, R43 ;  /* 0x0000002b2626a221 */ /* 0x000fe20000010000 */
[----:B------:R-:W-:Y:S01]  /*1b10*/  ISETP.NE.AND P2, PT, R71, RZ, PT ;  /* 0x000000ff4700720c */ /* 0x000fe20003f45270 */
[----:B------:R-:W-:Y:S01]  /*1b20*/  @!P0 FFMA.FTZ R69, R69, R69, R40 ;  /* 0x0000004545458223 */ /* 0x000fe20000010028 */
[----:B------:R-:W-:Y:S01]  /*1b30*/  @!P5 HADD2.F32 R40, -RZ, R27.H0_H0 ;  /* 0x2000001bff28d230 */ /* 0x000fe20000004100 */
[----:B------:R-:W-:Y:S01]  /*1b40*/  @!P5 FADD.FTZ R43, R70, -R39 ;  /* 0x80000027462bd221 */ /* 0x000fe20000010000 */
[----:B------:R-:W-:Y:S01]  /*1b50*/  @!P3 HADD2.F32 R70, -RZ, R28.H1_H1 ;  /* 0x3000001cff46b230 */ /* 0x000fe20000004100 */
[----:B------:R-:W-:Y:S01]  /*1b60*/  @!P1 FADD.FTZ R38, R38, R45 ;  /* 0x0000002d26269221 */ /* 0x000fe20000010000 */
[----:B------:R-:W-:Y:S01]  /*1b70*/  ISETP.NE.AND P1, PT, R72, RZ, PT ;  /* 0x000000ff4800720c */ /* 0x000fe20003f25270 */
[----:B------:R-:W-:-:S02]  /*1b80*/  @!P5 FADD.FTZ R40, R40, -R39 ;  /* 0x800000272828d221 */ /* 0x000fc40000010000 */
[----:B------:R-:W-:Y:S02]  /*1b90*/  @!P5 FMUL.FTZ R43, R43, R43 ;  /* 0x0000002b2b2bd220 */ /* 0x000fe40000410000 */
[----:B------:R-:W-:Y:S01]  /*1ba0*/  @!P0 FADD.FTZ R38, R38, R69 ;  /* 0x0000004526268221 */ /* 0x000fe20000010000 */
[----:B------:R-:W-:Y:S01]  /*1bb0*/  ISETP.NE.AND P0, PT, R42, RZ, PT ;  /* 0x000000ff2a00720c */ /* 0x000fe20003f05270 */
[----:B------:R-:W-:Y:S01]  /*1bc0*/  @!P5 FFMA.FTZ R43, R40, R40, R43 ;  /* 0x00000028282bd223 */ /* 0x000fe2000001002b */
[----:B------:R-:W-:Y:S01]  /*1bd0*/  @!P3 HADD2.F32 R40, -RZ, R28.H0_H0 ;  /* 0x2000001cff28b230 */ /* 0x000fe20000004100 */
[----:B------:R-:W-:Y:S01]  /*1be0*/  @!P3 FADD.FTZ R42, R70, -R39 ;  /* 0x80000027462ab221 */ /* 0x000fe20000010000 */
[----:B------:R-:W-:Y:S01]  /*1bf0*/  P2R R70, PR, RZ, 0x8 ;  /* 0x00000008ff467803 */ /* 0x000fe20000000000 */
[----:B------:R-:W-:Y:S01]  /*1c00*/  @!P4 FADD.FTZ R38, R38, R41 ;  /* 0x000000292626c221 */ /* 0x000fe20000010000 */
[----:B------:R-:W-:Y:S01]  /*1c10*/  ISETP.NE.AND P4, PT, R68, RZ, PT ;  /* 0x000000ff4400720c */ /* 0x000fe20003f85270 */
[----:B------:R-:W-:Y:S01]  /*1c20*/  @!P3 FADD.FTZ R40, R40, -R39 ;  /* 0x800000272828b221 */ /* 0x000fe20000010000 */
[--C-:B------:R-:W-:Y:S01]  /*1c30*/  @!P1 HADD2.F32 R68, -RZ, R0.reuse.H0_H0 ;  /* 0x20000000ff449230 */ /* 0x100fe20000004100 */
[----:B------:R-:W-:Y:S01]  /*1c40*/  @!P3 FMUL.FTZ R45, R42, R42 ;  /* 0x0000002a2a2db220 */ /* 0x000fe20000410000 */
[----:B------:R-:W-:Y:S01]  /*1c50*/  @!P1 HADD2.F32 R42, -RZ, R0.H1_H1 ;  /* 0x30000000ff2a9230 */ /* 0x000fe20000004100 */
[----:B------:R-:W-:Y:S01]  /*1c60*/  @!P5 FADD.FTZ R38, R38, R43 ;  /* 0x0000002b2626d221 */ /* 0x000fe20000010000 */
[----:B------:R-:W-:Y:S01]  /*1c70*/  ISETP.NE.AND P5, PT, R44, RZ, PT ;  /* 0x000000ff2c00720c */ /* 0x000fe20003fa5270 */
[----:B------:R-:W-:Y:S01]  /*1c80*/  @!P3 FFMA.FTZ R45, R40, R40, R45 ;  /* 0x00000028282db223 */ /* 0x000fe2000001002d */
[--C-:B------:R-:W-:Y:S01]  /*1c90*/  @!P2 HADD2.F32 R40, -RZ, R2.reuse.H1_H1 ;  /* 0x30000002ff28a230 */ /* 0x100fe20000004100 */
[--C-:B------:R-:W-:Y:S01]  /*1ca0*/  @!P1 FADD.FTZ R42, R42, -R39.reuse ;  /* 0x800000272a2a9221 */ /* 0x100fe20000010000 */
[----:B------:R-:W-:Y:S01]  /*1cb0*/  @!P2 HADD2.F32 R44, -RZ, R2.H0_H0 ;  /* 0x20000002ff2ca230 */ /* 0x000fe20000004100 */
[----:B------:R-:W-:-:S02]  /*1cc0*/  @!P1 FADD.FTZ R41, R68, -R39 ;  /* 0x8000002744299221 */ /* 0x000fc40000010000 */
[--C-:B------:R-:W-:Y:S01]  /*1cd0*/  @!P2 FADD.FTZ R40, R40, -R39.reuse ;  /* 0x800000272828a221 */ /* 0x100fe20000010000 */
[--C-:B------:R-:W-:Y:S01]  /*1ce0*/  @!P4 HADD2.F32 R68, -RZ, R31.reuse.H1_H1 ;  /* 0x3000001fff44c230 */ /* 0x100fe20000004100 */
[----:B------:R-:W-:Y:S02]  /*1cf0*/  @!P1 FMUL.FTZ R42, R42, R42 ;  /* 0x0000002a2a2a9220 */ /* 0x000fe40000410000 */
[----:B------:R-:W-:Y:S01]  /*1d00*/  @!P2 FADD.FTZ R43, R44, -R39 ;  /* 0x800000272c2ba221 */ /* 0x000fe20000010000 */
[----:B------:R-:W-:Y:S01]  /*1d10*/  @!P4 HADD2.F32 R44, -RZ, R31.H0_H0 ;  /* 0x2000001fff2cc230 */ /* 0x000fe20000004100 */
[----:B------:R-:W-:Y:S02]  /*1d20*/  @!P2 FMUL.FTZ R40, R40, R40 ;  /* 0x000000282828a220 */ /* 0x000fe40000410000 */
[----:B------:R-:W-:Y:S01]  /*1d30*/  @!P1 FFMA.FTZ R41, R41, R41, R42 ;  /* 0x0000002929299223 */ /* 0x000fe2000001002a */
[--C-:B------:R-:W-:Y:S01]  /*1d40*/  @!P0 HADD2.F32 R42, -RZ, R30.reuse.H1_H1 ;  /* 0x3000001eff2a8230 */ /* 0x100fe20000004100 */
[----:B------:R-:W-:Y:S01]  /*1d50*/  @!P2 FFMA.FTZ R43, R43, R43, R40 ;  /* 0x0000002b2b2ba223 */ /* 0x000fe20000010028 */
[----:B------:R-:W-:Y:S01]  /*1d60*/  @!P0 HADD2.F32 R40, -RZ, R30.H0_H0 ;  /* 0x2000001eff288230 */ /* 0x000fe20000004100 */
[----:B------:R-:W-:Y:S01]  /*1d70*/  @!P3 FADD.FTZ R38, R38, R45 ;  /* 0x0000002d2626b221 */ /* 0x000fe20000010000 */
[----:B------:R-:W-:Y:S01]  /*1d80*/  ISETP.NE.AND P3, PT, R66, RZ, PT ;  /* 0x000000ff4200720c */ /* 0x000fe20003f65270 */
[----:B------:R-:W-:-:S02]  /*1d90*/  @!P0 FADD.FTZ R42, R42, -R39 ;  /* 0x800000272a2a8221 */ /* 0x000fc40000010000 */
[----:B------:R-:W-:Y:S02]  /*1da0*/  @!P0 FADD.FTZ R40, R40, -R39 ;  /* 0x8000002728288221 */ /* 0x000fe40000010000 */
[----:B------:R-:W-:Y:S01]  /*1db0*/  @!P0 FMUL.FTZ R45, R42, R42 ;  /* 0x0000002a2a2d8220 */ /* 0x000fe20000410000 */
[--C-:B------:R-:W-:Y:S01]  /*1dc0*/  @!P5 HADD2.F32 R42, -RZ, R32.reuse.H1_H1 ;  /* 0x30000020ff2ad230 */ /* 0x100fe20000004100 */
[----:B------:R-:W-:Y:S02]  /*1dd0*/  @!P2 FADD.FTZ R38, R38, R43 ;  /* 0x0000002b2626a221 */ /* 0x000fe40000010000 */
[----:B------:R-:W-:Y:S01]  /*1de0*/  @!P0 FFMA.FTZ R45, R40, R40, R45 ;  /* 0x00000028282d8223 */ /* 0x000fe2000001002d */
[----:B------:R-:W-:Y:S01]  /*1df0*/  @!P5 HADD2.F32 R40, -RZ, R32.H0_H0 ;  /* 0x20000020ff28d230 */ /* 0x000fe20000004100 */
[--C-:B------:R-:W-:Y:S02]  /*1e00*/  @!P5 FADD.FTZ R42, R42, -R39.reuse ;  /* 0x800000272a2ad221 */ /* 0x100fe40000010000 */
[----:B------:R-:W-:-:S02]  /*1e10*/  @!P4 FADD.FTZ R68, R68, -R39 ;  /* 0x800000274444c221 */ /* 0x000fc40000010000 */
[--C-:B------:R-:W-:Y:S02]  /*1e20*/  @!P5 FADD.FTZ R40, R40, -R39.reuse ;  /* 0x800000272828d221 */ /* 0x100fe40000010000 */
[----:B------:R-:W-:Y:S01]  /*1e30*/  @!P5 FMUL.FTZ R43, R42, R42 ;  /* 0x0000002a2a2bd220 */ /* 0x000fe20000410000 */
[--C-:B------:R-:W-:Y:S01]  /*1e40*/  @!P3 HADD2.F32 R42, -RZ, R67.reuse.H0_H0 ;  /* 0x20000043ff2ab230 */ /* 0x100fe20000004100 */
[----:B------:R-:W-:Y:S02]  /*1e50*/  @!P4 FADD.FTZ R44, R44, -R39 ;  /* 0x800000272c2cc221 */ /* 0x000fe40000010000 */
[----:B------:R-:W-:Y:S01]  /*1e60*/  @!P5 FFMA.FTZ R43, R40, R40, R43 ;  /* 0x00000028282bd223 */ /* 0x000fe2000001002b */
[----:B------:R-:W-:Y:S01]  /*1e70*/  @!P3 HADD2.F32 R40, -RZ, R67.H1_H1 ;  /* 0x30000043ff28b230 */ /* 0x000fe20000004100 */
[----:B------:R-:W-:Y:S02]  /*1e80*/  @!P4 FMUL.FTZ R69, R68, R68 ;  /* 0x000000444445c220 */ /* 0x000fe40000410000 */
[----:B------:R-:W-:-:S02]  /*1e90*/  @!P1 FADD.FTZ R38, R38, R41 ;  /* 0x0000002926269221 */ /* 0x000fc40000010000 */
[----:B------:R-:W-:Y:S02]  /*1ea0*/  @!P4 FFMA.FTZ R69, R44, R44, R69 ;  /* 0x0000002c2c45c223 */ /* 0x000fe40000010045 */
[----:B------:R-:W-:Y:S02]  /*1eb0*/  @!P0 FADD.FTZ R38, R38, R45 ;  /* 0x0000002d26268221 */ /* 0x000fe40000010000 */
[--C-:B------:R-:W-:Y:S02]  /*1ec0*/  @!P3 FADD.FTZ R40, R40, -R39.reuse ;  /* 0x800000272828b221 */ /* 0x100fe40000010000 */
[----:B------:R-:W-:Y:S02]  /*1ed0*/  @!P3 FADD.FTZ R39, R42, -R39 ;  /* 0x800000272a27b221 */ /* 0x000fe40000010000 */
[----:B------:R-:W-:Y:S02]  /*1ee0*/  @!P3 FMUL.FTZ R40, R40, R40 ;  /* 0x000000282828b220 */ /* 0x000fe40000410000 */
[----:B------:R-:W-:-:S02]  /*1ef0*/  @!P4 FADD.FTZ R38, R38, R69 ;  /* 0x000000452626c221 */ /* 0x000fc40000010000 */
[----:B------:R-:W-:Y:S02]  /*1f00*/  @!P3 FFMA.FTZ R39, R39, R39, R40 ;  /* 0x000000272727b223 */ /* 0x000fe40000010028 */
[----:B------:R-:W-:-:S04]  /*1f10*/  @!P5 FADD.FTZ R38, R38, R43 ;  /* 0x0000002b2626d221 */ /* 0x000fc80000010000 */
[----:B------:R-:W-:Y:S01]  /*1f20*/  @!P3 FADD.FTZ R38, R38, R39 ;  /* 0x000000272626b221 */ /* 0x000fe20000010000 */
[----:B------:R-:W-:-:S04]  /*1f30*/  LOP3.LUT P3, RZ, R60, 0x1f, RZ, 0xc0, !PT ;  /* 0x0000001f3cff7812 */ /* 0x000fc8000786c0ff */
[----:B------:R-:W0:Y:S09]  /*1f40*/  SHFL.BFLY PT, R39, R38, 0x10, 0x1f ;  /* 0x0e001f0026277f89 */ /* 0x000e3200000e0000 */
[----:B------:R-:W-:-:S04]  /*1f50*/  @!P3 SHF.R.U32.HI R44, RZ, 0x3, R60 ;  /* 0x00000003ff2cb819 */ /* 0x000fc8000001163c */
[----:B------:R-:W-:Y:S01]  /*1f60*/  @!P3 LOP3.LUT R68, R44, 0x1ffffffc, RZ, 0xc0, !PT ;  /* 0x1ffffffc2c44b812 */ /* 0x000fe200078ec0ff */
[----:B------:R-:W-:-:S05]  /*1f70*/  @P6 IMAD.SHL.U32 R44, R60, 0x4, RZ ;  /* 0x000000043c2c6824 */ /* 0x000fca00078e00ff */
[----:B------:R-:W-:Y:S01]  /*1f80*/  @P6 LOP3.LUT R44, R44, 0x7c, RZ, 0xe2, !PT ;  /* 0x0000007c2c2c6812 */ /* 0x000fe200078ee2ff */
[----:B0-----:R-:W-:Y:S02]  /*1f90*/  FADD.FTZ R39, R39, R38 ;  /* 0x0000002627277221 */ /* 0x001fe40000010000 */
[----:B------:R-:W-:-:S03]  /*1fa0*/  IMAD.MOV.U32 R38, RZ, RZ, RZ ;  /* 0x000000ffff267224 */ /* 0x000fc600078e00ff */
        /* <DEDUP_REMOVED lines=8> */
[----:B------:R-:W-:Y:S04]  /*2030*/  @!P3 STS [R68+0x8], R43 ;  /* 0x0000082b4400b388 */ /* 0x000fe80000000800 */
[----:B------:R-:W-:Y:S01]  /*2040*/  BAR.SYNC.DEFER_BLOCKING 0x0 ;  /* 0x0000000000007b1d */ /* 0x000fe20000010000 */
[----:B------:R-:W-:-:S13]  /*2050*/  ISETP.NE.AND P3, PT, R60, RZ, PT ;  /* 0x000000ff3c00720c */ /* 0x000fda0003f65270 */
[----:B------:R-:W0:Y:S01]  /*2060*/  @!P3 I2F R45, c[0x0][0x18c] ;  /* 0x00006300002dbb06 */ /* 0x000e220000201400 */
[----:B------:R-:W1:Y:S01]  /*2070*/  @P6 LDS R38, [R44+0x8] ;  /* 0x000008002c266984 */ /* 0x000e620000000800 */
[----:B------:R-:W-:-:S06]  /*2080*/  ISETP.NE.AND P6, PT, R64, RZ, PT ;  /* 0x000000ff4000720c */ /* 0x000fcc0003fc5270 */
[----:B0-----:R-:W0:Y:S01]  /*2090*/  @!P3 MUFU.RCP R45, R45 ;  /* 0x0000002d002db308 */ /* 0x001e220000001000 */
[----:B-1----:R-:W1:Y:S02]  /*20a0*/  SHFL.BFLY PT, R39, R38, 0x10, 0x1f ;  /* 0x0e001f0026277f89 */ /* 0x002e6400000e0000 */
[----:B-1----:R-:W-:-:S05]  /*20b0*/  FADD.FTZ R39, R39, R38 ;  /* 0x0000002627277221 */ /* 0x002fca0000010000 */
[----:B------:R-:W1:Y:S02]  /*20c0*/  SHFL.BFLY PT, R40, R39, 0x8, 0x1f ;  /* 0x0d001f0027287f89 */ /* 0x000e6400000e0000 */
[----:B-1----:R-:W-:-:S05]  /*20d0*/  FADD.FTZ R40, R39, R40 ;  /* 0x0000002827287221 */ /* 0x002fca0000010000 */
[----:B------:R-:W1:Y:S02]  /*20e0*/  SHFL.BFLY PT, R41, R40, 0x4, 0x1f ;  /* 0x0c801f0028297f89 */ /* 0x000e6400000e0000 */
[----:B-1----:R-:W-:-:S05]  /*20f0*/  FADD.FTZ R41, R40, R41 ;  /* 0x0000002928297221 */ /* 0x002fca0000010000 */
[----:B------:R-:W1:Y:S02]  /*2100*/  SHFL.BFLY PT, R42, R41, 0x2, 0x1f ;  /* 0x0c401f00292a7f89 */ /* 0x000e6400000e0000 */
[----:B-1----:R-:W-:-:S05]  /*2110*/  FADD.FTZ R42, R41, R42 ;  /* 0x0000002a292a7221 */ /* 0x002fca0000010000 */
[----:B------:R-:W1:Y:S02]  /*2120*/  SHFL.BFLY PT, R43, R42, 0x1, 0x1f ;  /* 0x0c201f002a2b7f89 */ /* 0x000e6400000e0000 */
[----:B-1----:R-:W-:-:S04]  /*2130*/  FADD.FTZ R38, R42, R43 ;  /* 0x0000002b2a267221 */ /* 0x002fc80000010000 */
[----:B0-----:R-:W-:-:S06]  /*2140*/  @!P3 FFMA.FTZ R38, R38, R45, c[0x0][0x188] ;  /* 0x000062002626b623 */ /* 0x001fcc000001002d */
[----:B------:R-:W0:Y:S02]  /*2150*/  @!P3 MUFU.RSQ R38, R38 ;  /* 0x000000260026b308 */ /* 0x000e240000001400 */
[----:B0-----:R0:W-:Y:S04]  /*2160*/  @!P3 STS [0x4], R38 ;  /* 0x00000426ff00b388 */ /* 0x0011e80000000800 */
[----:B------:R-:W-:Y:S01]  /*2170*/  BAR.SYNC.DEFER_BLOCKING 0x0 ;  /* 0x0000000000007b1d */ /* 0x000fe20000010000 */
[----:B------:R-:W-:-:S05]  /*2180*/  ISETP.NE.AND P3, PT, R70, RZ, PT ;  /* 0x000000ff4600720c */ /* 0x000fca0003f65270 */
[----:B------:R-:W-:Y:S05]  /*2190*/  @P6 BRA `(.L_x_320) ;  /* 0x0000022000006947 */ /* 0x000fea0003800000 */
[C---:B0-----:R-:W-:Y:S01]  /*21a0*/  IMAD.SHL.U32 R40, R60.reuse, 0x4, RZ ;  /* 0x000000043c287824 */ /* 0x041fe200078e00ff */
[----:B------:R-:W-:Y:S01]  /*21b0*/  SHF.L.U64.HI R60, R60, 0x2, R61 ;  /* 0x000000023c3c7819 */ /* 0x000fe2000001023d */
[----:B------:R-:W0:Y:S03]  /*21c0*/  LDS.64 R38, [RZ] ;  /* 0x00000000ff267984 */ /* 0x000e260000000a00 */
[----:B------:R-:W-:-:S04]  /*21d0*/  IADD3 R42, P6, R40, c[0x0][0x178], RZ ;  /* 0x00005e00282a7a10 */ /* 0x000fc80007fde0ff */
[----:B------:R-:W-:Y:S02]  /*21e0*/  IADD3.X R43, R60, c[0x0][0x17c], RZ, P6, !PT ;  /* 0x00005f003c2b7a10 */ /* 0x000fe400037fe4ff */
[----:B------:R-:W-:-:S03]  /*21f0*/  IADD3 R40, P6, R40, c[0x0][0x180], RZ ;  /* 0x0000600028287a10 */ /* 0x000fc60007fde0ff */
[----:B------:R-:W2:Y:S01]  /*2200*/  LDG.E R42, [R42.64] ;  /* 0x000000062a2a7981 */ /* 0x000ea2000c1e1900 */
[----:B------:R-:W-:Y:S01]  /*2210*/  IADD3.X R41, R60, c[0x0][0x184], RZ, P6, !PT ;  /* 0x000061003c297a10 */ /* 0x000fe200037fe4ff */
[C---:B------:R-:W-:Y:S01]  /*2220*/  IMAD.SHL.U32 R60, R62.reuse, 0x4, RZ ;  /* 0x000000043e3c7824 */ /* 0x040fe200078e00ff */
[----:B------:R-:W-:-:S03]  /*2230*/  SHF.L.U64.HI R62, R62, 0x2, R63 ;  /* 0x000000023e3e7819 */ /* 0x000fc6000001023f */
[----:B------:R-:W3:Y:S01]  /*2240*/  LDG.E R40, [R40.64] ;  /* 0x0000000628287981 */ /* 0x000ee2000c1e1900 */
[----:B------:R-:W-:-:S04]  /*2250*/  IADD3 R44, P6, R60, c[0x0][0x160], RZ ;  /* 0x000058003c2c7a10 */ /* 0x000fc80007fde0ff */
[----:B------:R-:W-:Y:S02]  /*2260*/  IADD3.X R45, R62, c[0x0][0x164], RZ, P6, !PT ;  /* 0x000059003e2d7a10 */ /* 0x000fe400037fe4ff */
[----:B------:R-:W-:-:S04]  /*2270*/  IADD3 R60, P6, R60, c[0x0][0x168], RZ ;  /* 0x00005a003c3c7a10 */ /* 0x000fc80007fde0ff */
[----:B------:R-:W-:-:S05]  /*2280*/  IADD3.X R61, R62, c[0x0][0x16c], RZ, P6, !PT ;  /* 0x00005b003e3d7a10 */ /* 0x000fca00037fe4ff */
[----:B------:R-:W4:Y:S01]  /*2290*/  LDG.E R60, [R60.64] ;  /* 0x000000063c3c7981 */ /* 0x000f22000c1e1900 */
[--C-:B------:R-:W-:Y:S02]  /*22a0*/  HADD2.F32 R63, -RZ, R58.reuse.H0_H0 ;  /* 0x2000003aff3f7230 */ /* 0x100fe40000004100 */
[----:B------:R-:W-:-:S03]  /*22b0*/  HADD2.F32 R69, -RZ, R58.H1_H1 ;  /* 0x3000003aff457230 */ /* 0x000fc60000004100 */
[--C-:B0-----:R-:W-:Y:S02]  /*22c0*/  FADD.FTZ R58, R63, -R38.reuse ;  /* 0x800000263f3a7221 */ /* 0x101fe40000010000 */
[----:B------:R-:W-:Y:S02]  /*22d0*/  FADD.FTZ R62, R69, -R38 ;  /* 0x80000026453e7221 */ /* 0x000fe40000010000 */
[-C--:B------:R-:W-:Y:S02]  /*22e0*/  FMUL.FTZ R58, R58, R39.reuse ;  /* 0x000000273a3a7220 */ /* 0x080fe40000410000 */
[----:B------:R-:W-:Y:S01]  /*22f0*/  FMUL.FTZ R62, R62, R39 ;  /* 0x000000273e3e7220 */ /* 0x000fe20000410000 */
[--C-:B--2---:R-:W-:Y:S02]  /*2300*/  HADD2.F32 R38, -RZ, R42.reuse.H0_H0 ;  /* 0x2000002aff267230 */ /* 0x104fe40000004100 */
[----:B------:R-:W-:Y:S02]  /*2310*/  HADD2.F32 R42, -RZ, R42.H1_H1 ;  /* 0x3000002aff2a7230 */ /* 0x000fe40000004100 */
[----:B---3--:R-:W-:-:S02]  /*2320*/  HADD2.F32 R63, -RZ, R40.H0_H0 ;  /* 0x20000028ff3f7230 */ /* 0x008fc40000004100 */
[----:B------:R-:W-:-:S03]  /*2330*/  HADD2.F32 R41, -RZ, R40.H1_H1 ;  /* 0x30000028ff297230 */ /* 0x000fc60000004100 */
[----:B------:R-:W-:Y:S02]  /*2340*/  FFMA.FTZ R63, R38, R58, R63 ;  /* 0x0000003a263f7223 */ /* 0x000fe4000001003f */
[----:B------:R-:W-:Y:S01]  /*2350*/  FFMA.FTZ R41, R42, R62, R41 ;  /* 0x0000003e2a297223 */ /* 0x000fe20000010029 */
[--C-:B----4-:R-:W-:Y:S02]  /*2360*/  HADD2.F32 R38, -RZ, R60.reuse.H0_H0 ;  /* 0x2000003cff267230 */ /* 0x110fe40000004100 */
[----:B------:R-:W-:-:S03]  /*2370*/  HADD2.F32 R60, -RZ, R60.H1_H1 ;  /* 0x3000003cff3c7230 */ /* 0x000fc60000004100 */
[----:B------:R-:W-:Y:S02]  /*2380*/  FADD.FTZ R38, R38, R63 ;  /* 0x0000003f26267221 */ /* 0x000fe40000010000 */
[----:B------:R-:W-:-:S05]  /*2390*/  FADD.FTZ R41, R60, R41 ;  /* 0x000000293c297221 */ /* 0x000fca0000010000 */
[----:B------:R-:W-:-:S05]  /*23a0*/  F2FP.PACK_AB R41, R41, R38 ;  /* 0x000000262929723e */ /* 0x000fca00000000ff */
[----:B------:R0:W-:Y:S02]  /*23b0*/  STG.E [R44.64], R41 ;  /* 0x000000292c007986 */ /* 0x0001e4000c101906 */
.L_x_320:
[----:B0-----:R-:W-:Y:S05]  /*23c0*/  BSYNC B0 ;  /* 0x0000000000007941 */ /* 0x001fea0003800000 */
.L_x_319:
[----:B------:R-:W-:Y:S01]  /*23d0*/  ISETP.NE.AND P6, PT, R59, RZ, PT ;  /* 0x000000ff3b00720c */ /* 0x000fe20003fc5270 */
[----:B------:R-:W-:-:S12]  /*23e0*/  BSSY B0, `(.L_x_321) ;  /* 0x0000024000007945 */ /* 0x000fd80003800000 */
[----:B------:R-:W-:Y:S05]  /*23f0*/  @P6 BRA `(.L_x_322) ;  /* 0x0000022000006947 */ /* 0x000fea0003800000 */
[C---:B------:R-:W-:Y:S01]  /*2400*/  IMAD.SHL.U32 R40, R54.reuse, 0x4, RZ ;  /* 0x0000000436287824 */ /* 0x040fe200078e00ff */
        /* <DEDUP_REMOVED lines=33> */
.L_x_322:
[----:B------:R-:W-:Y:S05]  /*2620*/  BSYNC B0 ;  /* 0x0000000000007941 */ /* 0x000fea0003800000 */
.L_x_321:
[----:B------:R-:W-:Y:S01]  /*2630*/  ISETP.NE.AND P6, PT, R53, RZ, PT ;  /* 0x000000ff3500720c */ /* 0x000fe20003fc5270 */
[----:B------:R-:W-:-:S12]  /*2640*/  BSSY B0, `(.L_x_323) ;  /* 0x0000024000007945 */ /* 0x000fd80003800000 */
[----:B------:R-:W-:Y:S05]  /*2650*/  @P6 BRA `(.L_x_324) ;  /* 0x0000022000006947 */ /* 0x000fea0003800000 */
[C---:B------:R-:W-:Y:S01]  /*2660*/  IMAD.SHL.U32 R40, R48.reuse, 0x4, RZ ;  /* 0x0000000430287824 */ /* 0x040fe200078e00ff */
[----:B------:R-:W-:Y:S01]  /*2670*/  SHF.L.U64.HI R48, R48, 0x2, R49 ;  /* 0x0000000230307819 */ /* 0x000fe20000010231 */
[----:B------:R-:W1:Y:S03]  /*2680*/  LDS.64 R38, [RZ] ;  /* 0x00000000ff267984 */ /* 0x000e660000000a00 */
[----:B------:R-:W-:-:S04]  /*2690*/  IADD3 R42, P6, R40, c[0x0][0x178], RZ ;  /* 0x00005e00282a7a10 */ /* 0x000fc80007fde0ff */
[----:B------:R-:W-:Y:S02]  /*26a0*/  IADD3.X R43, R48, c[0x0][0x17c], RZ, P6, !PT ;  /* 0x00005f00302b7a10 */ /* 0x000fe400037fe4ff */
[----:B------:R-:W-:-:S03]  /*26b0*/  IADD3 R40, P6, R40, c[0x0][0x180], RZ ;  /* 0x0000600028287a10 */ /* 0x000fc60007fde0ff */
[----:B------:R-:W2:Y:S01]  /*26c0*/  LDG.E R42, [R42.64] ;  /* 0x000000062a2a7981 */ /* 0x000ea2000c1e1900 */
[----:B0-----:R-:W-:Y:S01]  /*26d0*/  IADD3.X R41, R48, c[0x0][0x184], RZ, P6, !PT ;  /* 0x0000610030297a10 */ /* 0x001fe200037fe4ff */
        /* <DEDUP_REMOVED lines=26> */
.L_x_324:
[----:B------:R-:W-:Y:S05]  /*2880*/  BSYNC B0 ;  /* 0x0000000000007941 */ /* 0x000fea0003800000 */
.L_x_323:
[----:B------:R-:W-:Y:S01]  /*2890*/  ISETP.NE.AND P6, PT, R34, RZ, PT ;  /* 0x000000ff2200720c */ /* 0x000fe20003fc5270 */
[----:B------:R-:W-:-:S12]  /*28a0*/  BSSY B0, `(.L_x_325) ;  /* 0x0000024000007945 */ /* 0x000fd80003800000 */
[----:B------:R-:W-:Y:S05]  /*28b0*/  @P6 BRA `(.L_x_326) ;  /* 0x0000022000006947 */ /* 0x000fea0003800000 */
[C---:B------:R-:W-:Y:S01]  /*28c0*/  IMAD.SHL.U32 R38, R9.reuse, 0x4, RZ ;  /* 0x0000000409267824 */ /* 0x040fe200078e00ff */
[----:B------:R-:W-:Y:S01]  /*28d0*/  SHF.L.U64.HI R9, R9, 0x2, R16 ;  /* 0x0000000209097819 */ /* 0x000fe20000010210 */
[C---:B------:R-:W-:Y:S01]  /*28e0*/  IMAD.SHL.U32 R42, R17.reuse, 0x4, RZ ;  /* 0x00000004112a7824 */ /* 0x040fe200078e00ff */
[----:B------:R-:W-:Y:S01]  /*28f0*/  SHF.L.U64.HI R20, R17, 0x2, R20 ;  /* 0x0000000211147819 */ /* 0x000fe20000010214 */
[----:B0-----:R-:W0:Y:S01]  /*2900*/  LDS.64 R44, [RZ] ;  /* 0x00000000ff2c7984 */ /* 0x001e220000000a00 */
[----:B------:R-:W-:-:S04]  /*2910*/  IADD3 R40, P6, R38, c[0x0][0x178], RZ ;  /* 0x00005e0026287a10 */ /* 0x000fc80007fde0ff */
[----:B------:R-:W-:Y:S02]  /*2920*/  IADD3.X R41, R9, c[0x0][0x17c], RZ, P6, !PT ;  /* 0x00005f0009297a10 */ /* 0x000fe400037fe4ff */
[----:B------:R-:W-:-:S03]  /*2930*/  IADD3 R38, P6, R38, c[0x0][0x180], RZ ;  /* 0x0000600026267a10 */ /* 0x000fc60007fde0ff */
[----:B------:R-:W2:Y:S01]  /*2940*/  LDG.E R40, [R40.64] ;  /* 0x0000000628287981 */ /* 0x000ea2000c1e1900 */
[----:B------:R-:W-:Y:S02]  /*2950*/  IADD3.X R39, R9, c[0x0][0x184], RZ, P6, !PT ;  /* 0x0000610009277a10 */ /* 0x000fe400037fe4ff */
[----:B------:R-:W-:-:S03]  /*2960*/  IADD3 R16, P6, R42, c[0x0][0x160], RZ ;  /* 0x000058002a107a10 */ /* 0x000fc60007fde0ff */
[----:B------:R-:W3:Y:S01]  /*2970*/  LDG.E R38, [R38.64] ;  /* 0x0000000626267981 */ /* 0x000ee2000c1e1900 */
        /* <DEDUP_REMOVED lines=22> */
.L_x_326:
[----:B------:R-:W-:Y:S05]  /*2ae0*/  BSYNC B0 ;  /* 0x0000000000007941 */ /* 0x000fea0003800000 */
.L_x_325:
[----:B------:R-:W-:Y:S01]  /*2af0*/  ISETP.NE.AND P6, PT, R35, RZ, PT ;  /* 0x000000ff2300720c */ /* 0x000fe20003fc5270 */
[----:B------:R-:W-:-:S12]  /*2b00*/  BSSY B0, `(.L_x_327) ;  /* 0x0000027000007945 */ /* 0x000fd80003800000 */
[----:B------:R-:W-:Y:S05]  /*2b10*/  @P6 BRA `(.L_x_328) ;  /* 0x0000025000006947 */ /* 0x000fea0003800000 */
[----:B------:R-:W-:Y:S01]  /*2b20*/  SHF.R.S32.HI R8, RZ, 0x1f, R10 ;  /* 0x0000001fff087819 */ /* 0x000fe2000001140a */
[----:B------:R-:W-:Y:S01]  /*2b30*/  IMAD.SHL.U32 R40, R10, 0x4, RZ ;  /* 0x000000040a287824 */ /* 0x000fe200078e00ff */
[----:B------:R-:W-:Y:S01]  /*2b40*/  IADD3 R9, P6, R4, R10, RZ ;  /* 0x0000000a04097210 */ /* 0x000fe20007fde0ff */
[----:B------:R-:W1:Y:S01]  /*2b50*/  LDS.64 R34, [RZ] ;  /* 0x00000000ff227984 */ /* 0x000e620000000a00 */
[----:B------:R-:W-:-:S03]  /*2b60*/  SHF.L.U64.HI R10, R10, 0x2, R8 ;  /* 0x000000020a0a7819 */ /* 0x000fc60000010208 */
[----:B------:R-:W-:Y:S01]  /*2b70*/  IMAD.X R20, R3, 0x1, R8, P6 ;  /* 0x0000000103147824 */ /* 0x000fe200030e0608 */
[----:B------:R-:W-:Y:S01]  /*2b80*/  IADD3 R38, P6, R40, c[0x0][0x178], RZ ;  /* 0x00005e0028267a10 */ /* 0x000fe20007fde0ff */
[----:B0-----:R-:W-:-:S03]  /*2b90*/  IMAD.SHL.U32 R16, R9, 0x4, RZ ;  /* 0x0000000409107824 */ /* 0x001fc600078e00ff */
[----:B------:R-:W-:Y:S02]  /*2ba0*/  IADD3.X R39, R10, c[0x0][0x17c], RZ, P6, !PT ;  /* 0x00005f000a277a10 */ /* 0x000fe400037fe4ff */
[----:B------:R-:W-:-:S03]  /*2bb0*/  IADD3 R40, P6, R40, c[0x0][0x180], RZ ;  /* 0x0000600028287a10 */ /* 0x000fc60007fde0ff */
[----:B------:R-:W2:Y:S01]  /*2bc0*/  LDG.E R38, [R38.64] ;  /* 0x0000000626267981 */ /* 0x000ea2000c1e1900 */
[----:B------:R-:W-:Y:S02]  /*2bd0*/  IADD3.X R41, R10, c[0x0][0x184], RZ, P6, !PT ;  /* 0x000061000a297a10 */ /* 0x000fe400037fe4ff */
[----:B------:R-:W-:Y:S02]  /*2be0*/  SHF.L.U64.HI R10, R9, 0x2, R20 ;  /* 0x00000002090a7819 */ /* 0x000fe40000010214 */
[----:B------:R-:W-:Y:S01]  /*2bf0*/  IADD3 R8, P6, R16, c[0x0][0x160], RZ ;  /* 0x0000580010087a10 */ /* 0x000fe20007fde0ff */
[----:B------:R-:W3:Y:S03]  /*2c00*/  LDG.E R40, [R40.64] ;  /* 0x0000000628287981 */ /* 0x000ee6000c1e1900 */
        /* <DEDUP_REMOVED lines=22> */
.L_x_328:
[----:B------:R-:W-:Y:S05]  /*2d70*/  BSYNC B0 ;  /* 0x0000000000007941 */ /* 0x000fea0003800000 */
.L_x_327:
[----:B------:R-:W-:Y:S01]  /*2d80*/  ISETP.NE.AND P6, PT, R36, RZ, PT ;  /* 0x000000ff2400720c */ /* 0x000fe20003fc5270 */
        /* <DEDUP_REMOVED lines=8> */
[----:B------:R-:W-:-:S03]  /*2e10*/  IMAD.SHL.U32 R38, R10, 0x4, RZ ;  /* 0x000000040a267824 */ /* 0x000fc600078e00ff */
[C---:B------:R-:W-:Y:S02]  /*2e20*/  IADD3.X R17, R11.reuse, c[0x0][0x17c], RZ, P6, !PT ;  /* 0x00005f000b117a10 */ /* 0x040fe400037fe4ff */
[----:B------:R-:W-:Y:S02]  /*2e30*/  IADD3 R34, P6, R34, c[0x0][0x180], RZ ;  /* 0x0000600022227a10 */ /* 0x000fe40007fde0ff */
[----:B------:R-:W-:Y:S01]  /*2e40*/  SHF.L.U64.HI R10, R10, 0x2, R9 ;  /* 0x000000020a0a7819 */ /* 0x000fe20000010209 */
[----:B------:R-:W2:Y:S01]  /*2e50*/  LDG.E R16, [R16.64] ;  /* 0x0000000610107981 */ /* 0x000ea2000c1e1900 */
[----:B------:R-:W-:Y:S02]  /*2e60*/  IADD3.X R35, R11, c[0x0][0x184], RZ, P6, !PT ;  /* 0x000061000b237a10 */ /* 0x000fe400037fe4ff */
[----:B------:R-:W-:-:S03]  /*2e70*/  IADD3 R8, P6, R38, c[0x0][0x160], RZ ;  /* 0x0000580026087a10 */ /* 0x000fc60007fde0ff */
[----:B------:R-:W3:Y:S01]  /*2e80*/  LDG.E R34, [R34.64] ;  /* 0x0000000622227981 */ /* 0x000ee2000c1e1900 */
[----:B------:R-:W-:Y:S02]  /*2e90*/  IADD3.X R9, R10, c[0x0][0x164], RZ, P6, !PT ;  /* 0x000059000a097a10 */ /* 0x000fe400037fe4ff */
[----:B------:R-:W-:-:S04]  /*2ea0*/  IADD3 R38, P6, R38, c[0x0][0x168], RZ ;  /* 0x00005a0026267a10 */ /* 0x000fc80007fde0ff */
[----:B------:R-:W-:Y:S02]  /*2eb0*/  IADD3.X R39, R10, c[0x0][0x16c], RZ, P6, !PT ;  /* 0x00005b000a277a10 */ /* 0x000fe400037fe4ff */
[----:B------:R-:W0:Y:S04]  /*2ec0*/  LDS.64 R10, [RZ] ;  /* 0x00000000ff0a7984 */ /* 0x000e280000000a00 */
        /* <DEDUP_REMOVED lines=19> */
.L_x_330:
[----:B------:R-:W-:Y:S05]  /*3000*/  BSYNC B0 ;  /* 0x0000000000007941 */ /* 0x000fea0003800000 */
.L_x_329:
[----:B------:R-:W-:Y:S01]  /*3010*/  ISETP.NE.AND P6, PT, R37, RZ, PT ;  /* 0x000000ff2500720c */ /* 0x000fe20003fc5270 */
        /* <DEDUP_REMOVED lines=39> */
.L_x_332:
[----:B------:R-:W-:Y:S05]  /*3290*/  BSYNC B0 ;  /* 0x0000000000007941 */ /* 0x000fea0003800000 */
.L_x_331:
[----:B------:R-:W-:Y:S01]  /*32a0*/  ISETP.NE.AND P6, PT, R46, RZ, PT ;  /* 0x000000ff2e00720c */ /* 0x000fe20003fc5270 */
        /* <DEDUP_REMOVED lines=39> */
.L_x_334:
[----:B------:R-:W-:Y:S05]  /*3520*/  BSYNC B0 ;  /* 0x0000000000007941 */ /* 0x000fea0003800000 */
.L_x_333:
[----:B------:R-:W-:Y:S01]  /*3530*/  ISETP.NE.AND P6, PT, R33, RZ, PT ;  /* 0x000000ff2100720c */ /* 0x000fe20003fc5270 */
        /* <DEDUP_REMOVED lines=39> */
.L_x_336:
[----:B------:R-:W-:Y:S05]  /*37b0*/  BSYNC B0 ;  /* 0x0000000000007941 */ /* 0x000fea0003800000 */
.L_x_335:
[----:B------:R-:W-:Y:S01]  /*37c0*/  BSSY B0, `(.L_x_337) ;  /* 0x0000027000007945 */ /* 0x000fe20003800000 */
        /* <DEDUP_REMOVED lines=38> */
.L_x_338:
[----:B------:R-:W-:Y:S05]  /*3a30*/  BSYNC B0 ;  /* 0x0000000000007941 */ /* 0x000fea0003800000 */
.L_x_337:
[----:B------:R-:W-:Y:S01]  /*3a40*/  BSSY B0, `(.L_x_339) ;  /* 0x0000028000007945 */ /* 0x000fe20003800000 */
[----:B------:R-:W-:Y:S05]  /*3a50*/  @P2 BRA `(.L_x_340) ;  /* 0x0000026000002947 */ /* 0x000fea0003800000 */
[----:B------:R-:W-:Y:S01]  /*3a60*/  SHF.R.S32.HI R3, RZ, 0x1f, R4 ;  /* 0x0000001fff037819 */ /* 0x000fe20000011404 */
[----:B------:R-:W-:Y:S01]  /*3a70*/  IMAD.SHL.U32 R10, R18, 0x4, RZ ;  /* 0x00000004120a7824 */ /* 0x000fe200078e00ff */
[----:B0-----:R-:W-:Y:S01]  /*3a80*/  SHF.R.S32.HI R8, RZ, 0x1f, R18 ;  /* 0x0000001fff087819 */ /* 0x001fe20000011412 */
[----:B------:R-:W0:Y:S01]  /*3a90*/  LDS.64 R22, [RZ] ;  /* 0x00000000ff167984 */ /* 0x000e220000000a00 */
        /* <DEDUP_REMOVED lines=9> */
[----:B------:R-:W2:Y:S01]  /*3b30*/  LDG.E R8, [R8.64] ;  /* 0x0000000608087981 */ /* 0x000ea2000c1e1900 */
        /* <DEDUP_REMOVED lines=24> */
.L_x_340:
[----:B------:R-:W-:Y:S05]  /*3cc0*/  BSYNC B0 ;  /* 0x0000000000007941 */ /* 0x000fea0003800000 */
.L_x_339:
[----:B------:R-:W-:Y:S01]  /*3cd0*/  BSSY B0, `(.L_x_341) ;  /* 0x0000029000007945 */ /* 0x000fe20003800000 */
[----:B------:R-:W-:Y:S05]  /*3ce0*/  @P1 BRA `(.L_x_342) ;  /* 0x0000027000001947 */ /* 0x000fea0003800000 */
[----:B------:R-:W-:Y:S01]  /*3cf0*/  IMAD R4, R5, R6, RZ ;  /* 0x0000000605047224 */ /* 0x000fe200078e02ff */
[----:B------:R-:W-:Y:S01]  /*3d00*/  SHF.R.S32.HI R2, RZ, 0x1f, R21 ;  /* 0x0000001fff027819 */ /* 0x000fe20000011415 */
[C---:B------:R-:W-:Y:S01]  /*3d10*/  IMAD.SHL.U32 R10, R21.reuse, 0x4, RZ ;  /* 0x00000004150a7824 */ /* 0x040fe200078e00ff */
[----:B------:R-:W1:Y:S02]  /*3d20*/  LDS.64 R18, [RZ] ;  /* 0x00000000ff127984 */ /* 0x000e640000000a00 */
[----:B------:R-:W-:Y:S02]  /*3d30*/  SHF.R.S32.HI R3, RZ, 0x1f, R4 ;  /* 0x0000001fff037819 */ /* 0x000fe40000011404 */
[----:B0-----:R-:W-:Y:S02]  /*3d40*/  IADD3 R16, P3, R4, R21, RZ ;  /* 0x0000001504107210 */ /* 0x001fe40007f7e0ff */
[----:B------:R-:W-:-:S02]  /*3d50*/  SHF.L.U64.HI R21, R21, 0x2, R2 ;  /* 0x0000000215157819 */ /* 0x000fc40000010202 */
[C---:B------:R-:W-:Y:S01]  /*3d60*/  IADD3 R8, P1, R10.reuse, c[0x0][0x178], RZ ;  /* 0x00005e000a087a10 */ /* 0x040fe20007f3e0ff */
[----:B------:R-:W-:Y:S01]  /*3d70*/  IMAD.X R5, R3, 0x1, R2, P3 ;  /* 0x0000000103057824 */ /* 0x000fe200018e0602 */
[----:B------:R-:W-:Y:S01]  /*3d80*/  IADD3 R10, P2, R10, c[0x0][0x180], RZ ;  /* 0x000060000a0a7a10 */ /* 0x000fe20007f5e0ff */
[C---:B------:R-:W-:Y:S01]  /*3d90*/  IMAD.SHL.U32 R15, R16.reuse, 0x4, RZ ;  /* 0x00000004100f7824 */ /* 0x040fe200078e00ff */
        /* <DEDUP_REMOVED lines=10> */
[--C-:B-1----:R-:W-:Y:S02]  /*3e40*/  FADD.FTZ R0, R2, -R18.reuse ;  /* 0x8000001202007221 */ /* 0x102fe40000010000 */
[----:B------:R-:W-:Y:S02]  /*3e50*/  FADD.FTZ R2, R5, -R18 ;  /* 0x8000001205027221 */ /* 0x000fe40000010000 */
[-C--:B------:R-:W-:Y:S01]  /*3e60*/  FMUL.FTZ R14, R0, R19.reuse ;  /* 0x00000013000e7220 */ /* 0x080fe20000410000 */
[--C-:B--2---:R-:W-:Y:S02]  /*3e70*/  HADD2.F32 R0, -RZ, R8.reuse.H0_H0 ;  /* 0x20000008ff007230 */ /* 0x104fe40000004100 */
[----:B------:R-:W-:Y:S02]  /*3e80*/  HADD2.F32 R8, -RZ, R8.H1_H1 ;  /* 0x30000008ff087230 */ /* 0x000fe40000004100 */
[--C-:B---3--:R-:W-:Y:S02]  /*3e90*/  HADD2.F32 R5, -RZ, R10.reuse.H0_H0 ;  /* 0x2000000aff057230 */ /* 0x108fe40000004100 */
[----:B------:R-:W-:Y:S01]  /*3ea0*/  HADD2.F32 R9, -RZ, R10.H1_H1 ;  /* 0x3000000aff097230 */ /* 0x000fe20000004100 */
[----:B------:R-:W-:-:S02]  /*3eb0*/  FMUL.FTZ R10, R2, R19 ;  /* 0x00000013020a7220 */ /* 0x000fc40000410000 */
[----:B------:R-:W-:Y:S01]  /*3ec0*/  FFMA.FTZ R5, R0, R14, R5 ;  /* 0x0000000e00057223 */ /* 0x000fe20000010005 */
[--C-:B----4-:R-:W-:Y:S01]  /*3ed0*/  HADD2.F32 R2, -RZ, R12.reuse.H0_H0 ;  /* 0x2000000cff027230 */ /* 0x110fe20000004100 */
[----:B------:R-:W-:Y:S01]  /*3ee0*/  FFMA.FTZ R9, R8, R10, R9 ;  /* 0x0000000a08097223 */ /* 0x000fe20000010009 */
[----:B------:R-:W-:Y:S01]  /*3ef0*/  HADD2.F32 R12, -RZ, R12.H1_H1 ;  /* 0x3000000cff0c7230 */ /* 0x000fe20000004100 */
[----:B------:R-:W-:Y:S02]  /*3f00*/  IADD3 R8, P1, R15, c[0x0][0x160], RZ ;  /* 0x000058000f087a10 */ /* 0x000fe40007f3e0ff */
[----:B------:R-:W-:Y:S02]  /*3f10*/  FADD.FTZ R2, R2, R5 ;  /* 0x0000000502027221 */ /* 0x000fe40000010000 */
[----:B------:R-:W-:Y:S01]  /*3f20*/  FADD.FTZ R5, R12, R9 ;  /* 0x000000090c057221 */ /* 0x000fe20000010000 */
[----:B------:R-:W-:-:S04]  /*3f30*/  IADD3.X R9, R16, c[0x0][0x164], RZ, P1, !PT ;  /* 0x0000590010097a10 */ /* 0x000fc80000ffe4ff */
[----:B------:R-:W-:-:S05]  /*3f40*/  F2FP.PACK_AB R5, R5, R2 ;  /* 0x000000020505723e */ /* 0x000fca00000000ff */
[----:B------:R0:W-:Y:S02]  /*3f50*/  STG.E [R8.64], R5 ;  /* 0x0000000508007986 */ /* 0x0001e4000c101906 */
.L_x_342:
[----:B------:R-:W-:Y:S05]  /*3f60*/  BSYNC B0 ;  /* 0x0000000000007941 */ /* 0x000fea0003800000 */
.L_x_341:
[----:B------:R-:W-:Y:S01]  /*3f70*/  BSSY B0, `(.L_x_343) ;  /* 0x000002a000007945 */ /* 0x000fe20003800000 */
[----:B------:R-:W-:Y:S05]  /*3f80*/  @P0 BRA `(.L_x_344) ;  /* 0x0000028000000947 */ /* 0x000fea0003800000 */
[----:B------:R-:W-:Y:S01]  /*3f90*/  SHF.R.S32.HI R7, RZ, 0x1, R7 ;  /* 0x00000001ff077819 */ /* 0x000fe20000011407 */
[----:B------:R-:W-:Y:S01]  /*3fa0*/  IMAD.SHL.U32 R10, R24, 0x4, RZ ;  /* 0x00000004180a7824 */ /* 0x000fe200078e00ff */
[----:B------:R-:W-:Y:S01]  /*3fb0*/  SHF.R.S32.HI R0, RZ, 0x1f, R24 ;  /* 0x0000001fff007819 */ /* 0x000fe20000011418 */
[----:B------:R-:W1:Y:S02]  /*3fc0*/  LDS.64 R18, [RZ] ;  /* 0x00000000ff127984 */ /* 0x000e640000000a00 */
[----:B------:R-:W-:Y:S01]  /*3fd0*/  IMAD R4, R7, R6, RZ ;  /* 0x0000000607047224 */ /* 0x000fe200078e02ff */
[C---:B0-----:R-:W-:Y:S02]  /*3fe0*/  IADD3 R8, P0, R10.reuse, c[0x0][0x178], RZ ;  /* 0x00005e000a087a10 */ /* 0x041fe40007f1e0ff */
[----:B------:R-:W-:Y:S02]  /*3ff0*/  IADD3 R10, P1, R10, c[0x0][0x180], RZ ;  /* 0x000060000a0a7a10 */ /* 0x000fe40007f3e0ff */
[----:B------:R-:W-:-:S02]  /*4000*/  SHF.R.S32.HI R3, RZ, 0x1f, R4 ;  /* 0x0000001fff037819 */ /* 0x000fc40000011404 */
[----:B------:R-:W-:Y:S02]  /*4010*/  IADD3 R16, P2, R4, R24, RZ ;  /* 0x0000001804107210 */ /* 0x000fe40007f5e0ff */
[----:B------:R-:W-:-:S03]  /*4020*/  SHF.L.U64.HI R24, R24, 0x2, R0 ;  /* 0x0000000218187819 */ /* 0x000fc60000010200 */
[----:B------:R-:W-:Y:S01]  /*4030*/  IMAD.X R5, R3, 0x1, R0, P2 ;  /* 0x0000000103057824 */ /* 0x000fe200010e0600 */
[----:B------:R-:W-:Y:S01]  /*4040*/  IADD3.X R9, R24, c[0x0][0x17c], RZ, P0, !PT ;  /* 0x00005f0018097a10 */ /* 0x000fe200007fe4ff */
[----:B------:R-:W-:Y:S01]  /*4050*/  IMAD.SHL.U32 R15, R16, 0x4, RZ ;  /* 0x00000004100f7824 */ /* 0x000fe200078e00ff */
[----:B------:R-:W-:Y:S02]  /*4060*/  IADD3.X R11, R24, c[0x0][0x184], RZ, P1, !PT ;  /* 0x00006100180b7a10 */ /* 0x000fe40000ffe4ff */
[----:B------:R-:W-:Y:S01]  /*4070*/  SHF.L.U64.HI R16, R16, 0x2, R5 ;  /* 0x0000000210107819 */ /* 0x000fe20000010205 */
[----:B------:R0:W2:Y:S01]  /*4080*/  LDG.E R8, [R8.64] ;  /* 0x0000000608087981 */ /* 0x0000a2000c1e1900 */
        /* <DEDUP_REMOVED lines=8> */
[-C--:B------:R-:W-:Y:S02]  /*4110*/  FMUL.FTZ R14, R0, R19.reuse ;  /* 0x00000013000e7220 */ /* 0x080fe40000410000 */
[----:B0-----:R-:W-:Y:S01]  /*4120*/  FMUL.FTZ R9, R2, R19 ;  /* 0x0000001302097220 */ /* 0x001fe20000410000 */
        /* <DEDUP_REMOVED lines=14> */
.L_x_344:
[----:B------:R-:W-:Y:S05]  /*4210*/  BSYNC B0 ;  /* 0x0000000000007941 */ /* 0x000fea0003800000 */
.L_x_343:
[----:B------:R-:W-:Y:S01]  /*4220*/  BSSY B0, `(.L_x_345) ;  /* 0x000002b000007945 */ /* 0x000fe20003800000 */
[----:B------:R-:W-:Y:S05]  /*4230*/  @P4 BRA `(.L_x_346) ;  /* 0x0000029000004947 */ /* 0x000fea0003800000 */
[----:B------:R-:W-:Y:S01]  /*4240*/  ULDC UR4, c[0x0][0x18c] ;  /* 0x0000630000047ab9 */ /* 0x000fe20000000800 */
[----:B------:R-:W-:Y:S01]  /*4250*/  SHF.R.S32.HI R0, RZ, 0x1f, R26 ;  /* 0x0000001fff007819 */ /* 0x000fe2000001141a */
[----:B------:R-:W-:Y:S01]  /*4260*/  USHF.R.S32.HI UR4, URZ, 0x1, UR4 ;  /* 0x000000013f047899 */ /* 0x000fe20008011404 */
[----:B0-----:R-:W-:Y:S01]  /*4270*/  IMAD.SHL.U32 R8, R26, 0x4, RZ ;  /* 0x000000041a087824 */ /* 0x001fe200078e00ff */
[----:B------:R-:W0:Y:S04]  /*4280*/  LDS.64 R16, [RZ] ;  /* 0x00000000ff107984 */ /* 0x000e280000000a00 */
        /* <DEDUP_REMOVED lines=36> */
.L_x_346:
[----:B------:R-:W-:Y:S05]  /*44d0*/  BSYNC B0 ;  /* 0x0000000000007941 */ /* 0x000fea0003800000 */
.L_x_345:
[----:B------:R-:W-:Y:S01]  /*44e0*/  BSSY B0, `(.L_x_347) ;  /* 0x000002d000007945 */ /* 0x000fe20003800000 */
[----:B------:R-:W-:Y:S05]  /*44f0*/  @P5 BRA `(.L_x_348) ;  /* 0x000002b000005947 */ /* 0x000fea0003800000 */
[----:B------:R-:W1:Y:S01]  /*4500*/  S2UR UR4, SR_CTAID.X ;  /* 0x00000000000479c3 */ /* 0x000e620000002500 */
[----:B------:R-:W-:Y:S01]  /*4510*/  ULDC UR5, c[0x0][0x18c] ;  /* 0x0000630000057ab9 */ /* 0x000fe20000000800 */
[----:B------:R-:W-:Y:S01]  /*4520*/  SHF.R.S32.HI R0, RZ, 0x1f, R47 ;  /* 0x0000001fff007819 */ /* 0x000fe2000001142f */
[----:B------:R-:W-:Y:S01]  /*4530*/  USHF.R.S32.HI UR5, URZ, 0x1, UR5 ;  /* 0x000000013f057899 */ /* 0x000fe20008011405 */
[----:B0-----:R-:W-:Y:S01]  /*4540*/  IMAD.SHL.U32 R8, R47, 0x4, RZ ;  /* 0x000000042f087824 */ /* 0x001fe200078e00ff */
[----:B------:R-:W0:Y:S04]  /*4550*/  LDS.64 R16, [RZ] ;  /* 0x00000000ff107984 */ /* 0x000e280000000a00 */
        /* <DEDUP_REMOVED lines=8> */
[C---:B------:R-:W-:Y:S01]  /*45e0*/  IADD3.X R7, R47.reuse, c[0x0][0x17c], RZ, P0, !PT ;  /* 0x00005f002f077a10 */ /* 0x040fe200007fe4ff */
[C---:B------:R-:W-:Y:S01]  /*45f0*/  IMAD.SHL.U32 R13, R14.reuse, 0x4, RZ ;  /* 0x000000040e0d7824 */ /* 0x040fe200078e00ff */
        /* <DEDUP_REMOVED lines=27> */
.L_x_348:
[----:B------:R-:W-:Y:S05]  /*47b0*/  BSYNC B0 ;  /* 0x0000000000007941 */ /* 0x000fea0003800000 */
.L_x_347:
[----:B------:R-:W-:-:S13]  /*47c0*/  ISETP.NE.AND P0, PT, R66, RZ, PT ;  /* 0x000000ff4200720c */ /* 0x000fda0003f05270 */
[----:B------:R-:W-:Y:S05]  /*47d0*/  @P0 EXIT ;  /* 0x000000000000094d */ /* 0x000fea0003800000 */
[----:B------:R-:W-:Y:S01]  /*47e0*/  SHF.R.S32.HI R0, RZ, 0x1f, R65 ;  /* 0x0000001fff007819 */ /* 0x000fe20000011441 */
[C---:B0-----:R-:W-:Y:S01]  /*47f0*/  IMAD.SHL.U32 R5, R65.reuse, 0x4, RZ ;  /* 0x0000000441057824 */ /* 0x041fe200078e00ff */
        /* <DEDUP_REMOVED lines=9> */
[----:B------:R-:W-:Y:S01]  /*4890*/  IADD3 R6, P0, R11, c[0x0][0x168], RZ ;  /* 0x00005a000b067a10 */ /* 0x000fe20007f1e0ff */
[----:B------:R-:W2:Y:S01]  /*48a0*/  LDG.E R2, [R2.64] ;  /* 0x0000000602027981 */ /* 0x000ea2000c1e1900 */
[----:B------:R-:W-:Y:S02]  /*48b0*/  IADD3.X R5, R65, c[0x0][0x184], RZ, P1, !PT ;  /* 0x0000610041057a10 */ /* 0x000fe40000ffe4ff */
[----:B------:R-:W-:-:S03]  /*48c0*/  IADD3.X R7, R12, c[0x0][0x16c], RZ, P0, !PT ;  /* 0x00005b000c077a10 */ /* 0x000fc600007fe4ff */
[----:B------:R-:W3:Y:S04]  /*48d0*/  LDG.E R4, [R4.64] ;  /* 0x0000000604047981 */ /* 0x000ee8000c1e1900 */
        /* <DEDUP_REMOVED lines=20> */
[----:B------:R-:W-:Y:S01]  /*4a20*/  STG.E [R2.64], R5 ;  /* 0x0000000502007986 */ /* 0x000fe2000c101906 */
[----:B------:R-:W-:Y:S05]  /*4a30*/  EXIT ;  /* 0x000000000000794d */ /* 0x000fea0003800000 */
.L_x_349:
        /* <DEDUP_REMOVED lines=12> */
.L_x_2511:


//--------------------- .text._ZN17fastertransformer26add_bias_layernorm_add_resIfLi8EEEvPT_PKS1_S4_S4_S4_fi --------------------------
	.section	.text._ZN17fastertransformer26add_bias_layernorm_add_resIfLi8EEEvPT_PKS1_S4_S4_S4_fi,"ax",@progbits
	.sectioninfo	@"SHI_REGISTERS=72"
	.align	128
        .global         _ZN17fastertransformer26add_bias_layernorm_add_resIfLi8EEEvPT_PKS1_S4_S4_S4_fi
        .type           _ZN17fastertransformer26add_bias_layernorm_add_resIfLi8EEEvPT_PKS1_S4_S4_S4_fi,@function
        .size           _ZN17fastertransformer26add_bias_layernorm_add_resIfLi8EEEvPT_PKS1_S4_S4_S4_fi,(.L_x_2512 - _ZN17fastertransformer26add_bias_layernorm_add_resIfLi8EEEvPT_PKS1_S4_S4_S4_fi)
        .other          _ZN17fastertransformer26add_bias_layernorm_add_resIfLi8EEEvPT_PKS1_S4_S4_S4_fi,@"STO_CUDA_ENTRY STV_DEFAULT"
_ZN17fastertransformer26add_bias_layernorm_add_resIfLi8EEEvPT_PKS1_S4_S4_S4_fi:
.text._ZN17fastertransformer26add_bias_layernorm_add_resIfLi8EEEvPT_PKS1_S4_S4_S4_fi:
[----:B------:R-:W-:Y:S02]  /*0000*/  IMAD.MOV.U32 R1, RZ, RZ, c[0x0][0x28] ;  /* 0x00000a00ff017624 */ /* 0x000fe400078e00ff */
[----:B------:R-:W0:Y:S01]  /*0010*/  S2UR UR4, SR_CTAID.X ;  /* 0x00000000000479c3 */ /* 0x000e220000002500 */
[----:B------:R-:W1:Y:S01]  /*0020*/  S2R R66, SR_TID.X ;  /* 0x0000000000427919 */ /* 0x000e620000002100 */
[----:B------:R-:W-:Y:S02]  /*0030*/  ULDC UR5, c[0x0][0x18c] ;  /* 0x0000630000057ab9 */ /* 0x000fe40000000800 */
[----:B------:R-:W-:Y:S02]  /*0040*/  ULDC.64 UR6, c[0x0][0x118] ;  /* 0x0000460000067ab9 */ /* 0x000fe40000000a00 */
[----:B0-----:R-:W-:Y:S01]  /*0050*/  UIMAD UR4, UR4, UR5, URZ ;  /* 0x00000005040472a4 */ /* 0x001fe2000f8e023f */
[C---:B-1----:R-:W-:Y:S02]  /*0060*/  ISETP.GE.AND P6, PT, R66.reuse, c[0x0][0x18c], PT ;  /* 0x0000630042007a0c */ /* 0x042fe40003fc6270 */
[----:B------:R-:W-:Y:S01]  /*0070*/  SHF.R.S32.HI R63, RZ, 0x1f, R66 ;  /* 0x0000001fff3f7819 */ /* 0x000fe20000011442 */
[----:B------:R-:W-:Y:S01]  /*0080*/  USHF.R.S32.HI UR5, URZ, 0x1f, UR4 ;  /* 0x0000001f3f057899 */ /* 0x000fe20008011404 */
[----:B------:R-:W-:-:S02]  /*0090*/  IADD3 R46, R66, c[0x0][0x0], RZ ;  /* 0x00000000422e7a10 */ /* 0x000fc40007ffe0ff */
[----:B------:R-:W-:Y:S02]  /*00a0*/  IADD3 R51, P0, R66, UR4, RZ ;  /* 0x0000000442337c10 */ /* 0x000fe4000ff1e0ff */
[----:B------:R-:W-:Y:S02]  /*00b0*/  IADD3 R58, R46, c[0x0][0x0], RZ ;  /* 0x000000002e3a7a10 */ /* 0x000fe40007ffe0ff */
[----:B------:R-:W-:Y:S02]  /*00c0*/  IADD3.X R50, R63, UR5, RZ, P0, !PT ;  /* 0x000000053f327c10 */ /* 0x000fe400087fe4ff */
[----:B------:R-:W-:Y:S01]  /*00d0*/  SHF.R.S32.HI R57, RZ, 0x1f, R58 ;  /* 0x0000001fff397819 */ /* 0x000fe2000001143a */
[----:B------:R-:W-:Y:S01]  /*00e0*/  @!P6 IMAD.MOV.U32 R3, RZ, RZ, 0x4 ;  /* 0x00000004ff03e424 */ /* 0x000fe200078e00ff */
[C---:B------:R-:W-:Y:S01]  /*00f0*/  SHF.L.U64.HI R50, R51.reuse, 0x2, R50 ;  /* 0x0000000233327819 */ /* 0x040fe20000010232 */
[----:B------:R-:W-:Y:S01]  /*0100*/  IMAD.SHL.U32 R51, R51, 0x4, RZ ;  /* 0x0000000433337824 */ /* 0x000fe200078e00ff */
[----:B------:R-:W-:Y:S01]  /*0110*/  IADD3 R61, P0, R58, UR4, RZ ;  /* 0x000000043a3d7c10 */ /* 0x000fe2000ff1e0ff */
[----:B------:R-:W-:Y:S01]  /*0120*/  @!P6 IMAD.WIDE R2, R66, R3, c[0x0][0x170] ;  /* 0x00005c004202e625 */ /* 0x000fe200078e0203 */
[----:B------:R-:W-:-:S02]  /*0130*/  ISETP.GE.AND P1, PT, R46, c[0x0][0x18c], PT ;  /* 0x000063002e007a0c */ /* 0x000fc40003f26270 */
[----:B------:R-:W-:Y:S02]  /*0140*/  IADD3.X R56, R57, UR5, RZ, P0, !PT ;  /* 0x0000000539387c10 */ /* 0x000fe400087fe4ff */
[----:B------:R-:W-:Y:S01]  /*0150*/  SHF.R.S32.HI R47, RZ, 0x1f, R46 ;  /* 0x0000001fff2f7819 */ /* 0x000fe2000001142e */
[----:B------:R0:W2:Y:S01]  /*0160*/  @!P6 LDG.E R7, [R2.64] ;  /* 0x000000060207e981 */ /* 0x0000a2000c1e1900 */
[----:B------:R-:W-:Y:S02]  /*0170*/  IADD3 R62, P3, R46, UR4, RZ ;  /* 0x000000042e3e7c10 */ /* 0x000fe4000ff7e0ff */
[----:B------:R-:W-:Y:S02]  /*0180*/  IADD3 R26, P0, R51, c[0x0][0x160], RZ ;  /* 0x00005800331a7a10 */ /* 0x000fe40007f1e0ff */
[----:B------:R-:W-:Y:S02]  /*0190*/  ISETP.GE.AND P2, PT, R58, c[0x0][0x18c], PT ;  /* 0x000063003a007a0c */ /* 0x000fe40003f46270 */
[----:B------:R-:W-:Y:S01]  /*01a0*/  IADD3.X R27, R50, c[0x0][0x164], RZ, P0, !PT ;  /* 0x00005900321b7a10 */ /* 0x000fe200007fe4ff */
[----:B------:R-:W-:Y:S01]  /*01b0*/  @!P1 IMAD.MOV.U32 R23, RZ, RZ, 0x4 ;  /* 0x00000004ff179424 */ /* 0x000fe200078e00ff */
[----:B0-----:R-:W-:-:S03]  /*01c0*/  IADD3.X R3, R47, UR5, RZ, P3, !PT ;  /* 0x000000052f037c10 */ /* 0x001fc60009ffe4ff */
[----:B------:R-:W2:Y:S01]  /*01d0*/  @!P6 LDG.E R8, [R26.64] ;  /* 0x000000061a08e981 */ /* 0x000ea2000c1e1900 */
[----:B------:R-:W-:Y:S01]  /*01e0*/  IADD3 R54, R58, c[0x0][0x0], RZ ;  /* 0x000000003a367a10 */ /* 0x000fe20007ffe0ff */
[----:B------:R-:W-:Y:S01]  /*01f0*/  @!P1 IMAD.WIDE R22, R46, R23, c[0x0][0x170] ;  /* 0x00005c002e169625 */ /* 0x000fe200078e0217 */
[----:B------:R-:W-:-:S03]  /*0200*/  SHF.L.U64.HI R60, R62, 0x2, R3 ;  /* 0x000000023e3c7819 */ /* 0x000fc60000010203 */
[----:B------:R-:W-:Y:S01]  /*0210*/  IMAD.SHL.U32 R62, R62, 0x4, RZ ;  /* 0x000000043e3e7824 */ /* 0x000fe200078e00ff */
[C---:B------:R-:W-:Y:S01]  /*0220*/  SHF.L.U64.HI R56, R61.reuse, 0x2, R56 ;  /* 0x000000023d387819 */ /* 0x040fe20000010238 */
[----:B------:R-:W-:Y:S01]  /*0230*/  IMAD.SHL.U32 R61, R61, 0x4, RZ ;  /* 0x000000043d3d7824 */ /* 0x000fe200078e00ff */
[----:B------:R-:W-:Y:S01]  /*0240*/  ISETP.GE.AND P3, PT, R54, c[0x0][0x18c], PT ;  /* 0x0000630036007a0c */ /* 0x000fe20003f66270 */
[----:B------:R-:W-:Y:S01]  /*0250*/  @!P2 IMAD.MOV.U32 R41, RZ, RZ, 0x4 ;  /* 0x00000004ff29a424 */ /* 0x000fe200078e00ff */
[----:B------:R-:W-:Y:S01]  /*0260*/  IADD3 R32, P4, R62, c[0x0][0x160], RZ ;  /* 0x000058003e207a10 */ /* 0x000fe20007f9e0ff */
[----:B------:R0:W3:Y:S01]  /*0270*/  @!P1 LDG.E R22, [R22.64] ;  /* 0x0000000616169981 */ /* 0x0000e2000c1e1900 */
[----:B------:R-:W-:Y:S02]  /*0280*/  IADD3 R30, P0, R61, c[0x0][0x160], RZ ;  /* 0x000058003d1e7a10 */ /* 0x000fe40007f1e0ff */
[----:B------:R-:W-:Y:S02]  /*0290*/  IADD3.X R33, R60, c[0x0][0x164], RZ, P4, !PT ;  /* 0x000059003c217a10 */ /* 0x000fe400027fe4ff */
[----:B------:R-:W-:Y:S01]  /*02a0*/  IADD3 R53, P4, R54, UR4, RZ ;  /* 0x0000000436357c10 */ /* 0x000fe2000ff9e0ff */
[----:B------:R-:W-:Y:S01]  /*02b0*/  @!P2 IMAD.WIDE R40, R58, R41, c[0x0][0x170] ;  /* 0x00005c003a28a625 */ /* 0x000fe200078e0229 */
[----:B------:R-:W-:Y:S01]  /*02c0*/  SHF.R.S32.HI R15, RZ, 0x1f, R54 ;  /* 0x0000001fff0f7819 */ /* 0x000fe20000011436 */
[----:B------:R-:W3:Y:S01]  /*02d0*/  @!P1 LDG.E R25, [R32.64] ;  /* 0x0000000620199981 */ /* 0x000ee2000c1e1900 */
[----:B------:R-:W-:Y:S01]  /*02e0*/  IADD3.X R31, R56, c[0x0][0x164], RZ, P0, !PT ;  /* 0x00005900381f7a10 */ /* 0x000fe200007fe4ff */
[----:B------:R-:W-:Y:S01]  /*02f0*/  IMAD.SHL.U32 R52, R53, 0x4, RZ ;  /* 0x0000000435347824 */ /* 0x000fe200078e00ff */
[----:B------:R-:W-:Y:S01]  /*0300*/  IADD3.X R0, R15, UR5, RZ, P4, !PT ;  /* 0x000000050f007c10 */ /* 0x000fe2000a7fe4ff */
[----:B------:R1:W4:Y:S01]  /*0310*/  @!P2 LDG.E R40, [R40.64] ;  /* 0x000000062828a981 */ /* 0x000322000c1e1900 */
[----:B------:R-:W-:-:S02]  /*0320*/  @!P3 IMAD.MOV.U32 R3, RZ, RZ, 0x4 ;  /* 0x00000004ff03b424 */ /* 0x000fc400078e00ff */
[----:B------:R-:W-:Y:S01]  /*0330*/  SHF.L.U64.HI R53, R53, 0x2, R0 ;  /* 0x0000000235357819 */ /* 0x000fe20000010200 */
[----:B0-----:R-:W4:Y:S01]  /*0340*/  @!P2 LDG.E R23, [R30.64] ;  /* 0x000000061e17a981 */ /* 0x001f22000c1e1900 */
[----:B------:R-:W-:Y:S01]  /*0350*/  IADD3 R28, P0, R52, c[0x0][0x160], RZ ;  /* 0x00005800341c7a10 */ /* 0x000fe20007f1e0ff */
[----:B------:R-:W-:-:S03]  /*0360*/  @!P3 IMAD.WIDE R2, R54, R3, c[0x0][0x170] ;  /* 0x00005c003602b625 */ /* 0x000fc600078e0203 */
[----:B------:R-:W-:Y:S02]  /*0370*/  IADD3.X R29, R53, c[0x0][0x164], RZ, P0, !PT ;  /* 0x00005900351d7a10 */ /* 0x000fe400007fe4ff */
[----:B------:R0:W5:Y:S04]  /*0380*/  @!P3 LDG.E R38, [R2.64] ;  /* 0x000000060226b981 */ /* 0x000168000c1e1900 */
[----:B------:R-:W5:Y:S01]  /*0390*/  @!P3 LDG.E R39, [R28.64] ;  /* 0x000000061c27b981 */ /* 0x000f62000c1e1900 */
[----:B------:R-:W-:-:S04]  /*03a0*/  IADD3 R49, R54, c[0x0][0x0], RZ ;  /* 0x0000000036317a10 */ /* 0x000fc80007ffe0ff */
[----:B------:R-:W-:Y:S02]  /*03b0*/  SHF.R.S32.HI R20, RZ, 0x1f, R49 ;  /* 0x0000001fff147819 */ /* 0x000fe40000011431 */
[C---:B------:R-:W-:Y:S02]  /*03c0*/  IADD3 R48, P0, R49.reuse, UR4, RZ ;  /* 0x0000000431307c10 */ /* 0x040fe4000ff1e0ff */
[----:B------:R-:W-:Y:S02]  /*03d0*/  IADD3 R18, R49, c[0x0][0x0], RZ ;  /* 0x0000000031127a10 */ /* 0x000fe40007ffe0ff */
[----:B------:R-:W-:Y:S02]  /*03e0*/  IADD3.X R21, R20, UR5, RZ, P0, !PT ;  /* 0x0000000514157c10 */ /* 0x000fe400087fe4ff */
[----:B------:R-:W-:Y:S02]  /*03f0*/  SHF.R.S32.HI R13, RZ, 0x1f, R18 ;  /* 0x0000001fff0d7819 */ /* 0x000fe40000011412 */
[----:B------:R-:W-:-:S02]  /*0400*/  IADD3 R17, P0, R18, UR4, RZ ;  /* 0x0000000412117c10 */ /* 0x000fc4000ff1e0ff */
[----:B------:R-:W-:Y:S02]  /*0410*/  IADD3 R0, R18, c[0x0][0x0], RZ ;  /* 0x0000000012007a10 */ /* 0x000fe40007ffe0ff */
[----:B------:R-:W-:Y:S02]  /*0420*/  IADD3.X R16, R13, UR5, RZ, P0, !PT ;  /* 0x000000050d107c10 */ /* 0x000fe400087fe4ff */
[----:B0-----:R-:W-:Y:S02]  /*0430*/  SHF.R.S32.HI R3, RZ, 0x1f, R0 ;  /* 0x0000001fff037819 */ /* 0x001fe40000011400 */
[C---:B------:R-:W-:Y:S01]  /*0440*/  SHF.L.U64.HI R16, R17.reuse, 0x2, R16 ;  /* 0x0000000211107819 */ /* 0x040fe20000010210 */
[----:B------:R-:W-:Y:S01]  /*0450*/  IMAD.SHL.U32 R17, R17, 0x4, RZ ;  /* 0x0000000411117824 */ /* 0x000fe200078e00ff */
[----:B------:R-:W-:-:S04]  /*0460*/  IADD3 R6, P5, R0, UR4, RZ ;  /* 0x0000000400067c10 */ /* 0x000fc8000ffbe0ff */
[----:B------:R-:W-:Y:S02]  /*0470*/  IADD3.X R37, R3, UR5, RZ, P5, !PT ;  /* 0x0000000503257c10 */ /* 0x000fe4000affe4ff */
[----:B------:R-:W-:Y:S02]  /*0480*/  IADD3 R36, P5, R17, c[0x0][0x160], RZ ;  /* 0x0000580011247a10 */ /* 0x000fe40007fbe0ff */
[C---:B------:R-:W-:Y:S01]  /*0490*/  SHF.L.U64.HI R21, R48.reuse, 0x2, R21 ;  /* 0x0000000230157819 */ /* 0x040fe20000010215 */
[----:B------:R-:W-:Y:S01]  /*04a0*/  IMAD.SHL.U32 R48, R48, 0x4, RZ ;  /* 0x0000000430307824 */ /* 0x000fe200078e00ff */
[----:B------:R-:W-:Y:S02]  /*04b0*/  SHF.L.U64.HI R4, R6, 0x2, R37 ;  /* 0x0000000206047819 */ /* 0x000fe40000010225 */
[----:B------:R-:W-:Y:S02]  /*04c0*/  IADD3.X R37, R16, c[0x0][0x164], RZ, P5, !PT ;  /* 0x0000590010257a10 */ /* 0x000fe40002ffe4ff */
[----:B------:R-:W-:-:S02]  /*04d0*/  ISETP.GE.AND P5, PT, R18, c[0x0][0x18c], PT ;  /* 0x0000630012007a0c */ /* 0x000fc40003fa6270 */
[----:B------:R-:W-:Y:S02]  /*04e0*/  IADD3 R34, P0, R48, c[0x0][0x160], RZ ;  /* 0x0000580030227a10 */ /* 0x000fe40007f1e0ff */
[----:B------:R-:W-:Y:S02]  /*04f0*/  IADD3 R2, R0, c[0x0][0x0], RZ ;  /* 0x0000000000027a10 */ /* 0x000fe40007ffe0ff */
[----:B------:R-:W-:Y:S02]  /*0500*/  IADD3.X R35, R21, c[0x0][0x164], RZ, P0, !PT ;  /* 0x0000590015237a10 */ /* 0x000fe400007fe4ff */
[----:B------:R-:W-:Y:S02]  /*0510*/  SHF.R.S32.HI R5, RZ, 0x1f, R2 ;  /* 0x0000001fff057819 */ /* 0x000fe40000011402 */
[----:B-1----:R-:W-:-:S03]  /*0520*/  IADD3 R41, P0, R2, UR4, RZ ;  /* 0x0000000402297c10 */ /* 0x002fc6000ff1e0ff */
[----:B------:R-:W-:Y:S01]  /*0530*/  @!P5 IMAD.MOV.U32 R43, RZ, RZ, 0x4 ;  /* 0x00000004ff2bd424 */ /* 0x000fe200078e00ff */
[----:B------:R-:W-:Y:S01]  /*0540*/  IADD3.X R42, R5, UR5, RZ, P0, !PT ;  /* 0x00000005052a7c10 */ /* 0x000fe200087fe4ff */
[----:B------:R-:W-:Y:S01]  /*0550*/  IMAD.SHL.U32 R6, R6, 0x4, RZ ;  /* 0x0000000406067824 */ /* 0x000fe200078e00ff */
[----:B------:R-:W5:Y:S01]  /*0560*/  @!P5 LDG.E R67, [R36.64] ;  /* 0x000000062443d981 */ /* 0x000f62000c1e1900 */
[----:B------:R-:W-:-:S03]  /*0570*/  ISETP.GE.AND P4, PT, R49, c[0x0][0x18c], PT ;  /* 0x0000630031007a0c */ /* 0x000fc60003f86270 */
[----:B------:R-:W-:-:S10]  /*0580*/  IADD3 R24, P0, R6, c[0x0][0x160], RZ ;  /* 0x0000580006187a10 */ /* 0x000fd40007f1e0ff */
[----:B------:R-:W-:Y:S01]  /*0590*/  @!P4 IMAD.MOV.U32 R44, RZ, RZ, 0x4 ;  /* 0x00000004ff2cc424 */ /* 0x000fe200078e00ff */
[----:B------:R-:W5:Y:S03]  /*05a0*/  @!P4 LDG.E R65, [R34.64] ;  /* 0x000000062241c981 */ /* 0x000f66000c1e1900 */
[----:B------:R-:W-:-:S06]  /*05b0*/  @!P4 IMAD.WIDE R44, R49, R44, c[0x0][0x170] ;  /* 0x00005c00312cc625 */ /* 0x000fcc00078e022c */
[----:B------:R0:W5:Y:S01]  /*05c0*/  @!P4 LDG.E R44, [R44.64] ;  /* 0x000000062c2cc981 */ /* 0x000162000c1e1900 */
[----:B--2---:R-:W-:Y:S01]  /*05d0*/  @!P6 FADD.FTZ R11, R7, R8 ;  /* 0x00000008070be221 */ /* 0x004fe20000010000 */
[----:B------:R-:W-:Y:S01]  /*05e0*/  SHF.L.U64.HI R8, R41, 0x2, R42 ;  /* 0x0000000229087819 */ /* 0x000fe2000001022a */
[----:B------:R-:W-:-:S06]  /*05f0*/  @!P5 IMAD.WIDE R42, R18, R43, c[0x0][0x170] ;  /* 0x00005c00122ad625 */ /* 0x000fcc00078e022b */
[----:B------:R1:W2:Y:S01]  /*0600*/  @!P5 LDG.E R42, [R42.64] ;  /* 0x000000062a2ad981 */ /* 0x0002a2000c1e1900 */
[----:B------:R-:W-:Y:S01]  /*0610*/  IMAD.SHL.U32 R7, R41, 0x4, RZ ;  /* 0x0000000429077824 */ /* 0x000fe200078e00ff */
[----:B------:R-:W-:Y:S01]  /*0620*/  ISETP.GE.AND P6, PT, R0, c[0x0][0x18c], PT ;  /* 0x0000630000007a0c */ /* 0x000fe20003fc6270 */
[----:B---3--:R-:W-:Y:S01]  /*0630*/  @!P1 FADD.FTZ R59, R22, R25 ;  /* 0x00000019163b9221 */ /* 0x008fe20000010000 */
[----:B------:R-:W-:Y:S02]  /*0640*/  IADD3.X R25, R4, c[0x0][0x164], RZ, P0, !PT ;  /* 0x0000590004197a10 */ /* 0x000fe400007fe4ff */
[----:B------:R-:W-:-:S09]  /*0650*/  IADD3 R22, P0, R7, c[0x0][0x160], RZ ;  /* 0x0000580007167a10 */ /* 0x000fd20007f1e0ff */
[----:B-1----:R-:W3:Y:S01]  /*0660*/  @!P6 LDG.E R43, [R24.64] ;  /* 0x00000006182be981 */ /* 0x002ee2000c1e1900 */
[----:B----4-:R-:W-:Y:S01]  /*0670*/  @!P2 FADD.FTZ R55, R40, R23 ;  /* 0x000000172837a221 */ /* 0x010fe20000010000 */
[----:B------:R-:W-:Y:S02]  /*0680*/  IADD3.X R23, R8, c[0x0][0x164], RZ, P0, !PT ;  /* 0x0000590008177a10 */ /* 0x000fe400007fe4ff */
[----:B------:R-:W-:Y:S01]  /*0690*/  ISETP.GE.AND P0, PT, R2, c[0x0][0x18c], PT ;  /* 0x0000630002007a0c */ /* 0x000fe20003f06270 */
[----:B-----5:R-:W-:Y:S02]  /*06a0*/  @!P3 FADD.FTZ R19, R38, R39 ;  /* 0x000000272613b221 */ /* 0x020fe40000010000 */
[----:B------:R-:W-:-:S10]  /*06b0*/  @!P6 IMAD.MOV.U32 R39, RZ, RZ, 0x4 ;  /* 0x00000004ff27e424 */ /* 0x000fd400078e00ff */
[----:B------:R-:W-:Y:S01]  /*06c0*/  @!P0 IMAD.MOV.U32 R41, RZ, RZ, 0x4 ;  /* 0x00000004ff298424 */ /* 0x000fe200078e00ff */
[----:B0-----:R-:W4:Y:S01]  /*06d0*/  @!P0 LDG.E R45, [R22.64] ;  /* 0x00000006162d8981 */ /* 0x001f22000c1e1900 */
[----:B------:R-:W-:-:S04]  /*06e0*/  @!P6 IMAD.WIDE R38, R0, R39, c[0x0][0x170] ;  /* 0x00005c000026e625 */ /* 0x000fc800078e0227 */
[----:B------:R-:W-:Y:S02]  /*06f0*/  @!P0 IMAD.WIDE R40, R2, R41, c[0x0][0x170] ;  /* 0x00005c0002288625 */ /* 0x000fe400078e0229 */
[----:B------:R-:W3:Y:S04]  /*0700*/  @!P6 LDG.E R38, [R38.64] ;  /* 0x000000062626e981 */ /* 0x000ee8000c1e1900 */
[----:B------:R-:W4:Y:S01]  /*0710*/  @!P0 LDG.E R40, [R40.64] ;  /* 0x0000000628288981 */ /* 0x000f22000c1e1900 */
[----:B------:R-:W-:Y:S02]  /*0720*/  P2R R64, PR, RZ, 0x2 ;  /* 0x00000002ff407803 */ /* 0x000fe40000000000 */
[----:B------:R-:W-:Y:S01]  /*0730*/  ISETP.GE.AND P1, PT, R66, c[0x0][0x18c], PT ;  /* 0x0000630042007a0c */ /* 0x000fe20003f26270 */
[----:B------:R-:W-:-:S02]  /*0740*/  @!P4 FADD.FTZ R14, R44, R65 ;  /* 0x000000412c0ec221 */ /* 0x000fc40000010000 */
[----:B--2---:R-:W-:Y:S02]  /*0750*/  @!P5 FADD.FTZ R12, R42, R67 ;  /* 0x000000432a0cd221 */ /* 0x004fe40000010000 */
[----:B------:R-:W-:-:S08]  /*0760*/  IMAD.MOV.U32 R42, RZ, RZ, RZ ;  /* 0x000000ffff2a7224 */ /* 0x000fd000078e00ff */
[----:B------:R-:W-:Y:S01]  /*0770*/  @!P1 FADD.FTZ R42, RZ, R11 ;  /* 0x0000000bff2a9221 */ /* 0x000fe20000010000 */
[----:B------:R-:W-:-:S13]  /*0780*/  ISETP.NE.AND P1, PT, R64, RZ, PT ;  /* 0x000000ff4000720c */ /* 0x000fda0003f25270 */
[----:B------:R-:W-:-:S04]  /*0790*/  @!P1 FADD.FTZ R42, R42, R59 ;  /* 0x0000003b2a2a9221 */ /* 0x000fc80000010000 */
[----:B------:R-:W-:-:S04]  /*07a0*/  @!P2 FADD.FTZ R42, R42, R55 ;  /* 0x000000372a2aa221 */ /* 0x000fc80000010000 */
[----:B------:R-:W-:-:S04]  /*07b0*/  @!P3 FADD.FTZ R42, R42, R19 ;  /* 0x000000132a2ab221 */ /* 0x000fc80000010000 */
[----:B------:R-:W-:-:S04]  /*07c0*/  @!P4 FADD.FTZ R42, R42, R14 ;  /* 0x0000000e2a2ac221 */ /* 0x000fc80000010000 */
[----:B------:R-:W-:Y:S02]  /*07d0*/  @!P5 FADD.FTZ R42, R42, R12 ;  /* 0x0000000c2a2ad221 */ /* 0x000fe40000010000 */
[----:B---3--:R-:W-:Y:S02]  /*07e0*/  @!P6 FADD.FTZ R9, R38, R43 ;  /* 0x0000002b2609e221 */ /* 0x008fe40000010000 */
[----:B----4-:R-:W-:Y:S02]  /*07f0*/  @!P0 FADD.FTZ R10, R40, R45 ;  /* 0x0000002d280a8221 */ /* 0x010fe40000010000 */
        /* <DEDUP_REMOVED lines=12> */
[----:B------:R-:W0:Y:S07]  /*08c0*/  SHFL.BFLY PT, R43, R40, 0x1, 0x1f ;  /* 0x0c201f00282b7f89 */ /* 0x000e2e00000e0000 */
[----:B------:R-:W-:Y:S01]  /*08d0*/  @!P1 SHF.R.U32.HI R67, RZ, 0x3, R66 ;  /* 0x00000003ff439819 */ /* 0x000fe20000011642 */
[----:B------:R-:W1:Y:S03]  /*08e0*/  I2F.U32 R39, c[0x0][0x0] ;  /* 0x0000000000277b06 */ /* 0x000e660000201000 */
[----:B------:R-:W-:-:S05]  /*08f0*/  @!P1 LOP3.LUT R67, R67, 0x1ffffffc, RZ, 0xc0, !PT ;  /* 0x1ffffffc43439812 */ /* 0x000fca00078ec0ff */
[----:B------:R-:W2:Y:S01]  /*0900*/  I2F.U32 R38, R66 ;  /* 0x0000004200267306 */ /* 0x000ea20000201000 */
[----:B0-----:R-:W-:-:S05]  /*0910*/  FADD.FTZ R42, R40, R43 ;  /* 0x0000002b282a7221 */ /* 0x001fca0000010000 */
[----:B------:R-:W-:Y:S01]  /*0920*/  @!P1 STS [R67+0x8], R42 ;  /* 0x0000082a43009388 */ /* 0x000fe20000000800 */
[----:B-1----:R-:W-:-:S03]  /*0930*/  FMUL.FTZ R39, R39, 0.03125 ;  /* 0x3d00000027277820 */ /* 0x002fc60000410000 */
[----:B------:R-:W-:Y:S02]  /*0940*/  BAR.SYNC.DEFER_BLOCKING 0x0 ;  /* 0x0000000000007b1d */ /* 0x000fe40000010000 */
[----:B--2---:R-:W-:Y:S01]  /*0950*/  FSETP.GT.FTZ.AND P1, PT, R39, R38, PT ;  /* 0x000000262700720b */ /* 0x004fe20003f34000 */
[----:B------:R-:W-:-:S12]  /*0960*/  IMAD.MOV.U32 R41, RZ, RZ, RZ ;  /* 0x000000ffff297224 */ /* 0x000fd800078e00ff */
        /* <DEDUP_REMOVED lines=63> */
[----:B------:R-:W0:Y:S01]  /*0d60*/  @P1 LDS R45, [R67+0x8] ;  /* 0x00000800432d1984 */ /* 0x000e220000000800 */
[----:B------:R-:W-:-:S03]  /*0d70*/  ISETP.GE.AND P3, PT, R66, c[0x0][0x18c], PT ;  /* 0x0000630042007a0c */ /* 0x000fc60003f66270 */
[----:B0-----:R-:W0:Y:S10]  /*0d80*/  SHFL.BFLY PT, R42, R45, 0x10, 0x1f ;  /* 0x0e001f002d2a7f89 */ /* 0x001e3400000e0000 */
[----:B------:R-:W-:-:S02]  /*0d90*/  @!P3 IMAD.SHL.U32 R40, R66, 0x4, RZ ;  /* 0x000000044228b824 */ /* 0x000fc400078e00ff */
[----:B0-----:R-:W-:-:S05]  /*0da0*/  FADD.FTZ R42, R42, R45 ;  /* 0x0000002d2a2a7221 */ /* 0x001fca0000010000 */
[----:B------:R-:W0:Y:S01]  /*0db0*/  SHFL.BFLY PT, R43, R42, 0x8, 0x1f ;  /* 0x0d001f002a2b7f89 */ /* 0x000e2200000e0000 */
[----:B------:R-:W-:Y:S02]  /*0dc0*/  @!P3 SHF.L.U64.HI R63, R66, 0x2, R63 ;  /* 0x00000002423fb819 */ /* 0x000fe4000001023f */
[----:B------:R-:W-:-:S04]  /*0dd0*/  @!P3 IADD3 R38, P1, R40, c[0x0][0x178], RZ ;  /* 0x00005e002826ba10 */ /* 0x000fc80007f3e0ff */
[----:B------:R-:W-:Y:S02]  /*0de0*/  @!P3 IADD3.X R39, R63, c[0x0][0x17c], RZ, P1, !PT ;  /* 0x00005f003f27ba10 */ /* 0x000fe40000ffe4ff */
[----:B------:R-:W-:-:S04]  /*0df0*/  @!P3 IADD3 R40, P1, R40, c[0x0][0x180], RZ ;  /* 0x000060002828ba10 */ /* 0x000fc80007f3e0ff */
[----:B------:R-:W-:Y:S02]  /*0e00*/  @!P3 IADD3.X R41, R63, c[0x0][0x184], RZ, P1, !PT ;  /* 0x000061003f29ba10 */ /* 0x000fe40000ffe4ff */
[----:B------:R-:W-:Y:S01]  /*0e10*/  ISETP.NE.AND P1, PT, R44, RZ, PT ;  /* 0x000000ff2c00720c */ /* 0x000fe20003f25270 */
        /* <DEDUP_REMOVED lines=8> */
[----:B0-----:R-:W-:-:S04]  /*0ea0*/  FADD.FTZ R66, R63, R66 ;  /* 0x000000423f427221 */ /* 0x001fc80000010000 */
[----:B-1----:R-:W-:-:S06]  /*0eb0*/  @!P2 FFMA.FTZ R66, R66, R67, c[0x0][0x188] ;  /* 0x000062004242a623 */ /* 0x002fcc0000010043 */
[----:B------:R-:W0:Y:S02]  /*0ec0*/  @!P2 MUFU.RSQ R66, R66 ;  /* 0x000000420042a308 */ /* 0x000e240000001400 */
[----:B0-----:R-:W-:Y:S04]  /*0ed0*/  @!P2 STS [0x4], R66 ;  /* 0x00000442ff00a388 */ /* 0x001fe80000000800 */
[----:B------:R-:W-:Y:S01]  /*0ee0*/  BAR.SYNC.DEFER_BLOCKING 0x0 ;  /* 0x0000000000007b1d */ /* 0x000fe20000010000 */
[----:B------:R-:W-:-:S04]  /*0ef0*/  @!P3 IADD3 R42, P2, R51, c[0x0][0x168], RZ ;  /* 0x00005a00332aba10 */ /* 0x000fc80007f5e0ff */
[----:B------:R-:W-:Y:S01]  /*0f00*/  @!P3 IADD3.X R43, R50, c[0x0][0x16c], RZ, P2, !PT ;  /* 0x00005b00322bba10 */ /* 0x000fe200017fe4ff */
[----:B------:R-:W2:Y:S04]  /*0f10*/  @!P3 LDG.E R39, [R38.64] ;  /* 0x000000062627b981 */ /* 0x000ea8000c1e1900 */
[----:B------:R-:W2:Y:S04]  /*0f20*/  @!P3 LDG.E R40, [R40.64] ;  /* 0x000000062828b981 */ /* 0x000ea8000c1e1900 */
[----:B------:R-:W3:Y:S01]  /*0f30*/  @!P3 LDG.E R43, [R42.64] ;  /* 0x000000062a2bb981 */ /* 0x000ee2000c1e1900 */
[C---:B------:R-:W-:Y:S01]  /*0f40*/  @!P1 IMAD.SHL.U32 R50, R46.reuse, 0x4, RZ ;  /* 0x000000042e329824 */ /* 0x040fe200078e00ff */
[----:B------:R-:W-:-:S04]  /*0f50*/  @!P1 SHF.L.U64.HI R47, R46, 0x2, R47 ;  /* 0x000000022e2f9819 */ /* 0x000fc8000001022f */
[----:B------:R-:W-:-:S04]  /*0f60*/  @!P1 IADD3 R44, P2, R50, c[0x0][0x178], RZ ;  /* 0x00005e00322c9a10 */ /* 0x000fc80007f5e0ff */
[C---:B------:R-:W-:Y:S02]  /*0f70*/  @!P1 IADD3.X R45, R47.reuse, c[0x0][0x17c], RZ, P2, !PT ;  /* 0x00005f002f2d9a10 */ /* 0x040fe400017fe4ff */
[----:B------:R-:W-:Y:S02]  /*0f80*/  @!P1 IADD3 R46, P2, R50, c[0x0][0x180], RZ ;  /* 0x00006000322e9a10 */ /* 0x000fe40007f5e0ff */
[----:B------:R-:W0:Y:S02]  /*0f90*/  LDS.64 R50, [RZ] ;  /* 0x00000000ff327984 */ /* 0x000e240000000a00 */
[----:B------:R-:W-:Y:S01]  /*0fa0*/  @!P1 IADD3.X R47, R47, c[0x0][0x184], RZ, P2, !PT ;  /* 0x000061002f2f9a10 */ /* 0x000fe200017fe4ff */
[----:B0-----:R-:W-:-:S04]  /*0fb0*/  @!P3 FADD.FTZ R66, R11, -R50 ;  /* 0x800000320b42b221 */ /* 0x001fc80000010000 */
[----:B------:R-:W-:-:S04]  /*0fc0*/  @!P3 FMUL.FTZ R66, R66, R51 ;  /* 0x000000334242b220 */ /* 0x000fc80000410000 */
        /* <DEDUP_REMOVED lines=9> */
[----:B------:R-:W-:-:S04]  /*1060*/  @!P1 FADD.FTZ R40, R59, -R50 ;  /* 0x800000323b289221 */ /* 0x000fc80000010000 */
[----:B------:R-:W-:-:S08]  /*1070*/  @!P1 FMUL.FTZ R40, R40, R51 ;  /* 0x0000003328289220 */ /* 0x000fd00000410000 */
[C---:B0-----:R-:W-:Y:S01]  /*1080*/  @!P2 IMAD.SHL.U32 R26, R58.reuse, 0x4, RZ ;  /* 0x000000043a1aa824 */ /* 0x041fe200078e00ff */
[----:B------:R-:W-:Y:S02]  /*1090*/  @!P2 SHF.L.U64.HI R57, R58, 0x2, R57 ;  /* 0x000000023a39a819 */ /* 0x000fe40000010239 */
[----:B------:R-:W-:-:S04]  /*10a0*/  @!P2 IADD3 R38, P3, R61, c[0x0][0x168], RZ ;  /* 0x00005a003d26aa10 */ /* 0x000fc80007f7e0ff */
[----:B------:R-:W-:Y:S01]  /*10b0*/  @!P2 IADD3.X R39, R56, c[0x0][0x16c], RZ, P3, !PT ;  /* 0x00005b003827aa10 */ /* 0x000fe20001ffe4ff */
[----:B--2---:R-:W-:-:S04]  /*10c0*/  @!P1 FFMA.FTZ R40, R40, R45, R46 ;  /* 0x0000002d28289223 */ /* 0x004fc8000001002e */
[----:B---3--:R-:W-:-:S05]  /*10d0*/  @!P1 FADD.FTZ R11, R40, R63 ;  /* 0x0000003f280b9221 */ /* 0x008fca0000010000 */
[----:B------:R0:W-:Y:S01]  /*10e0*/  @!P1 STG.E [R32.64], R11 ;  /* 0x0000000b20009986 */ /* 0x0001e2000c101906 */
[----:B------:R-:W-:-:S03]  /*10f0*/  @!P2 IADD3 R40, P1, R26, c[0x0][0x178], RZ ;  /* 0x00005e001a28aa10 */ /* 0x000fc60007f3e0ff */
[----:B------:R-:W2:Y:S01]  /*1100*/  @!P2 LDG.E R39, [R38.64] ;  /* 0x000000062627a981 */ /* 0x000ea2000c1e1900 */
[----:B------:R-:W-:Y:S02]  /*1110*/  @!P2 IADD3.X R41, R57, c[0x0][0x17c], RZ, P1, !PT ;  /* 0x00005f003929aa10 */ /* 0x000fe40000ffe4ff */
[----:B------:R-:W-:-:S04]  /*1120*/  @!P2 IADD3 R26, P1, R26, c[0x0][0x180], RZ ;  /* 0x000060001a1aaa10 */ /* 0x000fc80007f3e0ff */
[----:B------:R-:W-:Y:S01]  /*1130*/  @!P2 IADD3.X R27, R57, c[0x0][0x184], RZ, P1, !PT ;  /* 0x00006100391baa10 */ /* 0x000fe20000ffe4ff */
[----:B------:R-:W3:Y:S04]  /*1140*/  @!P2 LDG.E R41, [R40.64] ;  /* 0x000000062829a981 */ /* 0x000ee8000c1e1900 */
[----:B------:R-:W3:Y:S01]  /*1150*/  @!P2 LDG.E R26, [R26.64] ;  /* 0x000000061a1aa981 */ /* 0x000ee2000c1e1900 */
[----:B------:R-:W-:Y:S01]  /*1160*/  ISETP.NE.AND P3, PT, R64, RZ, PT ;  /* 0x000000ff4000720c */ /* 0x000fe20003f65270 */
[----:B------:R-:W-:-:S04]  /*1170*/  @!P2 FADD.FTZ R42, R55, -R50 ;  /* 0x80000032372aa221 */ /* 0x000fc80000010000 */
[----:B------:R-:W-:-:S08]  /*1180*/  @!P2 FMUL.FTZ R42, R42, R51 ;  /* 0x000000332a2aa220 */ /* 0x000fd00000410000 */
[C---:B0-----:R-:W-:Y:S01]  /*1190*/  @!P3 IMAD.SHL.U32 R33, R54.reuse, 0x4, RZ ;  /* 0x000000043621b824 */ /* 0x041fe200078e00ff */
[----:B------:R-:W-:-:S04]  /*11a0*/  @!P3 SHF.L.U64.HI R15, R54, 0x2, R15 ;  /* 0x00000002360fb819 */ /* 0x000fc8000001020f */
[----:B------:R-:W-:Y:S01]  /*11b0*/  @!P3 IADD3 R32, P1, R33, c[0x0][0x178], RZ ;  /* 0x00005e002120ba10 */ /* 0x000fe20007f3e0ff */
[----:B---3--:R-:W-:-:S04]  /*11c0*/  @!P2 FFMA.FTZ R42, R42, R41, R26 ;  /* 0x000000292a2aa223 */ /* 0x008fc8000001001a */
[----:B--2---:R-:W-:-:S05]  /*11d0*/  @!P2 FADD.FTZ R11, R42, R39 ;  /* 0x000000272a0ba221 */ /* 0x004fca0000010000 */
[----:B------:R0:W-:Y:S01]  /*11e0*/  @!P2 STG.E [R30.64], R11 ;  /* 0x0000000b1e00a986 */ /* 0x0001e2000c101906 */
[----:B------:R-:W-:Y:S02]  /*11f0*/  @!P3 IADD3 R40, P2, R33, c[0x0][0x180], RZ ;  /* 0x000060002128ba10 */ /* 0x000fe40007f5e0ff */
[C---:B------:R-:W-:Y:S02]  /*1200*/  @!P3 IADD3.X R33, R15.reuse, c[0x0][0x17c], RZ, P1, !PT ;  /* 0x00005f000f21ba10 */ /* 0x040fe40000ffe4ff */
[----:B------:R-:W-:Y:S02]  /*1210*/  @!P3 IADD3.X R41, R15, c[0x0][0x184], RZ, P2, !PT ;  /* 0x000061000f29ba10 */ /* 0x000fe400017fe4ff */
[----:B------:R-:W-:Y:S02]  /*1220*/  @!P3 IADD3 R52, P1, R52, c[0x0][0x168], RZ ;  /* 0x00005a003434ba10 */ /* 0x000fe40007f3e0ff */
[----:B------:R-:W2:Y:S02]  /*1230*/  @!P3 LDG.E R33, [R32.64] ;  /* 0x000000062021b981 */ /* 0x000ea4000c1e1900 */
[----:B------:R-:W-:-:S02]  /*1240*/  @!P3 IADD3.X R53, R53, c[0x0][0x16c], RZ, P1, !PT ;  /* 0x00005b003535ba10 */ /* 0x000fc40000ffe4ff */
[----:B------:R-:W2:Y:S04]  /*1250*/  @!P3 LDG.E R40, [R40.64] ;  /* 0x000000062828b981 */ /* 0x000ea8000c1e1900 */
[----:B------:R-:W3:Y:S01]  /*1260*/  @!P3 LDG.E R52, [R52.64] ;  /* 0x000000063434b981 */ /* 0x000ee2000c1e1900 */
[----:B------:R-:W-:Y:S02]  /*1270*/  @!P3 FADD.FTZ R26, R19, -R50 ;  /* 0x80000032131ab221 */ /* 0x000fe40000010000 */
[C---:B0-----:R-:W-:Y:S02]  /*1280*/  @!P4 IMAD.SHL.U32 R30, R49.reuse, 0x4, RZ ;  /* 0x00000004311ec824 */ /* 0x041fe400078e00ff */
[----:B------:R-:W-:Y:S01]  /*1290*/  @!P3 FMUL.FTZ R26, R26, R51 ;  /* 0x000000331a1ab220 */ /* 0x000fe20000410000 */
[----:B------:R-:W-:-:S03]  /*12a0*/  @!P4 SHF.L.U64.HI R20, R49, 0x2, R20 ;  /* 0x000000023114c819 */ /* 0x000fc60000010214 */
[----:B--2---:R-:W-:Y:S01]  /*12b0*/  @!P3 FFMA.FTZ R11, R26, R33, R40 ;  /* 0x000000211a0bb223 */ /* 0x004fe20000010028 */
[C---:B------:R-:W-:Y:S02]  /*12c0*/  @!P4 IADD3 R26, P2, R30.reuse, c[0x0][0x178], RZ ;  /* 0x00005e001e1aca10 */ /* 0x040fe40007f5e0ff */
[----:B------:R-:W-:Y:S01]  /*12d0*/  @!P4 IADD3 R30, P1, R30, c[0x0][0x180], RZ ;  /* 0x000060001e1eca10 */ /* 0x000fe20007f3e0ff */
[----:B---3--:R-:W-:Y:S01]  /*12e0*/  @!P3 FADD.FTZ R11, R11, R52 ;  /* 0x000000340b0bb221 */ /* 0x008fe20000010000 */
[----:B------:R-:W-:Y:S02]  /*12f0*/  @!P4 IADD3.X R27, R20, c[0x0][0x17c], RZ, P2, !PT ;  /* 0x00005f00141bca10 */ /* 0x000fe400017fe4ff */
[----:B------:R-:W-:Y:S02]  /*1300*/  @!P4 IADD3 R48, P2, R48, c[0x0][0x168], RZ ;  /* 0x00005a003030ca10 */ /* 0x000fe40007f5e0ff */
[----:B------:R-:W-:Y:S01]  /*1310*/  @!P4 IADD3.X R31, R20, c[0x0][0x184], RZ, P1, !PT ;  /* 0x00006100141fca10 */ /* 0x000fe20000ffe4ff */
[----:B------:R0:W-:Y:S01]  /*1320*/  @!P3 STG.E [R28.64], R11 ;  /* 0x0000000b1c00b986 */ /* 0x0001e2000c101906 */
[----:B------:R-:W-:-:S03]  /*1330*/  @!P4 IADD3.X R49, R21, c[0x0][0x16c], RZ, P2, !PT ;  /* 0x00005b001531ca10 */ /* 0x000fc600017fe4ff */
[----:B------:R-:W2:Y:S04]  /*1340*/  @!P4 LDG.E R27, [R26.64] ;  /* 0x000000061a1bc981 */ /* 0x000ea8000c1e1900 */
[----:B------:R-:W2:Y:S04]  /*1350*/  @!P4 LDG.E R30, [R30.64] ;  /* 0x000000061e1ec981 */ /* 0x000ea8000c1e1900 */
[----:B------:R-:W0:Y:S01]  /*1360*/  @!P4 LDG.E R48, [R48.64] ;  /* 0x000000063030c981 */ /* 0x000e22000c1e1900 */
[----:B------:R-:W-:Y:S02]  /*1370*/  @!P4 FADD.FTZ R14, R14, -R50 ;  /* 0x800000320e0ec221 */ /* 0x000fe40000010000 */
[----:B------:R-:W-:-:S02]  /*1380*/  @!P5 IMAD.SHL.U32 R19, R18, 0x4, RZ ;  /* 0x000000041213d824 */ /* 0x000fc400078e00ff */
[----:B------:R-:W-:Y:S01]  /*1390*/  @!P4 FMUL.FTZ R14, R14, R51 ;  /* 0x000000330e0ec220 */ /* 0x000fe20000410000 */
[----:B------:R-:W-:Y:S02]  /*13a0*/  @!P5 SHF.L.U64.HI R13, R18, 0x2, R13 ;  /* 0x00000002120dd819 */ /* 0x000fe4000001020d */
[----:B------:R-:W-:Y:S02]  /*13b0*/  @!P5 IADD3 R18, P2, R19, c[0x0][0x180], RZ ;  /* 0x000060001312da10 */ /* 0x000fe40007f5e0ff */
[----:B------:R-:W-:-:S04]  /*13c0*/  @!P5 IADD3 R20, P3, R17, c[0x0][0x168], RZ ;  /* 0x00005a001114da10 */ /* 0x000fc80007f7e0ff */
[----:B------:R-:W-:Y:S01]  /*13d0*/  @!P5 IADD3.X R21, R16, c[0x0][0x16c], RZ, P3, !PT ;  /* 0x00005b001015da10 */ /* 0x000fe20001ffe4ff */
[----:B--2---:R-:W-:Y:S01]  /*13e0*/  @!P4 FFMA.FTZ R15, R14, R27, R30 ;  /* 0x0000001b0e0fc223 */ /* 0x004fe2000001001e */
[----:B------:R-:W-:-:S03]  /*13f0*/  @!P5 IADD3 R14, P1, R19, c[0x0][0x178], RZ ;  /* 0x00005e00130eda10 */ /* 0x000fc60007f3e0ff */
        /* <DEDUP_REMOVED lines=9> */
[----:B------:R-:W-:Y:S03]  /*1490*/  BSSY B0, `(.L_x_350) ;  /* 0x0000015000007945 */ /* 0x000fe60003800000 */
        /* <DEDUP_REMOVED lines=9> */
[----:B0-----:R-:W-:-:S02]  /*1530*/  IADD3.X R13, R0, c[0x0][0x17c], RZ, P1, !PT ;  /* 0x00005f00000d7a10 */ /* 0x001fc40000ffe4ff */
        /* <DEDUP_REMOVED lines=9> */
[----:B------:R0:W-:Y:S02]  /*15d0*/  STG.E [R24.64], R3 ;  /* 0x0000000318007986 */ /* 0x0001e4000c101906 */
.L_x_351:
[----:B------:R-:W-:Y:S05]  /*15e0*/  BSYNC B0 ;  /* 0x0000000000007941 */ /* 0x000fea0003800000 */
.L_x_350:
        /* <DEDUP_REMOVED lines=18> */
.L_x_352:
        /* <DEDUP_REMOVED lines=15> */
.L_x_2512:


//--------------------- .text._ZN17fastertransformer26add_bias_layernorm_add_resI6__halfLi8EEEvPT_PKS2_S5_S5_S5_fi --------------------------
	.section	.text._ZN17fastertransformer26add_bias_layernorm_add_resI6__halfLi8EEEvPT_PKS2_S5_S5_S5_fi,"ax",@progbits
	.sectioninfo	@"SHI_REGISTERS=40"
	.align	128
        .global         _ZN17fastertransformer26add_bias_layernorm_add_resI6__halfLi8EEEvPT_PKS2_S5_S5_S5_fi
        .type           _ZN17fastertransformer26add_bias_layernorm_add_resI6__halfLi8EEEvPT_PKS2_S5_S5_S5_fi,@function
        .size           _ZN17fastertransformer26add_bias_layernorm_add_resI6__halfLi8EEEvPT_PKS2_S5_S5_S5_fi,(.L_x_2513 - _ZN17fastertransformer26add_bias_layernorm_add_resI6__halfLi8EEEvPT_PKS2_S5_S5_S5_fi)
        .other          _ZN17fastertransformer26add_bias_layernorm_add_resI6__halfLi8EEEvPT_PKS2_S5_S5_S5_fi,@"STO_CUDA_ENTRY STV_DEFAULT"
_ZN17fastertransformer26add_bias_layernorm_add_resI6__halfLi8EEEvPT_PKS2_S5_S5_S5_fi:
.text._ZN17fastertransformer26add_bias_layernorm_add_resI6__halfLi8EEEvPT_PKS2_S5_S5_S5_fi:
[----:B------:R-:W-:Y:S02]  /*0000*/  IMAD.MOV.U32 R1, RZ, RZ, c[0x0][0x28] ;  /* 0x00000a00ff017624 */ /* 0x000fe400078e00ff */
[----:B------:R-:W0:Y:S01]  /*0010*/  S2R R19, SR_TID.X ;  /* 0x0000000000137919 */ /* 0x000e220000002100 */
[----:B------:R-:W1:Y:S01]  /*0020*/  S2UR UR4, SR_CTAID.X ;  /* 0x00000000000479c3 */ /* 0x000e620000002500 */
[----:B------:R-:W-:Y:S02]  /*0030*/  ULDC UR5, c[0x0][0x18c] ;  /* 0x0000630000057ab9 */ /* 0x000fe40000000800 */
[----:B------:R-:W-:Y:S01]  /*0040*/  ULDC.64 UR6, c[0x0][0x118] ;  /* 0x0000460000067ab9 */ /* 0x000fe20000000a00 */
[C---:B0-----:R-:W-:Y:S01]  /*0050*/  IADD3 R17, R19.reuse, c[0x0][0x0], RZ ;  /* 0x0000000013117a10 */ /* 0x041fe20007ffe0ff */
[----:B-1----:R-:W-:Y:S01]  /*0060*/  UIMAD UR4, UR4, UR5, URZ ;  /* 0x00000005040472a4 */ /* 0x002fe2000f8e023f */
[----:B------:R-:W-:Y:S02]  /*0070*/  ISETP.GE.AND P4, PT, R19, c[0x0][0x18c], PT ;  /* 0x0000630013007a0c */ /* 0x000fe40003f86270 */
[----:B------:R-:W-:Y:S01]  /*0080*/  IADD3 R18, R17, c[0x0][0x0], RZ ;  /* 0x0000000011127a10 */ /* 0x000fe20007ffe0ff */
[----:B------:R-:W-:Y:S01]  /*0090*/  USHF.R.S32.HI UR5, URZ, 0x1f, UR4 ;  /* 0x0000001f3f057899 */ /* 0x000fe20008011404 */
[----:B------:R-:W-:-:S02]  /*00a0*/  SHF.R.S32.HI R14, RZ, 0x1f, R19 ;  /* 0x0000001fff0e7819 */ /* 0x000fc40000011413 */
[----:B------:R-:W-:-:S04]  /*00b0*/  IADD3 R16, R18, c[0x0][0x0], RZ ;  /* 0x0000000012107a10 */ /* 0x000fc80007ffe0ff */
[----:B------:R-:W-:-:S04]  /*00c0*/  IADD3 R15, R16, c[0x0][0x0], RZ ;  /* 0x00000000100f7a10 */ /* 0x000fc80007ffe0ff */
[----:B------:R-:W-:-:S13]  /*00d0*/  ISETP.GE.AND P0, PT, R15, c[0x0][0x18c], PT ;  /* 0x000063000f007a0c */ /* 0x000fda0003f06270 */
[----:B------:R-:W-:Y:S01]  /*00e0*/  @!P0 IADD3 R3, P1, R15, UR4, RZ ;  /* 0x000000040f038c10 */ /* 0x000fe2000ff3e0ff */
[----:B------:R-:W-:-:S03]  /*00f0*/  @!P0 IMAD.MOV.U32 R8, RZ, RZ, 0x2 ;  /* 0x00000002ff088424 */ /* 0x000fc600078e00ff */
[C---:B------:R-:W-:Y:S01]  /*0100*/  @!P0 LEA.HI.X.SX32 R10, R15.reuse, UR5, 0x1, P1 ;  /* 0x000000050f0a8c11 */ /* 0x040fe200088f0eff */
[----:B------:R-:W-:Y:S01]  /*0110*/  @!P0 IMAD.WIDE R8, R15, R8, c[0x0][0x170] ;  /* 0x00005c000f088625 */ /* 0x000fe200078e0208 */
[----:B------:R-:W-:Y:S02]  /*0120*/  @!P0 LEA R4, P2, R3, c[0x0][0x160], 0x1 ;  /* 0x0000580003048a11 */ /* 0x000fe400078408ff */
[----:B------:R-:W-:Y:S02]  /*0130*/  IADD3 R13, P1, R19, UR4, RZ ;  /* 0x00000004130d7c10 */ /* 0x000fe4000ff3e0ff */
[----:B------:R-:W-:Y:S01]  /*0140*/  @!P0 LEA.HI.X R5, R3, c[0x0][0x164], R10, 0x1, P2 ;  /* 0x0000590003058a11 */ /* 0x000fe200010f0c0a */
[----:B------:R0:W2:Y:S01]  /*0150*/  @!P0 LDG.E.U16 R24, [R8.64] ;  /* 0x0000000608188981 */ /* 0x0000a2000c1e1500 */
[----:B------:R-:W-:Y:S01]  /*0160*/  IADD3.X R12, R14, UR5, RZ, P1, !PT ;  /* 0x000000050e0c7c10 */ /* 0x000fe20008ffe4ff */
[----:B------:R-:W-:Y:S01]  /*0170*/  @!P4 IMAD.MOV.U32 R22, RZ, RZ, 0x2 ;  /* 0x00000002ff16c424 */ /* 0x000fe200078e00ff */
[----:B------:R-:W-:Y:S01]  /*0180*/  LEA R20, P1, R13, c[0x0][0x160], 0x1 ;  /* 0x000058000d147a11 */ /* 0x000fe200078208ff */
[----:B------:R1:W2:Y:S02]  /*0190*/  @!P0 LDG.E.U16 R25, [R4.64] ;  /* 0x0000000604198981 */ /* 0x0002a4000c1e1500 */
[----:B------:R-:W-:Y:S01]  /*01a0*/  @!P4 IMAD.WIDE R22, R19, R22, c[0x0][0x170] ;  /* 0x00005c001316c625 */ /* 0x000fe200078e0216 */
[----:B------:R-:W-:-:S04]  /*01b0*/  LEA.HI.X R21, R13, c[0x0][0x164], R12, 0x1, P1 ;  /* 0x000059000d157a11 */ /* 0x000fc800008f0c0c */
[----:B------:R3:W4:Y:S04]  /*01c0*/  @!P4 LDG.E.U16 R3, [R22.64] ;  /* 0x000000061603c981 */ /* 0x000728000c1e1500 */
[----:B------:R5:W4:Y:S01]  /*01d0*/  @!P4 LDG.E.U16 R34, [R20.64] ;  /* 0x000000061422c981 */ /* 0x000b22000c1e1500 */
[----:B------:R-:W-:Y:S02]  /*01e0*/  SHF.R.S32.HI R10, RZ, 0x1f, R17 ;  /* 0x0000001fff0a7819 */ /* 0x000fe40000011411 */
[----:B------:R-:W-:Y:S02]  /*01f0*/  IADD3 R11, P2, R17, UR4, RZ ;  /* 0x00000004110b7c10 */ /* 0x000fe4000ff5e0ff */
[----:B0-----:R-:W-:Y:S02]  /*0200*/  IADD3 R9, R15, c[0x0][0x0], RZ ;  /* 0x000000000f097a10 */ /* 0x001fe40007ffe0ff */
[----:B------:R-:W-:-:S02]  /*0210*/  IADD3.X R8, R10, UR5, RZ, P2, !PT ;  /* 0x000000050a087c10 */ /* 0x000fc400097fe4ff */
[----:B------:R-:W-:Y:S02]  /*0220*/  ISETP.GE.AND P2, PT, R9, c[0x0][0x18c], PT ;  /* 0x0000630009007a0c */ /* 0x000fe40003f46270 */
[----:B------:R-:W-:Y:S02]  /*0230*/  ISETP.GE.AND P5, PT, R17, c[0x0][0x18c], PT ;  /* 0x0000630011007a0c */ /* 0x000fe40003fa6270 */
[----:B------:R-:W-:Y:S02]  /*0240*/  ISETP.GE.AND P1, PT, R18, c[0x0][0x18c], PT ;  /* 0x0000630012007a0c */ /* 0x000fe40003f26270 */
[----:B-1----:R-:W-:Y:S02]  /*0250*/  P2R R4, PR, RZ, 0x20 ;  /* 0x00000020ff047803 */ /* 0x002fe40000000000 */
[----:B------:R-:W-:-:S04]  /*0260*/  LEA R4, P3, R11, c[0x0][0x160], 0x1 ;  /* 0x000058000b047a11 */ /* 0x000fc800078608ff */
[----:B------:R-:W-:Y:S02]  /*0270*/  LEA.HI.X R5, R11, c[0x0][0x164], R8, 0x1, P3 ;  /* 0x000059000b057a11 */ /* 0x000fe400018f0c08 */
[----:B---3--:R-:W-:Y:S01]  /*0280*/  @!P2 IADD3 R23, P3, R9, UR4, RZ ;  /* 0x000000040917ac10 */ /* 0x008fe2000ff7e0ff */
[----:B------:R-:W-:Y:S02]  /*0290*/  @!P5 IMAD.MOV.U32 R26, RZ, RZ, 0x2 ;  /* 0x00000002ff1ad424 */ /* 0x000fe400078e00ff */
[----:B------:R0:W3:Y:S02]  /*02a0*/  @!P5 LDG.E.U16 R32, [R4.64] ;  /* 0x000000060420d981 */ /* 0x0000e4000c1e1500 */
[----:B-----5:R-:W-:-:S04]  /*02b0*/  @!P5 IMAD.WIDE R20, R17, R26, c[0x0][0x170] ;  /* 0x00005c001114d625 */ /* 0x020fc800078e021a */
[----:B------:R-:W-:Y:S01]  /*02c0*/  @!P1 IMAD.MOV.U32 R27, RZ, RZ, 0x2 ;  /* 0x00000002ff1b9424 */ /* 0x000fe200078e00ff */
[----:B------:R1:W3:Y:S01]  /*02d0*/  @!P5 LDG.E.U16 R33, [R20.64] ;  /* 0x000000061421d981 */ /* 0x0002e2000c1e1500 */
[----:B0-----:R-:W-:Y:S02]  /*02e0*/  SHF.R.S32.HI R5, RZ, 0x1f, R18 ;  /* 0x0000001fff057819 */ /* 0x001fe40000011412 */
[----:B------:R-:W-:-:S06]  /*02f0*/  @!P1 IMAD.WIDE R26, R18, R27, c[0x0][0x170] ;  /* 0x00005c00121a9625 */ /* 0x000fcc00078e021b */
[----:B------:R0:W5:Y:S01]  /*0300*/  @!P1 LDG.E.U16 R26, [R26.64] ;  /* 0x000000061a1a9981 */ /* 0x000162000c1e1500 */
[----:B--2---:R-:W-:Y:S01]  /*0310*/  @!P0 HADD2 R7, R25.H0_H0, R24.H0_H0 ;  /* 0x2000001819078230 */ /* 0x004fe20000000800 */
[----:B------:R-:W-:Y:S02]  /*0320*/  @!P2 LEA.HI.X.SX32 R24, R9, UR5, 0x1, P3 ;  /* 0x000000050918ac11 */ /* 0x000fe400098f0eff */
[----:B------:R-:W-:-:S04]  /*0330*/  @!P2 LEA R22, P3, R23, c[0x0][0x160], 0x1 ;  /* 0x000058001716aa11 */ /* 0x000fc800078608ff */
[----:B------:R-:W-:Y:S02]  /*0340*/  @!P2 LEA.HI.X R23, R23, c[0x0][0x164], R24, 0x1, P3 ;  /* 0x000059001717aa11 */ /* 0x000fe400018f0c18 */
[----:B------:R-:W-:Y:S01]  /*0350*/  IADD3 R4, P3, R18, UR4, RZ ;  /* 0x0000000412047c10 */ /* 0x000fe2000ff7e0ff */
[----:B------:R-:W-:Y:S01]  /*0360*/  @!P2 IMAD.MOV.U32 R24, RZ, RZ, 0x2 ;  /* 0x00000002ff18a424 */ /* 0x000fe200078e00ff */
[----:B----4-:R-:W-:Y:S01]  /*0370*/  @!P4 HADD2 R6, R34.H0_H0, R3.H0_H0 ;  /* 0x200000032206c230 */ /* 0x010fe20000000800 */
[----:B------:R-:W2:Y:S01]  /*0380*/  @!P2 LDG.E.U16 R22, [R22.64] ;  /* 0x000000061616a981 */ /* 0x000ea2000c1e1500 */
[----:B------:R-:W-:Y:S02]  /*0390*/  IADD3.X R3, R5, UR5, RZ, P3, !PT ;  /* 0x0000000505037c10 */ /* 0x000fe40009ffe4ff */
[----:B-1----:R-:W-:Y:S01]  /*03a0*/  LEA R20, P3, R4, c[0x0][0x160], 0x1 ;  /* 0x0000580004147a11 */ /* 0x002fe200078608ff */
[----:B------:R-:W-:-:S03]  /*03b0*/  @!P2 IMAD.WIDE R24, R9, R24, c[0x0][0x170] ;  /* 0x00005c000918a625 */ /* 0x000fc600078e0218 */
[----:B------:R-:W-:-:S03]  /*03c0*/  LEA.HI.X R21, R4, c[0x0][0x164], R3, 0x1, P3 ;  /* 0x0000590004157a11 */ /* 0x000fc600018f0c03 */
[----:B------:R1:W2:Y:S04]  /*03d0*/  @!P2 LDG.E.U16 R25, [R24.64] ;  /* 0x000000061819a981 */ /* 0x0002a8000c1e1500 */
[----:B------:R-:W5:Y:S01]  /*03e0*/  @!P1 LDG.E.U16 R21, [R20.64] ;  /* 0x0000000614159981 */ /* 0x000f62000c1e1500 */
[----:B------:R-:W-:Y:S01]  /*03f0*/  ISETP.GE.AND P3, PT, R16, c[0x0][0x18c], PT ;  /* 0x0000630010007a0c */ /* 0x000fe20003f66270 */
[----:B0-----:R-:W-:Y:S02]  /*0400*/  @!P4 HADD2.F32 R27, -RZ, R6.H0_H0 ;  /* 0x20000006ff1bc230 */ /* 0x001fe40000004100 */
[----:B---3--:R-:W-:-:S10]  /*0410*/  @!P5 HADD2 R0, R32.H0_H0, R33.H0_H0 ;  /* 0x200000212000d230 */ /* 0x008fd40000000800 */
[----:B------:R-:W-:Y:S02]  /*0420*/  @!P3 IMAD.MOV.U32 R33, RZ, RZ, 0x2 ;  /* 0x00000002ff21b424 */ /* 0x000fe400078e00ff */
[----:B------:R-:W-:Y:S02]  /*0430*/  IMAD.MOV.U32 R32, RZ, RZ, RZ ;  /* 0x000000ffff207224 */ /* 0x000fe400078e00ff */
[----:B------:R-:W-:Y:S01]  /*0440*/  @!P4 FADD.FTZ R32, RZ, R27 ;  /* 0x0000001bff20c221 */ /* 0x000fe20000010000 */
[C---:B-1----:R-:W-:Y:S01]  /*0450*/  IADD3 R24, P4, R16.reuse, UR4, RZ ;  /* 0x0000000410187c10 */ /* 0x042fe2000ff9e0ff */
[----:B--2---:R-:W-:Y:S01]  /*0460*/  @!P2 HADD2 R2, R22.H0_H0, R25.H0_H0 ;  /* 0x200000191602a230 */ /* 0x004fe20000000800 */
[----:B------:R-:W-:Y:S01]  /*0470*/  @!P3 IMAD.WIDE R22, R16, R33, c[0x0][0x170] ;  /* 0x00005c001016b625 */ /* 0x000fe200078e0221 */
[----:B------:R-:W-:Y:S02]  /*0480*/  @!P5 HADD2.F32 R33, -RZ, R0.H0_H0 ;  /* 0x20000000ff21d230 */ /* 0x000fe40000004100 */
[----:B-----5:R-:W-:Y:S01]  /*0490*/  @!P1 HADD2 R28, R21.H0_H0, R26.H0_H0 ;  /* 0x2000001a151c9230 */ /* 0x020fe20000000800 */
[----:B------:R-:W-:-:S02]  /*04a0*/  SHF.R.S32.HI R25, RZ, 0x1f, R16 ;  /* 0x0000001fff197819 */ /* 0x000fc40000011410 */
[----:B------:R-:W-:Y:S01]  /*04b0*/  @!P5 FADD.FTZ R32, R32, R33 ;  /* 0x000000212020d221 */ /* 0x000fe20000010000 */
[----:B------:R0:W2:Y:S01]  /*04c0*/  @!P3 LDG.E.U16 R23, [R22.64] ;  /* 0x000000061617b981 */ /* 0x0000a2000c1e1500 */
[----:B------:R-:W-:Y:S01]  /*04d0*/  @!P1 HADD2.F32 R21, -RZ, R28.H0_H0 ;  /* 0x2000001cff159230 */ /* 0x000fe20000004100 */
[----:B------:R-:W-:Y:S02]  /*04e0*/  IADD3.X R27, R25, UR5, RZ, P4, !PT ;  /* 0x00000005191b7c10 */ /* 0x000fe4000a7fe4ff */
[----:B------:R-:W-:Y:S02]  /*04f0*/  LEA R20, P4, R24, c[0x0][0x160], 0x1 ;  /* 0x0000580018147a11 */ /* 0x000fe400078808ff */
[----:B------:R-:W-:Y:S02]  /*0500*/  @!P1 FADD.FTZ R32, R32, R21 ;  /* 0x0000001520209221 */ /* 0x000fe40000010000 */
[----:B------:R-:W-:-:S05]  /*0510*/  LEA.HI.X R21, R24, c[0x0][0x164], R27, 0x1, P4 ;  /* 0x0000590018157a11 */ /* 0x000fca00020f0c1b */
[----:B------:R-:W2:Y:S01]  /*0520*/  @!P3 LDG.E.U16 R20, [R20.64] ;  /* 0x000000061414b981 */ /* 0x000ea2000c1e1500 */
[----:B------:R-:W-:-:S04]  /*0530*/  IADD3 R26, R9, c[0x0][0x0], RZ ;  /* 0x00000000091a7a10 */ /* 0x000fc80007ffe0ff */
[----:B------:R-:W-:-:S13]  /*0540*/  ISETP.GE.AND P4, PT, R26, c[0x0][0x18c], PT ;  /* 0x000063001a007a0c */ /* 0x000fda0003f86270 */
[----:B0-----:R-:W-:-:S04]  /*0550*/  @!P4 IADD3 R22, P5, R26, UR4, RZ ;  /* 0x000000041a16cc10 */ /* 0x001fc8000ffbe0ff */
[----:B------:R-:W-:Y:S01]  /*0560*/  @!P4 LEA.HI.X.SX32 R35, R26, UR5, 0x1, P5 ;  /* 0x000000051a23cc11 */ /* 0x000fe2000a8f0eff */
[----:B--2---:R-:W-:-:S05]  /*0570*/  @!P3 HADD2 R29, R20.H0_H0, R23.H0_H0 ;  /* 0x20000017141db230 */ /* 0x004fca0000000800 */
[----:B------:R-:W-:-:S05]  /*0580*/  @!P3 HADD2.F32 R23, -RZ, R29.H0_H0 ;  /* 0x2000001dff17b230 */ /* 0x000fca0000004100 */
[----:B------:R-:W-:Y:S01]  /*0590*/  @!P3 FADD.FTZ R32, R32, R23 ;  /* 0x000000172020b221 */ /* 0x000fe20000010000 */
[----:B------:R-:W-:-:S05]  /*05a0*/  @!P0 HADD2.F32 R23, -RZ, R7.H0_H0 ;  /* 0x20000007ff178230 */ /* 0x000fca0000004100 */
[----:B------:R-:W-:Y:S01]  /*05b0*/  @!P0 FADD.FTZ R32, R32, R23 ;  /* 0x0000001720208221 */ /* 0x000fe20000010000 */
[----:B------:R-:W-:Y:S01]  /*05c0*/  @!P2 HADD2.F32 R23, -RZ, R2.H0_H0 ;  /* 0x20000002ff17a230 */ /* 0x000fe20000004100 */
[----:B------:R-:W-:-:S04]  /*05d0*/  @!P4 LEA R20, P5, R22, c[0x0][0x160], 0x1 ;  /* 0x000058001614ca11 */ /* 0x000fc800078a08ff */
[----:B------:R-:W-:Y:S02]  /*05e0*/  @!P2 FADD.FTZ R32, R32, R23 ;  /* 0x000000172020a221 */ /* 0x000fe40000010000 */
[----:B------:R-:W-:Y:S01]  /*05f0*/  @!P4 IMAD.MOV.U32 R23, RZ, RZ, 0x2 ;  /* 0x00000002ff17c424 */ /* 0x000fe200078e00ff */
[----:B------:R-:W-:-:S03]  /*0600*/  @!P4 LEA.HI.X R21, R22, c[0x0][0x164], R35, 0x1, P5 ;  /* 0x000059001615ca11 */ /* 0x000fc600028f0c23 */
[C---:B------:R-:W-:Y:S02]  /*0610*/  @!P4 IMAD.WIDE R22, R26.reuse, R23, c[0x0][0x170] ;  /* 0x00005c001a16c625 */ /* 0x040fe400078e0217 */
[----:B------:R-:W2:Y:S04]  /*0620*/  @!P4 LDG.E.U16 R20, [R20.64] ;  /* 0x000000061414c981 */ /* 0x000ea8000c1e1500 */
[----:B------:R-:W2:Y:S01]  /*0630*/  @!P4 LDG.E.U16 R23, [R22.64] ;  /* 0x000000061617c981 */ /* 0x000ea2000c1e1500 */
[----:B------:R-:W-:-:S04]  /*0640*/  IADD3 R34, R26, c[0x0][0x0], RZ ;  /* 0x000000001a227a10 */ /* 0x000fc80007ffe0ff */
[----:B------:R-:W-:Y:S01]  /*0650*/  ISETP.GE.AND P5, PT, R34, c[0x0][0x18c], PT ;  /* 0x0000630022007a0c */ /* 0x000fe20003fa6270 */
[----:B--2---:R-:W-:-:S05]  /*0660*/  @!P4 HADD2 R30, R20.H0_H0, R23.H0_H0 ;  /* 0x20000017141ec230 */ /* 0x004fca0000000800 */
[----:B------:R-:W-:-:S05]  /*0670*/  @!P4 HADD2.F32 R35, -RZ, R30.H0_H0 ;  /* 0x2000001eff23c230 */ /* 0x000fca0000004100 */
[----:B------:R-:W-:Y:S02]  /*0680*/  @!P4 FADD.FTZ R32, R32, R35 ;  /* 0x000000232020c221 */ /* 0x000fe40000010000 */
[----:B------:R-:W-:Y:S01]  /*0690*/  @!P5 IADD3 R35, P6, R34, UR4, RZ ;  /* 0x000000042223dc10 */ /* 0x000fe2000ffde0ff */
[----:B------:R-:W-:-:S03]  /*06a0*/  @!P5 IMAD.MOV.U32 R23, RZ, RZ, 0x2 ;  /* 0x00000002ff17d424 */ /* 0x000fc600078e00ff */
[C---:B------:R-:W-:Y:S02]  /*06b0*/  @!P5 LEA.HI.X.SX32 R36, R34.reuse, UR5, 0x1, P6 ;  /* 0x000000052224dc11 */ /* 0x040fe4000b0f0eff */
[----:B------:R-:W-:Y:S01]  /*06c0*/  @!P5 LEA R20, P6, R35, c[0x0][0x160], 0x1 ;  /* 0x000058002314da11 */ /* 0x000fe200078c08ff */
[----:B------:R-:W-:-:S03]  /*06d0*/  @!P5 IMAD.WIDE R22, R34, R23, c[0x0][0x170] ;  /* 0x00005c002216d625 */ /* 0x000fc600078e0217 */
[----:B------:R-:W-:-:S03]  /*06e0*/  @!P5 LEA.HI.X R21, R35, c[0x0][0x164], R36, 0x1, P6 ;  /* 0x000059002315da11 */ /* 0x000fc600030f0c24 */
[----:B------:R-:W2:Y:S04]  /*06f0*/  @!P5 LDG.E.U16 R23, [R22.64] ;  /* 0x000000061617d981 */ /* 0x000ea8000c1e1500 */
[----:B------:R-:W2:Y:S02]  /*0700*/  @!P5 LDG.E.U16 R20, [R20.64] ;  /* 0x000000061414d981 */ /* 0x000ea4000c1e1500 */
[----:B--2---:R-:W-:-:S05]  /*0710*/  @!P5 HADD2 R31, R20.H0_H0, R23.H0_H0 ;  /* 0x20000017141fd230 */ /* 0x004fca0000000800 */
[----:B------:R-:W-:-:S05]  /*0720*/  @!P5 HADD2.F32 R35, -RZ, R31.H0_H0 ;  /* 0x2000001fff23d230 */ /* 0x000fca0000004100 */
        /* <DEDUP_REMOVED lines=10> */
[----:B------:R-:W-:Y:S01]  /*07d0*/  SHF.R.U32.HI R20, RZ, 0x3, R19 ;  /* 0x00000003ff147819 */ /* 0x000fe20000011613 */
[----:B------:R-:W1:Y:S03]  /*07e0*/  I2F.U32 R32, c[0x0][0x0] ;  /* 0x0000000000207b06 */ /* 0x000e660000201000 */
[----:B------:R-:W-:-:S05]  /*07f0*/  LOP3.LUT R20, R20, 0x1ffffffc, RZ, 0xc0, !PT ;  /* 0x1ffffffc14147812 */ /* 0x000fca00078ec0ff */
[----:B------:R-:W2:Y:S01]  /*0800*/  I2F.U32 R35, R19 ;  /* 0x0000001300237306 */ /* 0x000ea20000201000 */
[----:B0-----:R-:W-:Y:S01]  /*0810*/  FADD.FTZ R37, R22, R23 ;  /* 0x0000001716257221 */ /* 0x001fe20000010000 */
[----:B------:R-:W-:Y:S01]  /*0820*/  LOP3.LUT P6, R23, R19, 0x1f, RZ, 0xc0, !PT ;  /* 0x0000001f13177812 */ /* 0x000fe200078cc0ff */
[----:B-1----:R-:W-:-:S12]  /*0830*/  FMUL.FTZ R32, R32, 0.03125 ;  /* 0x3d00000020207820 */ /* 0x002fd80000410000 */
[----:B------:R-:W-:Y:S04]  /*0840*/  @!P6 STS [R20+0x8], R37 ;  /* 0x000008251400e388 */ /* 0x000fe80000000800 */
[----:B------:R-:W-:Y:S01]  /*0850*/  BAR.SYNC.DEFER_BLOCKING 0x0 ;  /* 0x0000000000007b1d */ /* 0x000fe20000010000 */
[----:B--2---:R-:W-:Y:S01]  /*0860*/  FSETP.GT.FTZ.AND P6, PT, R32, R35, PT ;  /* 0x000000232000720b */ /* 0x004fe20003fd4000 */
[----:B------:R-:W-:-:S12]  /*0870*/  IMAD.MOV.U32 R21, RZ, RZ, RZ ;  /* 0x000000ffff157224 */ /* 0x000fd800078e00ff */
[----:B------:R-:W0:Y:S04]  /*0880*/  @P6 LDS R21, [R23.X4+0x8] ;  /* 0x0000080017156984 */ /* 0x000e280000004800 */
[----:B0-----:R-:W0:Y:S02]  /*0890*/  SHFL.BFLY PT, R22, R21, 0x10, 0x1f ;  /* 0x0e001f0015167f89 */ /* 0x001e2400000e0000 */
[----:B0-----:R-:W-:-:S05]  /*08a0*/  FADD.FTZ R22, R22, R21 ;  /* 0x0000001516167221 */ /* 0x001fca0000010000 */
[----:B------:R-:W0:Y:S02]  /*08b0*/  SHFL.BFLY PT, R35, R22, 0x8, 0x1f ;  /* 0x0d001f0016237f89 */ /* 0x000e2400000e0000 */
[----:B0-----:R-:W-:-:S05]  /*08c0*/  FADD.FTZ R35, R22, R35 ;  /* 0x0000002316237221 */ /* 0x001fca0000010000 */
[----:B------:R-:W0:Y:S02]  /*08d0*/  SHFL.BFLY PT, R32, R35, 0x4, 0x1f ;  /* 0x0c801f0023207f89 */ /* 0x000e2400000e0000 */
[----:B0-----:R-:W-:-:S05]  /*08e0*/  FADD.FTZ R32, R35, R32 ;  /* 0x0000002023207221 */ /* 0x001fca0000010000 */
[----:B------:R-:W0:Y:S01]  /*08f0*/  SHFL.BFLY PT, R37, R32, 0x2, 0x1f ;  /* 0x0c401f0020257f89 */ /* 0x000e2200000e0000 */
[----:B------:R-:W-:Y:S02]  /*0900*/  P2R R23, PR, RZ, 0x40 ;  /* 0x00000040ff177803 */ /* 0x000fe40000000000 */
[----:B------:R-:W-:Y:S01]  /*0910*/  ISETP.NE.AND P6, PT, R19, RZ, PT ;  /* 0x000000ff1300720c */ /* 0x000fe20003fc5270 */
[----:B0-----:R-:W-:-:S05]  /*0920*/  FADD.FTZ R37, R32, R37 ;  /* 0x0000002520257221 */ /* 0x001fca0000010000 */
[----:B------:R-:W0:Y:S02]  /*0930*/  SHFL.BFLY PT, R36, R37, 0x1, 0x1f ;  /* 0x0c201f0025247f89 */ /* 0x000e2400000e0000 */
[----:B0-----:R-:W-:-:S05]  /*0940*/  FADD.FTZ R37, R37, R36 ;  /* 0x0000002425257221 */ /* 0x001fca0000010000 */
[----:B------:R-:W0:Y:S08]  /*0950*/  @!P6 I2F R36, c[0x0][0x18c] ;  /* 0x000063000024eb06 */ /* 0x000e300000201400 */
[----:B0-----:R-:W0:Y:S02]  /*0960*/  @!P6 MUFU.RCP R36, R36 ;  /* 0x000000240024e308 */ /* 0x001e240000001000 */
[----:B0-----:R-:W-:-:S05]  /*0970*/  @!P6 FMUL.FTZ R22, R37, R36 ;  /* 0x000000242516e220 */ /* 0x001fca0000410000 */
[----:B------:R-:W-:Y:S04]  /*0980*/  @!P6 STS [RZ], R22 ;  /* 0x00000016ff00e388 */ /* 0x000fe80000000800 */
[----:B------:R-:W-:Y:S01]  /*0990*/  BAR.SYNC.DEFER_BLOCKING 0x0 ;  /* 0x0000000000007b1d */ /* 0x000fe20000010000 */
[----:B------:R-:W-:-:S05]  /*09a0*/  P2R R33, PR, RZ, 0x2 ;  /* 0x00000002ff217803 */ /* 0x000fca0000000000 */
[----:B------:R-:W0:Y:S01]  /*09b0*/  LDS R22, [RZ] ;  /* 0x00000000ff167984 */ /* 0x000e220000000800 */
[----:B------:R-:W-:Y:S02]  /*09c0*/  ISETP.GE.AND P1, PT, R19, c[0x0][0x18c], PT ;  /* 0x0000630013007a0c */ /* 0x000fe40003f26270 */
[----:B------:R-:W-:-:S11]  /*09d0*/  ISETP.GE.AND P6, PT, R17, c[0x0][0x18c], PT ;  /* 0x0000630011007a0c */ /* 0x000fd60003fc6270 */
[----:B------:R-:W-:-:S05]  /*09e0*/  @!P1 HADD2.F32 R21, -RZ, R6.H0_H0 ;  /* 0x20000006ff159230 */ /* 0x000fca0000004100 */
[----:B0-----:R-:W-:Y:S02]  /*09f0*/  @!P1 FADD.FTZ R32, R21, -R22 ;  /* 0x8000001615209221 */ /* 0x001fe40000010000 */
[----:B------:R-:W-:Y:S02]  /*0a00*/  IMAD.MOV.U32 R21, RZ, RZ, RZ ;  /* 0x000000ffff157224 */ /* 0x000fe400078e00ff */
[----:B------:R-:W-:Y:S01]  /*0a10*/  @!P1 FFMA.FTZ R21, R32, R32, RZ ;  /* 0x0000002020159223 */ /* 0x000fe200000100ff */
[----:B------:R-:W-:Y:S01]  /*0a20*/  ISETP.NE.AND P1, PT, R33, RZ, PT ;  /* 0x000000ff2100720c */ /* 0x000fe20003f25270 */
[----:B------:R-:W-:-:S05]  /*0a30*/  @!P6 HADD2.F32 R33, -RZ, R0.H0_H0 ;  /* 0x20000000ff21e230 */ /* 0x000fca0000004100 */
[----:B------:R-:W-:-:S07]  /*0a40*/  @!P6 FADD.FTZ R32, R33, -R22 ;  /* 0x800000162120e221 */ /* 0x000fce0000010000 */
[----:B------:R-:W-:Y:S01]  /*0a50*/  @!P1 HADD2.F32 R33, -RZ, R28.H0_H0 ;  /* 0x2000001cff219230 */ /* 0x000fe20000004100 */
[----:B------:R-:W-:-:S04]  /*0a60*/  @!P6 FFMA.FTZ R21, R32, R32, R21 ;  /* 0x000000202015e223 */ /* 0x000fc80000010015 */
[----:B------:R-:W-:Y:S01]  /*0a70*/  @!P1 FADD.FTZ R32, R33, -R22 ;  /* 0x8000001621209221 */ /* 0x000fe20000010000 */
[----:B------:R-:W-:-:S03]  /*0a80*/  @!P3 HADD2.F32 R33, -RZ, R29.H0_H0 ;  /* 0x2000001dff21b230 */ /* 0x000fc60000004100 */
[----:B------:R-:W-:Y:S02]  /*0a90*/  @!P1 FFMA.FTZ R21, R32, R32, R21 ;  /* 0x0000002020159223 */ /* 0x000fe40000010015 */
        /* <DEDUP_REMOVED lines=12> */
[----:B------:R-:W-:-:S04]  /*0b60*/  @!P5 FADD.FTZ R22, R33, -R22 ;  /* 0x800000162116d221 */ /* 0x000fc80000010000 */
        /* <DEDUP_REMOVED lines=10> */
[----:B------:R-:W0:Y:S02]  /*0c10*/  SHFL.BFLY PT, R36, R35, 0x1, 0x1f ;  /* 0x0c201f0023247f89 */ /* 0x000e2400000e0000 */
[----:B0-----:R-:W-:-:S05]  /*0c20*/  FADD.FTZ R37, R35, R36 ;  /* 0x0000002423257221 */ /* 0x001fca0000010000 */
        /* <DEDUP_REMOVED lines=21> */
[----:B------:R-:W0:Y:S02]  /*0d80*/  @!P6 MUFU.RSQ R35, R35 ;  /* 0x000000230023e308 */ /* 0x000e240000001400 */
[----:B0-----:R0:W-:Y:S04]  /*0d90*/  @!P6 STS [0x4], R35 ;  /* 0x00000423ff00e388 */ /* 0x0011e80000000800 */
[----:B------:R-:W-:Y:S01]  /*0da0*/  BAR.SYNC.DEFER_BLOCKING 0x0 ;  /* 0x0000000000007b1d */ /* 0x000fe20000010000 */
[----:B------:R-:W-:-:S05]  /*0db0*/  ISETP.GE.AND P6, PT, R19, c[0x0][0x18c], PT ;  /* 0x0000630013007a0c */ /* 0x000fca0003fc6270 */
[----:B------:R-:W1:Y:S01]  /*0dc0*/  LDS.64 R20, [RZ] ;  /* 0x00000000ff147984 */ /* 0x000e620000000a00 */
[----:B------:R-:W-:Y:S07]  /*0dd0*/  BSSY B0, `(.L_x_353) ;  /* 0x000001b000007945 */ /* 0x000fee0003800000 */
[----:B------:R-:W-:Y:S05]  /*0de0*/  @P6 BRA `(.L_x_354) ;  /* 0x0000019000006947 */ /* 0x000fea0003800000 */
[C---:B0-----:R-:W-:Y:S01]  /*0df0*/  SHF.L.U64.HI R14, R19.reuse, 0x1, R14 ;  /* 0x00000001130e7819 */ /* 0x041fe2000001020e */
[----:B------:R-:W-:-:S05]  /*0e00*/  IMAD.SHL.U32 R19, R19, 0x2, RZ ;  /* 0x0000000213137824 */ /* 0x000fca00078e00ff */
[----:B------:R-:W-:-:S04]  /*0e10*/  IADD3 R32, P6, R19, c[0x0][0x178], RZ ;  /* 0x00005e0013207a10 */ /* 0x000fc80007fde0ff */
[----:B------:R-:W-:Y:S02]  /*0e20*/  IADD3.X R33, R14, c[0x0][0x17c], RZ, P6, !PT ;  /* 0x00005f000e217a10 */ /* 0x000fe400037fe4ff */
[----:B------:R-:W-:-:S03]  /*0e30*/  IADD3 R22, P6, R19, c[0x0][0x180], RZ ;  /* 0x0000600013167a10 */ /* 0x000fc60007fde0ff */
[----:B------:R-:W2:Y:S01]  /*0e40*/  LDG.E.U16 R32, [R32.64] ;  /* 0x0000000620207981 */ /* 0x000ea2000c1e1500 */
[----:B------:R-:W-:-:S05]  /*0e50*/  IADD3.X R23, R14, c[0x0][0x184], RZ, P6, !PT ;  /* 0x000061000e177a10 */ /* 0x000fca00037fe4ff */
[----:B------:R-:W3:Y:S01]  /*0e60*/  LDG.E.U16 R22, [R22.64] ;  /* 0x0000000616167981 */ /* 0x000ee2000c1e1500 */
[----:B------:R-:W-:-:S05]  /*0e70*/  HADD2.F32 R19, -RZ, R6.H0_H0 ;  /* 0x20000006ff137230 */ /* 0x000fca0000004100 */
[----:B-1----:R-:W-:-:S04]  /*0e80*/  FADD.FTZ R6, R19, -R20 ;  /* 0x8000001413067221 */ /* 0x002fc80000010000 */
[----:B------:R-:W-:Y:S01]  /*0e90*/  FMUL.FTZ R6, R6, R21 ;  /* 0x0000001506067220 */ /* 0x000fe20000410000 */
[----:B--2---:R-:W-:Y:S02]  /*0ea0*/  HADD2.F32 R19, -RZ, R32.H0_H0 ;  /* 0x20000020ff137230 */ /* 0x004fe40000004100 */
[----:B---3--:R-:W-:-:S05]  /*0eb0*/  HADD2.F32 R14, -RZ, R22.H0_H0 ;  /* 0x20000016ff0e7230 */ /* 0x008fca0000004100 */
[----:B------:R-:W-:Y:S01]  /*0ec0*/  FFMA.FTZ R6, R6, R19, R14 ;  /* 0x0000001306067223 */ /* 0x000fe2000001000e */
[C---:B------:R-:W-:Y:S01]  /*0ed0*/  SHF.L.U64.HI R14, R13.reuse, 0x1, R12 ;  /* 0x000000010d0e7819 */ /* 0x040fe2000001020c */
[----:B------:R-:W-:-:S05]  /*0ee0*/  IMAD.SHL.U32 R13, R13, 0x2, RZ ;  /* 0x000000020d0d7824 */ /* 0x000fca00078e00ff */
[----:B------:R-:W-:-:S04]  /*0ef0*/  IADD3 R32, P6, R13, c[0x0][0x168], RZ ;  /* 0x00005a000d207a10 */ /* 0x000fc80007fde0ff */
[----:B------:R-:W-:Y:S02]  /*0f00*/  IADD3.X R33, R14, c[0x0][0x16c], RZ, P6, !PT ;  /* 0x00005b000e217a10 */ /* 0x000fe400037fe4ff */
[----:B------:R-:W-:-:S03]  /*0f10*/  IADD3 R12, P6, R13, c[0x0][0x160], RZ ;  /* 0x000058000d0c7a10 */ /* 0x000fc60007fde0ff */
[----:B------:R-:W2:Y:S01]  /*0f20*/  LDG.E.U16 R32, [R32.64] ;  /* 0x0000000620207981 */ /* 0x000ea2000c1e1500 */
[----:B------:R-:W-:Y:S01]  /*0f30*/  IADD3.X R13, R14, c[0x0][0x164], RZ, P6, !PT ;  /* 0x000059000e0d7a10 */ /* 0x000fe200037fe4ff */
[----:B--2---:R-:W-:-:S05]  /*0f40*/  HADD2.F32 R19, -RZ, R32.H0_H0 ;  /* 0x20000020ff137230 */ /* 0x004fca0000004100 */
[----:B------:R-:W-:-:S05]  /*0f50*/  FADD.FTZ R6, R6, R19 ;  /* 0x0000001306067221 */ /* 0x000fca0000010000 */
[----:B------:R-:W-:-:S05]  /*0f60*/  F2FP.PACK_AB R6, RZ, R6 ;  /* 0x00000006ff06723e */ /* 0x000fca00000000ff */
[----:B------:R0:W-:Y:S02]  /*0f70*/  STG.E.U16 [R12.64], R6 ;  /* 0x000000060c007986 */ /* 0x0001e4000c101506 */
.L_x_354:
[----:B0-----:R-:W-:Y:S05]  /*0f80*/  BSYNC B0 ;  /* 0x0000000000007941 */ /* 0x001fea0003800000 */
.L_x_353:
[----:B------:R-:W-:Y:S01]  /*0f90*/  ISETP.GE.AND P6, PT, R17, c[0x0][0x18c], PT ;  /* 0x0000630011007a0c */ /* 0x000fe20003fc6270 */
[----:B------:R-:W-:-:S12]  /*0fa0*/  BSSY B0, `(.L_x_355) ;  /* 0x000001b000007945 */ /* 0x000fd80003800000 */
[----:B------:R-:W-:Y:S05]  /*0fb0*/  @P6 BRA `(.L_x_356) ;  /* 0x0000019000006947 */ /* 0x000fea0003800000 */
[C---:B------:R-:W-:Y:S01]  /*0fc0*/  IMAD.SHL.U32 R6, R17.reuse, 0x2, RZ ;  /* 0x0000000211067824 */ /* 0x040fe200078e00ff */
[----:B------:R-:W-:Y:S02]  /*0fd0*/  SHF.L.U64.HI R17, R17, 0x1, R10 ;  /* 0x0000000111117819 */ /* 0x000fe4000001020a */
[----:B------:R-:W-:Y:S02]  /*0fe0*/  SHF.L.U64.HI R8, R11, 0x1, R8 ;  /* 0x000000010b087819 */ /* 0x000fe40000010208 */
[----:B------:R-:W-:-:S04]  /*0ff0*/  IADD3 R12, P6, R6, c[0x0][0x178], RZ ;  /* 0x00005e00060c7a10 */ /* 0x000fc80007fde0ff */
[----:B------:R-:W-:Y:S02]  /*1000*/  IADD3.X R13, R17, c[0x0][0x17c], RZ, P6, !PT ;  /* 0x00005f00110d7a10 */ /* 0x000fe400037fe4ff */
[----:B------:R-:W-:Y:S01]  /*1010*/  IADD3 R10, P6, R6, c[0x0][0x180], RZ ;  /* 0x00006000060a7a10 */ /* 0x000fe20007fde0ff */
[----:B------:R-:W-:Y:S02]  /*1020*/  IMAD.SHL.U32 R6, R11, 0x2, RZ ;  /* 0x000000020b067824 */ /* 0x000fe400078e00ff */
[----:B------:R-:W2:Y:S01]  /*1030*/  LDG.E.U16 R12, [R12.64] ;  /* 0x000000060c0c7981 */ /* 0x000ea2000c1e1500 */
[----:B------:R-:W-:Y:S02]  /*1040*/  IADD3.X R11, R17, c[0x0][0x184], RZ, P6, !PT ;  /* 0x00006100110b7a10 */ /* 0x000fe400037fe4ff */
[----:B------:R-:W-:-:S03]  /*1050*/  IADD3 R22, P6, R6, c[0x0][0x168], RZ ;  /* 0x00005a0006167a10 */ /* 0x000fc60007fde0ff */
[----:B------:R-:W3:Y:S01]  /*1060*/  LDG.E.U16 R10, [R10.64] ;  /* 0x000000060a0a7981 */ /* 0x000ee2000c1e1500 */
[----:B------:R-:W-:-:S05]  /*1070*/  IADD3.X R23, R8, c[0x0][0x16c], RZ, P6, !PT ;  /* 0x00005b0008177a10 */ /* 0x000fca00037fe4ff */
[----:B------:R-:W4:Y:S01]  /*1080*/  LDG.E.U16 R22, [R22.64] ;  /* 0x0000000616167981 */ /* 0x000f22000c1e1500 */
[----:B------:R-:W-:-:S05]  /*1090*/  HADD2.F32 R17, -RZ, R0.H0_H0 ;  /* 0x20000000ff117230 */ /* 0x000fca0000004100 */
[----:B-1----:R-:W-:-:S04]  /*10a0*/  FADD.FTZ R0, R17, -R20 ;  /* 0x8000001411007221 */ /* 0x002fc80000010000 */
        /* <DEDUP_REMOVED lines=10> */
.L_x_356:
[----:B------:R-:W-:Y:S05]  /*1150*/  BSYNC B0 ;  /* 0x0000000000007941 */ /* 0x000fea0003800000 */
.L_x_355:
[----:B------:R-:W-:Y:S01]  /*1160*/  BSSY B0, `(.L_x_357) ;  /* 0x000001b000007945 */ /* 0x000fe20003800000 */
[----:B------:R-:W-:Y:S05]  /*1170*/  @P1 BRA `(.L_x_358) ;  /* 0x0000019000001947 */ /* 0x000fea0003800000 */
[C---:B------:R-:W-:Y:S01]  /*1180*/  IMAD.SHL.U32 R10, R18.reuse, 0x2, RZ ;  /* 0x00000002120a7824 */ /* 0x040fe200078e00ff */
[----:B------:R-:W-:Y:S01]  /*1190*/  SHF.L.U64.HI R5, R18, 0x1, R5 ;  /* 0x0000000112057819 */ /* 0x000fe20000010205 */
[C---:B0-----:R-:W-:Y:S01]  /*11a0*/  IMAD.SHL.U32 R0, R4.reuse, 0x2, RZ ;  /* 0x0000000204007824 */ /* 0x041fe200078e00ff */
[----:B------:R-:W-:Y:S02]  /*11b0*/  SHF.L.U64.HI R3, R4, 0x1, R3 ;  /* 0x0000000104037819 */ /* 0x000fe40000010203 */
[C---:B------:R-:W-:Y:S02]  /*11c0*/  IADD3 R12, P6, R10.reuse, c[0x0][0x178], RZ ;  /* 0x00005e000a0c7a10 */ /* 0x040fe40007fde0ff */
[----:B------:R-:W-:Y:S02]  /*11d0*/  IADD3 R10, P1, R10, c[0x0][0x180], RZ ;  /* 0x000060000a0a7a10 */ /* 0x000fe40007f3e0ff */
[----:B------:R-:W-:-:S02]  /*11e0*/  IADD3.X R13, R5, c[0x0][0x17c], RZ, P6, !PT ;  /* 0x00005f00050d7a10 */ /* 0x000fc400037fe4ff */
[----:B------:R-:W-:Y:S02]  /*11f0*/  IADD3 R4, P6, R0, c[0x0][0x168], RZ ;  /* 0x00005a0000047a10 */ /* 0x000fe40007fde0ff */
[----:B------:R-:W-:Y:S01]  /*1200*/  IADD3.X R11, R5, c[0x0][0x184], RZ, P1, !PT ;  /* 0x00006100050b7a10 */ /* 0x000fe20000ffe4ff */
        /* <DEDUP_REMOVED lines=16> */
.L_x_358:
[----:B------:R-:W-:Y:S05]  /*1310*/  BSYNC B0 ;  /* 0x0000000000007941 */ /* 0x000fea0003800000 */
.L_x_357:
[----:B------:R-:W-:Y:S01]  /*1320*/  BSSY B0, `(.L_x_359) ;  /* 0x000001b000007945 */ /* 0x000fe20003800000 */
[----:B------:R-:W-:Y:S05]  /*1330*/  @P3 BRA `(.L_x_360) ;  /* 0x0000019000003947 */ /* 0x000fea0003800000 */
[C---:B------:R-:W-:Y:S01]  /*1340*/  IMAD.SHL.U32 R4, R16.reuse, 0x2, RZ ;  /* 0x0000000210047824 */ /* 0x040fe200078e00ff */
[----:B------:R-:W-:Y:S01]  /*1350*/  SHF.L.U64.HI R16, R16, 0x1, R25 ;  /* 0x0000000110107819 */ /* 0x000fe20000010219 */
[C---:B------:R-:W-:Y:S01]  /*1360*/  IMAD.SHL.U32 R8, R24.reuse, 0x2, RZ ;  /* 0x0000000218087824 */ /* 0x040fe200078e00ff */
[----:B------:R-:W-:Y:S02]  /*1370*/  SHF.L.U64.HI R24, R24, 0x1, R27 ;  /* 0x0000000118187819 */ /* 0x000fe4000001021b */
[C---:B------:R-:W-:Y:S02]  /*1380*/  IADD3 R10, P1, R4.reuse, c[0x0][0x178], RZ ;  /* 0x00005e00040a7a10 */ /* 0x040fe40007f3e0ff */
[----:B------:R-:W-:Y:S02]  /*1390*/  IADD3 R4, P3, R4, c[0x0][0x180], RZ ;  /* 0x0000600004047a10 */ /* 0x000fe40007f7e0ff */
[----:B0-----:R-:W-:-:S02]  /*13a0*/  IADD3 R12, P6, R8, c[0x0][0x168], RZ ;  /* 0x00005a00080c7a10 */ /* 0x001fc40007fde0ff */
[C---:B------:R-:W-:Y:S02]  /*13b0*/  IADD3.X R11, R16.reuse, c[0x0][0x17c], RZ, P1, !PT ;  /* 0x00005f00100b7a10 */ /* 0x040fe40000ffe4ff */
[----:B------:R-:W-:Y:S02]  /*13c0*/  IADD3.X R5, R16, c[0x0][0x184], RZ, P3, !PT ;  /* 0x0000610010057a10 */ /* 0x000fe40001ffe4ff */
[----:B------:R-:W-:Y:S01]  /*13d0*/  IADD3.X R13, R24, c[0x0][0x16c], RZ, P6, !PT ;  /* 0x00005b00180d7a10 */ /* 0x000fe200037fe4ff */
[----:B------:R-:W2:Y:S04]  /*13e0*/  LDG.E.U16 R10, [R10.64] ;  /* 0x000000060a0a7981 */ /* 0x000ea8000c1e1500 */
[----:B------:R-:W3:Y:S04]  /*13f0*/  LDG.E.U16 R4, [R4.64] ;  /* 0x0000000604047981 */ /* 0x000ee8000c1e1500 */
[----:B------:R-:W4:Y:S01]  /*1400*/  LDG.E.U16 R12, [R12.64] ;  /* 0x000000060c0c7981 */ /* 0x000f22000c1e1500 */
[----:B------:R-:W-:-:S05]  /*1410*/  HADD2.F32 R29, -RZ, R29.H0_H0 ;  /* 0x2000001dff1d7230 */ /* 0x000fca0000004100 */
[----:B-1----:R-:W-:-:S04]  /*1420*/  FADD.FTZ R0, R29, -R20 ;  /* 0x800000141d007221 */ /* 0x002fc80000010000 */
[----:B------:R-:W-:Y:S01]  /*1430*/  FMUL.FTZ R0, R0, R21 ;  /* 0x0000001500007220 */ /* 0x000fe20000410000 */
[----:B--2---:R-:W-:Y:S01]  /*1440*/  HADD2.F32 R3, -RZ, R10.H0_H0 ;  /* 0x2000000aff037230 */ /* 0x004fe20000004100 */
[----:B------:R-:W-:Y:S01]  /*1450*/  IADD3 R10, P1, R8, c[0x0][0x160], RZ ;  /* 0x00005800080a7a10 */ /* 0x000fe20007f3e0ff */
[----:B---3--:R-:W-:-:S03]  /*1460*/  HADD2.F32 R6, -RZ, R4.H0_H0 ;  /* 0x20000004ff067230 */ /* 0x008fc60000004100 */
[----:B------:R-:W-:Y:S01]  /*1470*/  IADD3.X R11, R24, c[0x0][0x164], RZ, P1, !PT ;  /* 0x00005900180b7a10 */ /* 0x000fe20000ffe4ff */
[----:B----4-:R-:W-:Y:S01]  /*1480*/  HADD2.F32 R17, -RZ, R12.H0_H0 ;  /* 0x2000000cff117230 */ /* 0x010fe20000004100 */
[----:B------:R-:W-:-:S04]  /*1490*/  FFMA.FTZ R0, R0, R3, R6 ;  /* 0x0000000300007223 */ /* 0x000fc80000010006 */
[----:B------:R-:W-:-:S05]  /*14a0*/  FADD.FTZ R0, R0, R17 ;  /* 0x0000001100007221 */ /* 0x000fca0000010000 */
[----:B------:R-:W-:-:S05]  /*14b0*/  F2FP.PACK_AB R0, RZ, R0 ;  /* 0x00000000ff00723e */ /* 0x000fca00000000ff */
[----:B------:R0:W-:Y:S02]  /*14c0*/  STG.E.U16 [R10.64], R0 ;  /* 0x000000000a007986 */ /* 0x0001e4000c101506 */
.L_x_360:
[----:B------:R-:W-:Y:S05]  /*14d0*/  BSYNC B0 ;  /* 0x0000000000007941 */ /* 0x000fea0003800000 */
.L_x_359:
[----:B------:R-:W-:Y:S01]  /*14e0*/  BSSY B0, `(.L_x_361) ;  /* 0x000001e000007945 */ /* 0x000fe20003800000 */
[----:B------:R-:W-:Y:S05]  /*14f0*/  @P0 BRA `(.L_x_362) ;  /* 0x000001c000000947 */ /* 0x000fea0003800000 */
[C---:B0-----:R-:W-:Y:S01]  /*1500*/  IMAD.SHL.U32 R10, R15.reuse, 0x2, RZ ;  /* 0x000000020f0a7824 */ /* 0x041fe200078e00ff */
[C---:B------:R-:W-:Y:S02]  /*1510*/  IADD3 R14, P3, R15.reuse, UR4, RZ ;  /* 0x000000040f0e7c10 */ /* 0x040fe4000ff7e0ff */
[----:B------:R-:W-:Y:S02]  /*1520*/  SHF.R.S32.HI R0, RZ, 0x1f, R15 ;  /* 0x0000001fff007819 */ /* 0x000fe4000001140f */
[----:B------:R-:W-:Y:S01]  /*1530*/  IADD3 R4, P0, R10, c[0x0][0x178], RZ ;  /* 0x00005e000a047a10 */ /* 0x000fe20007f1e0ff */
[----:B------:R-:W-:Y:S01]  /*1540*/  IMAD.SHL.U32 R8, R14, 0x2, RZ ;  /* 0x000000020e087824 */ /* 0x000fe200078e00ff */
[----:B------:R-:W-:Y:S02]  /*1550*/  SHF.L.U64.HI R15, R15, 0x1, R0 ;  /* 0x000000010f0f7819 */ /* 0x000fe40000010200 */
[----:B------:R-:W-:-:S02]  /*1560*/  IADD3 R10, P1, R10, c[0x0][0x180], RZ ;  /* 0x000060000a0a7a10 */ /* 0x000fc40007f3e0ff */
[----:B------:R-:W-:Y:S02]  /*1570*/  IADD3.X R3, R0, UR5, RZ, P3, !PT ;  /* 0x0000000500037c10 */ /* 0x000fe40009ffe4ff */
        /* <DEDUP_REMOVED lines=20> */
.L_x_362:
[----:B------:R-:W-:Y:S05]  /*16c0*/  BSYNC B0 ;  /* 0x0000000000007941 */ /* 0x000fea0003800000 */
.L_x_361:
        /* <DEDUP_REMOVED lines=30> */
.L_x_364:
[----:B------:R-:W-:Y:S05]  /*18b0*/  BSYNC B0 ;  /* 0x0000000000007941 */ /* 0x000fea0003800000 */
.L_x_363:
[----:B------:R-:W-:Y:S01]  /*18c0*/  BSSY B0, `(.L_x_365) ;  /* 0x000001e000007945 */ /* 0x000fe20003800000 */
[----:B------:R-:W-:Y:S05]  /*18d0*/  @P4 BRA `(.L_x_366) ;  /* 0x000001c000004947 */ /* 0x000fea0003800000 */
[C---:B0-----:R-:W-:Y:S01]  /*18e0*/  IMAD.SHL.U32 R4, R26.reuse, 0x2, RZ ;  /* 0x000000021a047824 */ /* 0x041fe200078e00ff */
[----:B------:R-:W-:Y:S02]  /*18f0*/  IADD3 R12, P2, R26, UR4, RZ ;  /* 0x000000041a0c7c10 */ /* 0x000fe4000ff5e0ff */
        /* <DEDUP_REMOVED lines=26> */
.L_x_366:
[----:B------:R-:W-:Y:S05]  /*1aa0*/  BSYNC B0 ;  /* 0x0000000000007941 */ /* 0x000fea0003800000 */
.L_x_365:
[----:B------:R-:W-:Y:S05]  /*1ab0*/  @P5 EXIT ;  /* 0x000000000000594d */ /* 0x000fea0003800000 */
[C---:B0-----:R-:W-:Y:S01]  /*1ac0*/  IMAD.SHL.U32 R4, R34.reuse, 0x2, RZ ;  /* 0x0000000222047824 */ /* 0x041fe200078e00ff */
[----:B------:R-:W-:Y:S02]  /*1ad0*/  IADD3 R10, P2, R34, UR4, RZ ;  /* 0x00000004220a7c10 */ /* 0x000fe4000ff5e0ff */
[----:B------:R-:W-:Y:S02]  /*1ae0*/  SHF.R.S32.HI R3, RZ, 0x1f, R34 ;  /* 0x0000001fff037819 */ /* 0x000fe40000011422 */
[----:B------:R-:W-:Y:S01]  /*1af0*/  IADD3 R2, P0, R4, c[0x0][0x178], RZ ;  /* 0x00005e0004027a10 */ /* 0x000fe20007f1e0ff */
[----:B------:R-:W-:Y:S01]  /*1b00*/  IMAD.SHL.U32 R8, R10, 0x2, RZ ;  /* 0x000000020a087824 */ /* 0x000fe200078e00ff */
[----:B------:R-:W-:Y:S02]  /*1b10*/  SHF.L.U64.HI R34, R34, 0x1, R3 ;  /* 0x0000000122227819 */ /* 0x000fe40000010203 */
[----:B------:R-:W-:Y:S02]  /*1b20*/  IADD3 R4, P1, R4, c[0x0][0x180], RZ ;  /* 0x0000600004047a10 */ /* 0x000fe40007f3e0ff */
[----:B------:R-:W-:-:S02]  /*1b30*/  IADD3.X R7, R3, UR5, RZ, P2, !PT ;  /* 0x0000000503077c10 */ /* 0x000fc400097fe4ff */
        /* <DEDUP_REMOVED lines=21> */
.L_x_367:
        /* <DEDUP_REMOVED lines=15> */
.L_x_2513:


//--------------------- .text._ZN17fastertransformer29add_bias_layernorm_add_res_e2ILi8EEEvP6float2PKS1_S4_S4_S4_fi --------------------------
	.section	.text._ZN17fastertransformer29add_bias_layernorm_add_res_e2ILi8EEEvP6float2PKS1_S4_S4_S4_fi,"ax",@progbits
	.sectioninfo	@"SHI_REGISTERS=56"
	.align	128
        .global         _ZN17fastertransformer29add_bias_layernorm_add_res_e2ILi8EEEvP6float2PKS1_S4_S4_S4_fi
        .type           _ZN17fastertransformer29add_bias_layernorm_add_res_e2ILi8EEEvP6float2PKS1_S4_S4_S4_fi,@function
        .size           _ZN17fastertransformer29add_bias_layernorm_add_res_e2ILi8EEEvP6float2PKS1_S4_S4_S4_fi,(.L_x_2514 - _ZN17fastertransformer29add_bias_layernorm_add_res_e2ILi8EEEvP6float2PKS1_S4_S4_S4_fi)
        .other          _ZN17fastertransformer29add_bias_layernorm_add_res_e2ILi8EEEvP6float2PKS1_S4_S4_S4_fi,@"STO_CUDA_ENTRY STV_DEFAULT"
_ZN17fastertransformer29add_bias_layernorm_add_res_e2ILi8EEEvP6float2PKS1_S4_S4_S4_fi:
.text._ZN17fastertransformer29add_bias_layernorm_add_res_e2ILi8EEEvP6float2PKS1_S4_S4_S4_fi:
[----:B------:R-:W-:Y:S02]  /*0000*/  MOV R1, c[0x0][0x28] ;  /* 0x00000a0000017a02 */ /* 0x000fe40000000f00 */
[----:B------:R-:W0:Y:S01]  /*0010*/  S2R R38, SR_TID.X ;  /* 0x0000000000267919 */ /* 0x000e220000002100 */
[----:B------:R-:W1:Y:S01]  /*0020*/  S2UR UR5, SR_CTAID.X ;  /* 0x00000000000579c3 */ /* 0x000e620000002500 */
[----:B------:R-:W-:Y:S02]  /*0030*/  ULDC UR4, c[0x0][0x18c] ;  /* 0x0000630000047ab9 */ /* 0x000fe40000000800 */
[----:B------:R-:W-:Y:S02]  /*0040*/  USHF.R.S32.HI UR4, URZ, 0x1, UR4 ;  /* 0x000000013f047899 */ /* 0x000fe40008011404 */
[----:B------:R-:W-:Y:S01]  /*0050*/  ULDC.64 UR6, c[0x0][0x118] ;  /* 0x0000460000067ab9 */ /* 0x000fe20000000a00 */
[----:B0-----:R-:W-:Y:S01]  /*0060*/  IADD3 R33, R38, c[0x0][0x0], RZ ;  /* 0x0000000026217a10 */ /* 0x001fe20007ffe0ff */
[----:B-1----:R-:W-:-:S03]  /*0070*/  UIMAD UR5, UR4, UR5, URZ ;  /* 0x00000005040572a4 */ /* 0x002fc6000f8e023f */
[----:B------:R-:W-:Y:S01]  /*0080*/  IADD3 R0, R33, c[0x0][0x0], RZ ;  /* 0x0000000021007a10 */ /* 0x000fe20007ffe0ff */
[----:B------:R-:W-:-:S03]  /*0090*/  USHF.R.S32.HI UR8, URZ, 0x1f, UR5 ;  /* 0x0000001f3f087899 */ /* 0x000fc60008011405 */
[----:B------:R-:W-:-:S04]  /*00a0*/  IADD3 R2, R0, c[0x0][0x0], RZ ;  /* 0x0000000000027a10 */ /* 0x000fc80007ffe0ff */
[----:B------:R-:W-:-:S04]  /*00b0*/  IADD3 R3, R2, c[0x0][0x0], RZ ;  /* 0x0000000002037a10 */ /* 0x000fc80007ffe0ff */
[C---:B------:R-:W-:Y:S02]  /*00c0*/  IADD3 R4, R3.reuse, c[0x0][0x0], RZ ;  /* 0x0000000003047a10 */ /* 0x040fe40007ffe0ff */
[----:B------:R-:W-:Y:S02]  /*00d0*/  ISETP.GE.AND P0, PT, R3, UR4, PT ;  /* 0x0000000403007c0c */ /* 0x000fe4000bf06270 */
[C---:B------:R-:W-:Y:S02]  /*00e0*/  ISETP.GE.AND P1, PT, R4.reuse, UR4, PT ;  /* 0x0000000404007c0c */ /* 0x040fe4000bf26270 */
[----:B------:R-:W-:-:S04]  /*00f0*/  IADD3 R5, R4, c[0x0][0x0], RZ ;  /* 0x0000000004057a10 */ /* 0x000fc80007ffe0ff */
[----:B------:R-:W-:-:S05]  /*0100*/  ISETP.GE.AND P2, PT, R5, UR4, PT ;  /* 0x0000000405007c0c */ /* 0x000fca000bf46270 */
[C---:B------:R-:W-:Y:S01]  /*0110*/  @!P0 IADD3 R6, P3, R3.reuse, UR5, RZ ;  /* 0x0000000503068c10 */ /* 0x040fe2000ff7e0ff */
[----:B------:R-:W-:Y:S01]  /*0120*/  @!P0 IMAD.MOV.U32 R20, RZ, RZ, 0x8 ;  /* 0x00000008ff148424 */ /* 0x000fe200078e00ff */
[----:B------:R-:W-:Y:S02]  /*0130*/  @!P1 IADD3 R18, P4, R4, UR5, RZ ;  /* 0x0000000504129c10 */ /* 0x000fe4000ff9e0ff */
[----:B------:R-:W-:Y:S02]  /*0140*/  @!P0 LEA.HI.X.SX32 R21, R3, UR8, 0x1, P3 ;  /* 0x0000000803158c11 */ /* 0x000fe400098f0eff */
[----:B------:R-:W-:Y:S02]  /*0150*/  @!P0 LEA R22, P3, R6, c[0x0][0x160], 0x3 ;  /* 0x0000580006168a11 */ /* 0x000fe400078618ff */
[----:B------:R-:W-:Y:S01]  /*0160*/  @!P1 LEA.HI.X.SX32 R19, R4, UR8, 0x1, P4 ;  /* 0x0000000804139c11 */ /* 0x000fe2000a0f0eff */
[----:B------:R-:W-:Y:S01]  /*0170*/  @!P2 IMAD.MOV.U32 R26, RZ, RZ, 0x8 ;  /* 0x00000008ff1aa424 */ /* 0x000fe200078e00ff */
[----:B------:R-:W-:-:S02]  /*0180*/  @!P1 LEA R24, P4, R18, c[0x0][0x160], 0x3 ;  /* 0x0000580012189a11 */ /* 0x000fc400078818ff */
[----:B------:R-:W-:Y:S02]  /*0190*/  @!P0 LEA.HI.X R23, R6, c[0x0][0x164], R21, 0x3, P3 ;  /* 0x0000590006178a11 */ /* 0x000fe400018f1c15 */
[----:B------:R-:W-:Y:S02]  /*01a0*/  @!P1 MOV R21, 0x8 ;  /* 0x0000000800159802 */ /* 0x000fe40000000f00 */
[----:B------:R-:W-:Y:S01]  /*01b0*/  @!P1 LEA.HI.X R25, R18, c[0x0][0x164], R19, 0x3, P4 ;  /* 0x0000590012199a11 */ /* 0x000fe200020f1c13 */
[----:B------:R-:W-:Y:S01]  /*01c0*/  @!P0 IMAD.WIDE R18, R3, R20, c[0x0][0x170] ;  /* 0x00005c0003128625 */ /* 0x000fe200078e0214 */
[C---:B------:R-:W-:Y:S01]  /*01d0*/  @!P2 IADD3 R6, P3, R5.reuse, UR5, RZ ;  /* 0x000000050506ac10 */ /* 0x040fe2000ff7e0ff */
[----:B------:R-:W2:Y:S02]  /*01e0*/  @!P0 LDG.E.64 R22, [R22.64] ;  /* 0x0000000616168981 */ /* 0x000ea4000c1e1b00 */
[----:B------:R-:W-:Y:S01]  /*01f0*/  @!P1 IMAD.WIDE R20, R4, R21, c[0x0][0x170] ;  /* 0x00005c0004149625 */ /* 0x000fe200078e0215 */
[----:B------:R-:W-:Y:S01]  /*0200*/  @!P2 LEA.HI.X.SX32 R27, R5, UR8, 0x1, P3 ;  /* 0x00000008051bac11 */ /* 0x000fe200098f0eff */
[----:B------:R-:W3:Y:S01]  /*0210*/  @!P1 LDG.E.64 R24, [R24.64] ;  /* 0x0000000618189981 */ /* 0x000ee2000c1e1b00 */
[----:B------:R-:W-:-:S03]  /*0220*/  @!P2 LEA R28, P3, R6, c[0x0][0x160], 0x3 ;  /* 0x00005800061caa11 */ /* 0x000fc600078618ff */
[----:B------:R-:W3:Y:S01]  /*0230*/  @!P1 LDG.E.64 R20, [R20.64] ;  /* 0x0000000614149981 */ /* 0x000ee2000c1e1b00 */
[----:B------:R-:W-:Y:S01]  /*0240*/  @!P2 LEA.HI.X R29, R6, c[0x0][0x164], R27, 0x3, P3 ;  /* 0x00005900061daa11 */ /* 0x000fe200018f1c1b */
[C---:B------:R-:W-:Y:S02]  /*0250*/  @!P2 IMAD.WIDE R26, R5.reuse, R26, c[0x0][0x170] ;  /* 0x00005c00051aa625 */ /* 0x040fe400078e021a */
[----:B------:R-:W2:Y:S04]  /*0260*/  @!P0 LDG.E.64 R18, [R18.64] ;  /* 0x0000000612128981 */ /* 0x000ea8000c1e1b00 */
[----:B------:R-:W4:Y:S04]  /*0270*/  @!P2 LDG.E.64 R26, [R26.64] ;  /* 0x000000061a1aa981 */ /* 0x000f28000c1e1b00 */
[----:B------:R-:W4:Y:S01]  /*0280*/  @!P2 LDG.E.64 R28, [R28.64] ;  /* 0x000000061c1ca981 */ /* 0x000f22000c1e1b00 */
[----:B------:R-:W-:-:S04]  /*0290*/  IADD3 R6, R5, c[0x0][0x0], RZ ;  /* 0x0000000005067a10 */ /* 0x000fc80007ffe0ff */
[----:B------:R-:W-:Y:S02]  /*02a0*/  ISETP.GE.AND P3, PT, R6, UR4, PT ;  /* 0x0000000406007c0c */ /* 0x000fe4000bf66270 */
[----:B------:R-:W-:-:S11]  /*02b0*/  SHF.R.S32.HI R47, RZ, 0x1f, R38 ;  /* 0x0000001fff2f7819 */ /* 0x000fd60000011426 */
[----:B------:R-:W-:-:S04]  /*02c0*/  @!P3 IADD3 R36, P4, R6, UR5, RZ ;  /* 0x000000050624bc10 */ /* 0x000fc8000ff9e0ff */
[----:B------:R-:W-:Y:S02]  /*02d0*/  @!P3 LEA.HI.X.SX32 R37, R6, UR8, 0x1, P4 ;  /* 0x000000080625bc11 */ /* 0x000fe4000a0f0eff */
[C---:B------:R-:W-:Y:S02]  /*02e0*/  @!P3 LEA R50, P4, R36.reuse, c[0x0][0x160], 0x3 ;  /* 0x000058002432ba11 */ /* 0x040fe400078818ff */
[----:B------:R-:W-:Y:S02]  /*02f0*/  ISETP.GE.AND P5, PT, R33, UR4, PT ;  /* 0x0000000421007c0c */ /* 0x000fe4000bfa6270 */
[----:B------:R-:W-:Y:S02]  /*0300*/  @!P3 LEA.HI.X R51, R36, c[0x0][0x164], R37, 0x3, P4 ;  /* 0x000059002433ba11 */ /* 0x000fe400020f1c25 */
[----:B------:R-:W-:-:S04]  /*0310*/  IADD3 R46, P4, R38, UR5, RZ ;  /* 0x00000005262e7c10 */ /* 0x000fc8000ff9e0ff */
[----:B------:R-:W-:Y:S02]  /*0320*/  IADD3.X R49, R47, UR8, RZ, P4, !PT ;  /* 0x000000082f317c10 */ /* 0x000fe4000a7fe4ff */
[----:B------:R-:W-:Y:S02]  /*0330*/  SHF.R.S32.HI R42, RZ, 0x1f, R33 ;  /* 0x0000001fff2a7819 */ /* 0x000fe40000011421 */
[----:B------:R-:W-:Y:S01]  /*0340*/  ISETP.GE.AND P6, PT, R38, UR4, PT ;  /* 0x0000000426007c0c */ /* 0x000fe2000bfc6270 */
[----:B---3--:R-:W-:Y:S01]  /*0350*/  @!P1 FADD.FTZ R9, R24, R20 ;  /* 0x0000001418099221 */ /* 0x008fe20000010000 */
[----:B------:R-:W-:Y:S01]  /*0360*/  LEA R24, P4, R46, c[0x0][0x160], 0x3 ;  /* 0x000058002e187a11 */ /* 0x000fe200078818ff */
[----:B------:R-:W-:-:S03]  /*0370*/  @!P1 FADD.FTZ R10, R25, R21 ;  /* 0x00000015190a9221 */ /* 0x000fc60000010000 */
[----:B------:R-:W-:Y:S02]  /*0380*/  LEA.HI.X R25, R46, c[0x0][0x164], R49, 0x3, P4 ;  /* 0x000059002e197a11 */ /* 0x000fe400020f1c31 */
[----:B------:R-:W-:-:S04]  /*0390*/  IADD3 R40, P4, R33, UR5, RZ ;  /* 0x0000000521287c10 */ /* 0x000fc8000ff9e0ff */
[----:B------:R-:W-:Y:S01]  /*03a0*/  IADD3.X R45, R42, UR8, RZ, P4, !PT ;  /* 0x000000082a2d7c10 */ /* 0x000fe2000a7fe4ff */
[----:B----4-:R-:W-:Y:S01]  /*03b0*/  @!P2 FADD.FTZ R11, R28, R26 ;  /* 0x0000001a1c0ba221 */ /* 0x010fe20000010000 */
[----:B------:R-:W-:Y:S01]  /*03c0*/  @!P5 MOV R26, 0x8 ;  /* 0x00000008001ad802 */ /* 0x000fe20000000f00 */
[----:B------:R-:W-:Y:S01]  /*03d0*/  @!P2 FADD.FTZ R12, R29, R27 ;  /* 0x0000001b1d0ca221 */ /* 0x000fe20000010000 */
[C---:B------:R-:W-:Y:S01]  /*03e0*/  LEA R28, P4, R40.reuse, c[0x0][0x160], 0x3 ;  /* 0x00005800281c7a11 */ /* 0x040fe200078818ff */
[----:B--2---:R-:W-:Y:S01]  /*03f0*/  @!P0 FADD.FTZ R8, R23, R19 ;  /* 0x0000001317088221 */ /* 0x004fe20000010000 */
[----:B------:R-:W2:Y:S01]  /*0400*/  @!P6 LDG.E.64 R24, [R24.64] ;  /* 0x000000061818e981 */ /* 0x000ea2000c1e1b00 */
[----:B------:R-:W-:Y:S01]  /*0410*/  @!P5 IMAD.WIDE R26, R33, R26, c[0x0][0x170] ;  /* 0x00005c00211ad625 */ /* 0x000fe200078e021a */
[----:B------:R-:W-:-:S05]  /*0420*/  LEA.HI.X R29, R40, c[0x0][0x164], R45, 0x3, P4 ;  /* 0x00005900281d7a11 */ /* 0x000fca00020f1c2d */
[----:B------:R-:W3:Y:S04]  /*0430*/  @!P5 LDG.E.64 R26, [R26.64] ;  /* 0x000000061a1ad981 */ /* 0x000ee8000c1e1b00 */
[----:B------:R-:W3:Y:S01]  /*0440*/  @!P5 LDG.E.64 R28, [R28.64] ;  /* 0x000000061c1cd981 */ /* 0x000ee2000c1e1b00 */
[----:B------:R-:W-:Y:S01]  /*0450*/  @!P6 MOV R19, 0x8 ;  /* 0x000000080013e802 */ /* 0x000fe20000000f00 */
[----:B------:R-:W-:Y:S01]  /*0460*/  @!P0 FADD.FTZ R7, R22, R18 ;  /* 0x0000001216078221 */ /* 0x000fe20000010000 */
[----:B------:R-:W-:Y:S01]  /*0470*/  SHF.R.S32.HI R41, RZ, 0x1f, R0 ;  /* 0x0000001fff297819 */ /* 0x000fe20000011400 */
[----:B------:R0:W4:Y:S02]  /*0480*/  @!P3 LDG.E.64 R22, [R50.64] ;  /* 0x000000063216b981 */ /* 0x000124000c1e1b00 */
[----:B------:R-:W-:-:S06]  /*0490*/  @!P6 IMAD.WIDE R18, R38, R19, c[0x0][0x170] ;  /* 0x00005c002612e625 */ /* 0x000fcc00078e0213 */
[----:B------:R-:W2:Y:S01]  /*04a0*/  @!P6 LDG.E.64 R18, [R18.64] ;  /* 0x000000061212e981 */ /* 0x000ea2000c1e1b00 */
[----:B------:R-:W-:-:S04]  /*04b0*/  IADD3 R36, P4, R0, UR5, RZ ;  /* 0x0000000500247c10 */ /* 0x000fc8000ff9e0ff */
[----:B------:R-:W-:Y:S02]  /*04c0*/  IADD3.X R43, R41, UR8, RZ, P4, !PT ;  /* 0x00000008292b7c10 */ /* 0x000fe4000a7fe4ff */
[C---:B0-----:R-:W-:Y:S02]  /*04d0*/  LEA R50, P4, R36.reuse, c[0x0][0x160], 0x3 ;  /* 0x0000580024327a11 */ /* 0x041fe400078818ff */
[----:B------:R-:W-:Y:S02]  /*04e0*/  SHF.R.S32.HI R39, RZ, 0x1f, R2 ;  /* 0x0000001fff277819 */ /* 0x000fe40000011402 */
[----:B------:R-:W-:Y:S02]  /*04f0*/  LEA.HI.X R51, R36, c[0x0][0x164], R43, 0x3, P4 ;  /* 0x0000590024337a11 */ /* 0x000fe400020f1c2b */
[----:B------:R-:W-:Y:S01]  /*0500*/  IADD3 R37, P4, R2, UR5, RZ ;  /* 0x0000000502257c10 */ /* 0x000fe2000ff9e0ff */
[----:B---3--:R-:W-:-:S03]  /*0510*/  @!P5 FADD.FTZ R32, R28, R26 ;  /* 0x0000001a1c20d221 */ /* 0x008fc60000010000 */
[----:B------:R-:W-:Y:S02]  /*0520*/  IADD3.X R26, R39, UR8, RZ, P4, !PT ;  /* 0x00000008271a7c10 */ /* 0x000fe4000a7fe4ff */
[----:B------:R-:W-:-:S13]  /*0530*/  ISETP.GE.AND P4, PT, R0, UR4, PT ;  /* 0x0000000400007c0c */ /* 0x000fda000bf86270 */
[----:B------:R-:W-:-:S04]  /*0540*/  @!P4 IMAD.MOV.U32 R53, RZ, RZ, 0x8 ;  /* 0x00000008ff35c424 */ /* 0x000fc800078e00ff */
[----:B------:R-:W-:-:S04]  /*0550*/  @!P4 IMAD.WIDE R52, R0, R53, c[0x0][0x170] ;  /* 0x00005c000034c625 */ /* 0x000fc800078e0235 */
[----:B--2---:R-:W-:Y:S02]  /*0560*/  @!P6 FADD.FTZ R34, R24, R18 ;  /* 0x000000121822e221 */ /* 0x004fe40000010000 */
[----:B------:R-:W-:Y:S02]  /*0570*/  @!P6 FADD.FTZ R35, R25, R19 ;  /* 0x000000131923e221 */ /* 0x000fe40000010000 */
[----:B------:R-:W2:Y:S04]  /*0580*/  @!P4 LDG.E.64 R18, [R52.64] ;  /* 0x000000063412c981 */ /* 0x000ea8000c1e1b00 */
[----:B------:R-:W2:Y:S01]  /*0590*/  @!P4 LDG.E.64 R24, [R50.64] ;  /* 0x000000063218c981 */ /* 0x000ea2000c1e1b00 */
[----:B------:R-:W-:Y:S01]  /*05a0*/  P2R R44, PR, RZ, 0x20 ;  /* 0x00000020ff2c7803 */ /* 0x000fe20000000000 */
[----:B------:R-:W-:Y:S01]  /*05b0*/  @!P5 FADD.FTZ R31, R29, R27 ;  /* 0x0000001b1d1fd221 */ /* 0x000fe20000010000 */
[----:B------:R-:W-:Y:S01]  /*05c0*/  LEA R28, P5, R37, c[0x0][0x160], 0x3 ;  /* 0x00005800251c7a11 */ /* 0x000fe200078a18ff */
[----:B------:R-:W-:-:S03]  /*05d0*/  @!P3 IMAD.MOV.U32 R21, RZ, RZ, 0x8 ;  /* 0x00000008ff15b424 */ /* 0x000fc600078e00ff */
[----:B------:R-:W-:Y:S01]  /*05e0*/  LEA.HI.X R29, R37, c[0x0][0x164], R26, 0x3, P5 ;  /* 0x00005900251d7a11 */ /* 0x000fe200028f1c1a */
[----:B------:R-:W-:Y:S01]  /*05f0*/  @!P3 IMAD.WIDE R20, R6, R21, c[0x0][0x170] ;  /* 0x00005c000614b625 */ /* 0x000fe200078e0215 */
[----:B------:R-:W-:-:S05]  /*0600*/  ISETP.GE.AND P5, PT, R2, UR4, PT ;  /* 0x0000000402007c0c */ /* 0x000fca000bfa6270 */
[----:B------:R-:W4:Y:S01]  /*0610*/  @!P3 LDG.E.64 R20, [R20.64] ;  /* 0x000000061414b981 */ /* 0x000f22000c1e1b00 */
[----:B--2---:R-:W-:-:S07]  /*0620*/  @!P4 FADD.FTZ R15, R25, R19 ;  /* 0x00000013190fc221 */ /* 0x004fce0000010000 */
[----:B------:R-:W-:Y:S01]  /*0630*/  @!P5 MOV R19, 0x8 ;  /* 0x000000080013d802 */ /* 0x000fe20000000f00 */
[----:B------:R-:W-:Y:S02]  /*0640*/  @!P4 FADD.FTZ R14, R24, R18 ;  /* 0x00000012180ec221 */ /* 0x000fe40000010000 */
[----:B------:R-:W2:Y:S02]  /*0650*/  @!P5 LDG.E.64 R24, [R28.64] ;  /* 0x000000061c18d981 */ /* 0x000ea4000c1e1b00 */
[----:B------:R-:W-:-:S06]  /*0660*/  @!P5 IMAD.WIDE R18, R2, R19, c[0x0][0x170] ;  /* 0x00005c000212d625 */ /* 0x000fcc00078e0213 */
[----:B------:R-:W2:Y:S01]  /*0670*/  @!P5 LDG.E.64 R18, [R18.64] ;  /* 0x000000061212d981 */ /* 0x000ea2000c1e1b00 */
[----:B----4-:R-:W-:Y:S02]  /*0680*/  @!P3 FADD.FTZ R13, R22, R20 ;  /* 0x00000014160db221 */ /* 0x010fe40000010000 */
[----:B------:R-:W-:Y:S02]  /*0690*/  @!P6 FADD.FTZ R22, R34, R35 ;  /* 0x000000232216e221 */ /* 0x000fe40000010000 */
[----:B------:R-:W-:Y:S02]  /*06a0*/  IMAD.MOV.U32 R20, RZ, RZ, RZ ;  /* 0x000000ffff147224 */ /* 0x000fe400078e00ff */
[----:B------:R-:W-:Y:S01]  /*06b0*/  @!P6 FADD.FTZ R20, RZ, R22 ;  /* 0x00000016ff14e221 */ /* 0x000fe20000010000 */
[----:B------:R-:W-:Y:S02]  /*06c0*/  P2R R22, PR, RZ, 0x40 ;  /* 0x00000040ff167803 */ /* 0x000fe40000000000 */
[----:B------:R-:W-:Y:S01]  /*06d0*/  ISETP.NE.AND P6, PT, R44, RZ, PT ;  /* 0x000000ff2c00720c */ /* 0x000fe20003fc5270 */
[----:B------:R-:W-:-:S04]  /*06e0*/  @!P3 FADD.FTZ R30, R23, R21 ;  /* 0x00000015171eb221 */ /* 0x000fc80000010000 */
[----:B------:R-:W-:Y:S02]  /*06f0*/  @!P3 FADD.FTZ R21, R13, R30 ;  /* 0x0000001e0d15b221 */ /* 0x000fe40000010000 */
[----:B--2---:R-:W-:-:S06]  /*0700*/  @!P5 FADD.FTZ R17, R25, R19 ;  /* 0x000000131911d221 */ /* 0x004fcc0000010000 */
[----:B------:R-:W-:Y:S02]  /*0710*/  @!P6 FADD.FTZ R25, R32, R31 ;  /* 0x0000001f2019e221 */ /* 0x000fe40000010000 */
[----:B------:R-:W-:Y:S02]  /*0720*/  @!P5 FADD.FTZ R16, R24, R18 ;  /* 0x000000121810d221 */ /* 0x000fe40000010000 */
[----:B------:R-:W-:Y:S02]  /*0730*/  @!P6 FADD.FTZ R20, R20, R25 ;  /* 0x000000191414e221 */ /* 0x000fe40000010000 */
[----:B------:R-:W-:Y:S02]  /*0740*/  @!P4 FADD.FTZ R25, R14, R15 ;  /* 0x0000000f0e19c221 */ /* 0x000fe40000010000 */
        /* <DEDUP_REMOVED lines=20> */
[----:B------:R-:W1:Y:S01]  /*0890*/  I2F.U32 R20, c[0x0][0x0] ;  /* 0x0000000000147b06 */ /* 0x000e620000201000 */
[----:B------:R-:W-:-:S04]  /*08a0*/  SHF.R.U32.HI R18, RZ, 0x3, R38 ;  /* 0x00000003ff127819 */ /* 0x000fc80000011626 */
[----:B------:R-:W-:-:S03]  /*08b0*/  LOP3.LUT R18, R18, 0x1ffffffc, RZ, 0xc0, !PT ;  /* 0x1ffffffc12127812 */ /* 0x000fc600078ec0ff */
[----:B------:R-:W2:Y:S01]  /*08c0*/  I2F.U32 R21, R38 ;  /* 0x0000002600157306 */ /* 0x000ea20000201000 */
[----:B0-----:R-:W-:-:S05]  /*08d0*/  FADD.FTZ R27, R25, R28 ;  /* 0x0000001c191b7221 */ /* 0x001fca0000010000 */
[----:B------:R-:W-:Y:S01]  /*08e0*/  @!P6 STS [R18+0x8], R27 ;  /* 0x0000081b1200e388 */ /* 0x000fe20000000800 */
[----:B-1----:R-:W-:Y:S01]  /*08f0*/  FMUL.FTZ R20, R20, 0.03125 ;  /* 0x3d00000014147820 */ /* 0x002fe20000410000 */
[----:B------:R-:W-:Y:S02]  /*0900*/  HFMA2.MMA R23, -RZ, RZ, 0, 0 ;  /* 0x00000000ff177435 */ /* 0x000fe400000001ff */
[----:B------:R-:W-:Y:S02]  /*0910*/  BAR.SYNC.DEFER_BLOCKING 0x0 ;  /* 0x0000000000007b1d */ /* 0x000fe40000010000 */
[----:B--2---:R-:W-:-:S13]  /*0920*/  FSETP.GT.FTZ.AND P6, PT, R20, R21, PT ;  /* 0x000000151400720b */ /* 0x004fda0003fd4000 */
        /* <DEDUP_REMOVED lines=17> */
[----:B------:R-:W-:Y:S06]  /*0a40*/  BAR.SYNC.DEFER_BLOCKING 0x0 ;  /* 0x0000000000007b1d */ /* 0x000fec0000010000 */
[----:B------:R-:W1:Y:S01]  /*0a50*/  LDS R19, [RZ] ;  /* 0x00000000ff137984 */ /* 0x000e620000000800 */
[----:B------:R-:W-:-:S04]  /*0a60*/  ISETP.NE.AND P6, PT, R22, RZ, PT ;  /* 0x000000ff1600720c */ /* 0x000fc80003fc5270 */
[----:B0-----:R-:W-:-:S09]  /*0a70*/  P2R R23, PR, RZ, 0x40 ;  /* 0x00000040ff177803 */ /* 0x001fd20000000000 */
[----:B-1----:R-:W-:-:S04]  /*0a80*/  @!P6 FADD.FTZ R20, R35, -R19 ;  /* 0x800000132314e221 */ /* 0x002fc80000010000 */
[----:B------:R-:W-:Y:S02]  /*0a90*/  @!P6 FMUL.FTZ R25, R20, R20 ;  /* 0x000000141419e220 */ /* 0x000fe40000410000 */
[----:B------:R-:W-:-:S04]  /*0aa0*/  @!P6 FADD.FTZ R20, R34, -R19 ;  /* 0x800000132214e221 */ /* 0x000fc80000010000 */
[----:B------:R-:W-:Y:S02]  /*0ab0*/  @!P6 FFMA.FTZ R25, R20, R20, R25 ;  /* 0x000000141419e223 */ /* 0x000fe40000010019 */
[----:B------:R-:W-:Y:S02]  /*0ac0*/  IMAD.MOV.U32 R20, RZ, RZ, RZ ;  /* 0x000000ffff147224 */ /* 0x000fe400078e00ff */
[----:B------:R-:W-:Y:S01]  /*0ad0*/  @!P6 FADD.FTZ R20, RZ, R25 ;  /* 0x00000019ff14e221 */ /* 0x000fe20000010000 */
[----:B------:R-:W-:-:S13]  /*0ae0*/  ISETP.NE.AND P6, PT, R44, RZ, PT ;  /* 0x000000ff2c00720c */ /* 0x000fda0003fc5270 */
[----:B------:R-:W-:-:S04]  /*0af0*/  @!P6 FADD.FTZ R22, R31, -R19 ;  /* 0x800000131f16e221 */ /* 0x000fc80000010000 */
[----:B------:R-:W-:Y:S02]  /*0b00*/  @!P6 FMUL.FTZ R25, R22, R22 ;  /* 0x000000161619e220 */ /* 0x000fe40000410000 */
[----:B------:R-:W-:-:S04]  /*0b10*/  @!P6 FADD.FTZ R22, R32, -R19 ;  /* 0x800000132016e221 */ /* 0x000fc80000010000 */
[----:B------:R-:W-:-:S04]  /*0b20*/  @!P6 FFMA.FTZ R25, R22, R22, R25 ;  /* 0x000000161619e223 */ /* 0x000fc80000010019 */
[----:B------:R-:W-:Y:S01]  /*0b30*/  @!P6 FADD.FTZ R20, R20, R25 ;  /* 0x000000191414e221 */ /* 0x000fe20000010000 */
[----:B------:R-:W-:Y:S01]  /*0b40*/  ISETP.NE.AND P6, PT, R21, RZ, PT ;  /* 0x000000ff1500720c */ /* 0x000fe20003fc5270 */
[----:B------:R-:W-:-:S04]  /*0b50*/  @!P4 FADD.FTZ R21, R15, -R19 ;  /* 0x800000130f15c221 */ /* 0x000fc80000010000 */
[----:B------:R-:W-:Y:S02]  /*0b60*/  @!P4 FMUL.FTZ R24, R21, R21 ;  /* 0x000000151518c220 */ /* 0x000fe40000410000 */
[----:B------:R-:W-:-:S04]  /*0b70*/  @!P4 FADD.FTZ R21, R14, -R19 ;  /* 0x800000130e15c221 */ /* 0x000fc80000010000 */
[----:B------:R-:W-:-:S04]  /*0b80*/  @!P4 FFMA.FTZ R21, R21, R21, R24 ;  /* 0x000000151515c223 */ /* 0x000fc80000010018 */
[----:B------:R-:W-:Y:S02]  /*0b90*/  @!P4 FADD.FTZ R20, R20, R21 ;  /* 0x000000151414c221 */ /* 0x000fe40000010000 */
        /* <DEDUP_REMOVED lines=18> */
[----:B------:R-:W-:Y:S02]  /*0cc0*/  @!P2 FFMA.FTZ R21, R21, R21, R24 ;  /* 0x000000151515a223 */ /* 0x000fe40000010018 */
[--C-:B------:R-:W-:Y:S02]  /*0cd0*/  @!P3 FADD.FTZ R24, R30, -R19.reuse ;  /* 0x800000131e18b221 */ /* 0x100fe40000010000 */
[----:B------:R-:W-:Y:S02]  /*0ce0*/  @!P3 FADD.FTZ R19, R13, -R19 ;  /* 0x800000130d13b221 */ /* 0x000fe40000010000 */
[----:B------:R-:W-:Y:S02]  /*0cf0*/  @!P3 FMUL.FTZ R24, R24, R24 ;  /* 0x000000181818b220 */ /* 0x000fe40000410000 */
[----:B------:R-:W-:Y:S02]  /*0d00*/  @!P2 FADD.FTZ R20, R20, R21 ;  /* 0x000000151414a221 */ /* 0x000fe40000010000 */
        /* <DEDUP_REMOVED lines=38> */
[----:B------:R-:W-:-:S05]  /*0f70*/  ISETP.NE.AND P6, PT, R23, RZ, PT ;  /* 0x000000ff1700720c */ /* 0x000fca0003fc5270 */
[----:B------:R-:W1:Y:S01]  /*0f80*/  LDS.64 R18, [RZ] ;  /* 0x00000000ff127984 */ /* 0x000e620000000a00 */
[----:B------:R-:W-:Y:S07]  /*0f90*/  BSSY B0, `(.L_x_368) ;  /* 0x000001a000007945 */ /* 0x000fee0003800000 */
[----:B------:R-:W-:Y:S05]  /*0fa0*/  @P6 BRA `(.L_x_369) ;  /* 0x0000018000006947 */ /* 0x000fea0003800000 */
[C---:B0-----:R-:W-:Y:S02]  /*0fb0*/  SHF.L.U32 R22, R38.reuse, 0x3, RZ ;  /* 0x0000000326167819 */ /* 0x041fe400000006ff */
[----:B------:R-:W-:Y:S01]  /*0fc0*/  SHF.L.U64.HI R38, R38, 0x3, R47 ;  /* 0x0000000326267819 */ /* 0x000fe2000001022f */
[----:B------:R-:W-:Y:S01]  /*0fd0*/  IMAD.SHL.U32 R47, R46, 0x8, RZ ;  /* 0x000000082e2f7824 */ /* 0x000fe200078e00ff */
[----:B------:R-:W-:-:S02]  /*0fe0*/  IADD3 R20, P6, R22, c[0x0][0x178], RZ ;  /* 0x00005e0016147a10 */ /* 0x000fc40007fde0ff */
        /* <DEDUP_REMOVED lines=20> */
.L_x_369:
[----:B0-----:R-:W-:Y:S05]  /*1130*/  BSYNC B0 ;  /* 0x0000000000007941 */ /* 0x001fea0003800000 */
.L_x_368:
[----:B------:R-:W-:Y:S01]  /*1140*/  ISETP.NE.AND P6, PT, R44, RZ, PT ;  /* 0x000000ff2c00720c */ /* 0x000fe20003fc5270 */
[----:B------:R-:W-:-:S12]  /*1150*/  BSSY B0, `(.L_x_370) ;  /* 0x000001a000007945 */ /* 0x000fd80003800000 */
[----:B------:R-:W-:Y:S05]  /*1160*/  @P6 BRA `(.L_x_371) ;  /* 0x0000018000006947 */ /* 0x000fea0003800000 */
[C---:B------:R-:W-:Y:S02]  /*1170*/  SHF.L.U32 R22, R33.reuse, 0x3, RZ ;  /* 0x0000000321167819 */ /* 0x040fe400000006ff */
[----:B------:R-:W-:Y:S01]  /*1180*/  SHF.L.U64.HI R42, R33, 0x3, R42 ;  /* 0x00000003212a7819 */ /* 0x000fe2000001022a */
[----:B------:R-:W-:Y:S01]  /*1190*/  IMAD.SHL.U32 R33, R40, 0x8, RZ ;  /* 0x0000000828217824 */ /* 0x000fe200078e00ff */
[----:B------:R-:W-:Y:S02]  /*11a0*/  IADD3 R20, P6, R22, c[0x0][0x178], RZ ;  /* 0x00005e0016147a10 */ /* 0x000fe40007fde0ff */
[----:B------:R-:W-:Y:S02]  /*11b0*/  SHF.L.U64.HI R40, R40, 0x3, R45 ;  /* 0x0000000328287819 */ /* 0x000fe4000001022d */
[----:B------:R-:W-:Y:S02]  /*11c0*/  IADD3.X R21, R42, c[0x0][0x17c], RZ, P6, !PT ;  /* 0x00005f002a157a10 */ /* 0x000fe400037fe4ff */
[----:B------:R-:W-:-:S04]  /*11d0*/  IADD3 R22, P6, R22, c[0x0][0x180], RZ ;  /* 0x0000600016167a10 */ /* 0x000fc80007fde0ff */
[----:B------:R-:W-:Y:S01]  /*11e0*/  IADD3.X R23, R42, c[0x0][0x184], RZ, P6, !PT ;  /* 0x000061002a177a10 */ /* 0x000fe200037fe4ff */
[----:B------:R-:W2:Y:S01]  /*11f0*/  LDG.E.64 R20, [R20.64] ;  /* 0x0000000614147981 */ /* 0x000ea2000c1e1b00 */
[----:B------:R-:W-:-:S04]  /*1200*/  IADD3 R28, P6, R33, c[0x0][0x168], RZ ;  /* 0x00005a00211c7a10 */ /* 0x000fc80007fde0ff */
[----:B------:R-:W-:Y:S01]  /*1210*/  IADD3.X R29, R40, c[0x0][0x16c], RZ, P6, !PT ;  /* 0x00005b00281d7a10 */ /* 0x000fe200037fe4ff */
[----:B------:R-:W2:Y:S04]  /*1220*/  LDG.E.64 R22, [R22.64] ;  /* 0x0000000616167981 */ /* 0x000ea8000c1e1b00 */
[----:B------:R-:W3:Y:S01]  /*1230*/  LDG.E.64 R24, [R28.64] ;  /* 0x000000061c187981 */ /* 0x000ee2000c1e1b00 */
[--C-:B-1----:R-:W-:Y:S02]  /*1240*/  FADD.FTZ R34, R31, -R18.reuse ;  /* 0x800000121f227221 */ /* 0x102fe40000010000 */
[----:B------:R-:W-:Y:S02]  /*1250*/  FADD.FTZ R32, R32, -R18 ;  /* 0x8000001220207221 */ /* 0x000fe40000010000 */
[----:B------:R-:W-:-:S02]  /*1260*/  FMUL.FTZ R34, R34, R19 ;  /* 0x0000001322227220 */ /* 0x000fc40000410000 */
        /* <DEDUP_REMOVED lines=8> */
.L_x_371:
[----:B------:R-:W-:Y:S05]  /*12f0*/  BSYNC B0 ;  /* 0x0000000000007941 */ /* 0x000fea0003800000 */
.L_x_370:
[----:B------:R-:W-:Y:S01]  /*1300*/  BSSY B0, `(.L_x_372) ;  /* 0x000001a000007945 */ /* 0x000fe20003800000 */
[----:B------:R-:W-:Y:S05]  /*1310*/  @P4 BRA `(.L_x_373) ;  /* 0x0000018000004947 */ /* 0x000fea0003800000 */
[----:B------:R-:W-:Y:S01]  /*1320*/  SHF.L.U32 R22, R0, 0x3, RZ ;  /* 0x0000000300167819 */ /* 0x000fe200000006ff */
[----:B------:R-:W-:Y:S01]  /*1330*/  IMAD.SHL.U32 R27, R36, 0x8, RZ ;  /* 0x00000008241b7824 */ /* 0x000fe200078e00ff */
[----:B------:R-:W-:Y:S02]  /*1340*/  SHF.L.U64.HI R0, R0, 0x3, R41 ;  /* 0x0000000300007819 */ /* 0x000fe40000010229 */
[C---:B------:R-:W-:Y:S02]  /*1350*/  IADD3 R20, P6, R22.reuse, c[0x0][0x178], RZ ;  /* 0x00005e0016147a10 */ /* 0x040fe40007fde0ff */
[----:B------:R-:W-:Y:S02]  /*1360*/  IADD3 R22, P4, R22, c[0x0][0x180], RZ ;  /* 0x0000600016167a10 */ /* 0x000fe40007f9e0ff */
[----:B------:R-:W-:Y:S02]  /*1370*/  IADD3.X R21, R0, c[0x0][0x17c], RZ, P6, !PT ;  /* 0x00005f0000157a10 */ /* 0x000fe400037fe4ff */
[----:B------:R-:W-:-:S02]  /*1380*/  SHF.L.U64.HI R36, R36, 0x3, R43 ;  /* 0x0000000324247819 */ /* 0x000fc4000001022b */
[----:B0-----:R-:W-:Y:S02]  /*1390*/  IADD3 R24, P6, R27, c[0x0][0x168], RZ ;  /* 0x00005a001b187a10 */ /* 0x001fe40007fde0ff */
[----:B------:R-:W-:Y:S01]  /*13a0*/  IADD3.X R23, R0, c[0x0][0x184], RZ, P4, !PT ;  /* 0x0000610000177a10 */ /* 0x000fe200027fe4ff */
[----:B------:R-:W2:Y:S01]  /*13b0*/  LDG.E.64 R20, [R20.64] ;  /* 0x0000000614147981 */ /* 0x000ea2000c1e1b00 */
[----:B------:R-:W-:-:S04]  /*13c0*/  IADD3.X R25, R36, c[0x0][0x16c], RZ, P6, !PT ;  /* 0x00005b0024197a10 */ /* 0x000fc800037fe4ff */
[----:B------:R-:W2:Y:S04]  /*13d0*/  LDG.E.64 R22, [R22.64] ;  /* 0x0000000616167981 */ /* 0x000ea8000c1e1b00 */
[----:B------:R-:W3:Y:S01]  /*13e0*/  LDG.E.64 R24, [R24.64] ;  /* 0x0000000618187981 */ /* 0x000ee2000c1e1b00 */
[--C-:B-1----:R-:W-:Y:S02]  /*13f0*/  FADD.FTZ R0, R15, -R18.reuse ;  /* 0x800000120f007221 */ /* 0x102fe40000010000 */
[----:B------:R-:W-:Y:S02]  /*1400*/  FADD.FTZ R14, R14, -R18 ;  /* 0x800000120e0e7221 */ /* 0x000fe40000010000 */
[-C--:B------:R-:W-:Y:S02]  /*1410*/  FMUL.FTZ R0, R0, R19.reuse ;  /* 0x0000001300007220 */ /* 0x080fe40000410000 */
[----:B------:R-:W-:Y:S01]  /*1420*/  FMUL.FTZ R15, R14, R19 ;  /* 0x000000130e0f7220 */ /* 0x000fe20000410000 */
[----:B------:R-:W-:Y:S01]  /*1430*/  IADD3 R14, P4, R27, c[0x0][0x160], RZ ;  /* 0x000058001b0e7a10 */ /* 0x000fe20007f9e0ff */
[----:B--2---:R-:W-:-:S02]  /*1440*/  FFMA.FTZ R0, R21, R0, R23 ;  /* 0x0000000015007223 */ /* 0x004fc40000010017 */
[----:B------:R-:W-:Y:S01]  /*1450*/  FFMA.FTZ R27, R20, R15, R22 ;  /* 0x0000000f141b7223 */ /* 0x000fe20000010016 */
[----:B------:R-:W-:Y:S01]  /*1460*/  IADD3.X R15, R36, c[0x0][0x164], RZ, P4, !PT ;  /* 0x00005900240f7a10 */ /* 0x000fe200027fe4ff */
[----:B---3--:R-:W-:Y:S02]  /*1470*/  FADD.FTZ R21, R25, R0 ;  /* 0x0000000019157221 */ /* 0x008fe40000010000 */
[----:B------:R-:W-:-:S05]  /*1480*/  FADD.FTZ R20, R24, R27 ;  /* 0x0000001b18147221 */ /* 0x000fca0000010000 */
[----:B------:R0:W-:Y:S02]  /*1490*/  STG.E.64 [R14.64], R20 ;  /* 0x000000140e007986 */ /* 0x0001e4000c101b06 */
.L_x_373:
[----:B------:R-:W-:Y:S05]  /*14a0*/  BSYNC B0 ;  /* 0x0000000000007941 */ /* 0x000fea0003800000 */
.L_x_372:
[----:B------:R-:W-:Y:S01]  /*14b0*/  BSSY B0, `(.L_x_374) ;  /* 0x000001a000007945 */ /* 0x000fe20003800000 */
[----:B------:R-:W-:Y:S05]  /*14c0*/  @P5 BRA `(.L_x_375) ;  /* 0x0000018000005947 */ /* 0x000fea0003800000 */
[C---:B------:R-:W-:Y:S01]  /*14d0*/  SHF.L.U32 R22, R2.reuse, 0x3, RZ ;  /* 0x0000000302167819 */ /* 0x040fe200000006ff */
[C---:B0-----:R-:W-:Y:S01]  /*14e0*/  IMAD.SHL.U32 R24, R37.reuse, 0x8, RZ ;  /* 0x0000000825187824 */ /* 0x041fe200078e00ff */
[----:B------:R-:W-:Y:S02]  /*14f0*/  SHF.L.U64.HI R2, R2, 0x3, R39 ;  /* 0x0000000302027819 */ /* 0x000fe40000010227 */
[C---:B------:R-:W-:Y:S02]  /*1500*/  IADD3 R14, P4, R22.reuse, c[0x0][0x178], RZ ;  /* 0x00005e00160e7a10 */ /* 0x040fe40007f9e0ff */
[----:B------:R-:W-:Y:S02]  /*1510*/  IADD3 R22, P5, R22, c[0x0][0x180], RZ ;  /* 0x0000600016167a10 */ /* 0x000fe40007fbe0ff */
[----:B------:R-:W-:Y:S02]  /*1520*/  SHF.L.U64.HI R26, R37, 0x3, R26 ;  /* 0x00000003251a7819 */ /* 0x000fe4000001021a */
[----:B------:R-:W-:-:S02]  /*1530*/  IADD3 R20, P6, R24, c[0x0][0x168], RZ ;  /* 0x00005a0018147a10 */ /* 0x000fc40007fde0ff */
[C---:B------:R-:W-:Y:S02]  /*1540*/  IADD3.X R15, R2.reuse, c[0x0][0x17c], RZ, P4, !PT ;  /* 0x00005f00020f7a10 */ /* 0x040fe400027fe4ff */
[----:B------:R-:W-:Y:S02]  /*1550*/  IADD3.X R23, R2, c[0x0][0x184], RZ, P5, !PT ;  /* 0x0000610002177a10 */ /* 0x000fe40002ffe4ff */
[----:B------:R-:W-:Y:S02]  /*1560*/  IADD3.X R21, R26, c[0x0][0x16c], RZ, P6, !PT ;  /* 0x00005b001a157a10 */ /* 0x000fe400037fe4ff */
[----:B------:R-:W2:Y:S04]  /*1570*/  LDG.E.64 R14, [R14.64] ;  /* 0x000000060e0e7981 */ /* 0x000ea8000c1e1b00 */
[----:B------:R-:W2:Y:S04]  /*1580*/  LDG.E.64 R22, [R22.64] ;  /* 0x0000000616167981 */ /* 0x000ea8000c1e1b00 */
[----:B------:R-:W3:Y:S01]  /*1590*/  LDG.E.64 R20, [R20.64] ;  /* 0x0000000614147981 */ /* 0x000ee2000c1e1b00 */
[----:B-1----:R-:W-:-:S02]  /*15a0*/  FADD.FTZ R0, R17, -R18 ;  /* 0x8000001211007221 */ /* 0x002fc40000010000 */
[----:B------:R-:W-:Y:S02]  /*15b0*/  FADD.FTZ R16, R16, -R18 ;  /* 0x8000001210107221 */ /* 0x000fe40000010000 */
[-C--:B------:R-:W-:Y:S02]  /*15c0*/  FMUL.FTZ R0, R0, R19.reuse ;  /* 0x0000001300007220 */ /* 0x080fe40000410000 */
[----:B------:R-:W-:Y:S01]  /*15d0*/  FMUL.FTZ R17, R16, R19 ;  /* 0x0000001310117220 */ /* 0x000fe20000410000 */
[----:B------:R-:W-:Y:S01]  /*15e0*/  IADD3 R16, P4, R24, c[0x0][0x160], RZ ;  /* 0x0000580018107a10 */ /* 0x000fe20007f9e0ff */
[----:B--2---:R-:W-:Y:S02]  /*15f0*/  FFMA.FTZ R0, R15, R0, R23 ;  /* 0x000000000f007223 */ /* 0x004fe40000010017 */
[----:B------:R-:W-:Y:S01]  /*1600*/  FFMA.FTZ R25, R14, R17, R22 ;  /* 0x000000110e197223 */ /* 0x000fe20000010016 */
[----:B------:R-:W-:Y:S01]  /*1610*/  IADD3.X R17, R26, c[0x0][0x164], RZ, P4, !PT ;  /* 0x000059001a117a10 */ /* 0x000fe200027fe4ff */
[----:B---3--:R-:W-:-:S02]  /*1620*/  FADD.FTZ R15, R21, R0 ;  /* 0x00000000150f7221 */ /* 0x008fc40000010000 */
[----:B------:R-:W-:-:S05]  /*1630*/  FADD.FTZ R14, R20, R25 ;  /* 0x00000019140e7221 */ /* 0x000fca0000010000 */
[----:B------:R0:W-:Y:S02]  /*1640*/  STG.E.64 [R16.64], R14 ;  /* 0x0000000e10007986 */ /* 0x0001e4000c101b06 */
.L_x_375:
[----:B------:R-:W-:Y:S05]  /*1650*/  BSYNC B0 ;  /* 0x0000000000007941 */ /* 0x000fea0003800000 */
.L_x_374:
[----:B------:R-:W-:Y:S01]  /*1660*/  BSSY B0, `(.L_x_376) ;  /* 0x000001d000007945 */ /* 0x000fe20003800000 */
[----:B------:R-:W-:Y:S05]  /*1670*/  @P0 BRA `(.L_x_377) ;  /* 0x000001b000000947 */ /* 0x000fea0003800000 */
[----:B0-----:R-:W-:Y:S02]  /*1680*/  SHF.R.S32.HI R16, RZ, 0x1f, R3 ;  /* 0x0000001fff107819 */ /* 0x001fe40000011403 */
[C---:B------:R-:W-:Y:S02]  /*1690*/  SHF.L.U32 R14, R3.reuse, 0x3, RZ ;  /* 0x00000003030e7819 */ /* 0x040fe400000006ff */
[C---:B------:R-:W-:Y:S02]  /*16a0*/  IADD3 R21, P5, R3.reuse, UR5, RZ ;  /* 0x0000000503157c10 */ /* 0x040fe4000ffbe0ff */
[----:B------:R-:W-:Y:S02]  /*16b0*/  SHF.L.U64.HI R0, R3, 0x3, R16 ;  /* 0x0000000303007819 */ /* 0x000fe40000010210 */
[----:B------:R-:W-:Y:S02]  /*16c0*/  IADD3 R2, P0, R14, c[0x0][0x178], RZ ;  /* 0x00005e000e027a10 */ /* 0x000fe40007f1e0ff */
[----:B------:R-:W-:-:S02]  /*16d0*/  IADD3.X R16, R16, UR8, RZ, P5, !PT ;  /* 0x0000000810107c10 */ /* 0x000fc4000affe4ff */
[----:B------:R-:W-:Y:S02]  /*16e0*/  IADD3 R14, P4, R14, c[0x0][0x180], RZ ;  /* 0x000060000e0e7a10 */ /* 0x000fe40007f9e0ff */
[C---:B------:R-:W-:Y:S02]  /*16f0*/  SHF.L.U32 R20, R21.reuse, 0x3, RZ ;  /* 0x0000000315147819 */ /* 0x040fe400000006ff */
[C---:B------:R-:W-:Y:S02]  /*1700*/  IADD3.X R3, R0.reuse, c[0x0][0x17c], RZ, P0, !PT ;  /* 0x00005f0000037a10 */ /* 0x040fe400007fe4ff */
[----:B------:R-:W-:Y:S02]  /*1710*/  SHF.L.U64.HI R21, R21, 0x3, R16 ;  /* 0x0000000315157819 */ /* 0x000fe40000010210 */
[----:B------:R-:W-:Y:S02]  /*1720*/  IADD3.X R15, R0, c[0x0][0x184], RZ, P4, !PT ;  /* 0x00006100000f7a10 */ /* 0x000fe400027fe4ff */
[----:B------:R-:W-:Y:S01]  /*1730*/  IADD3 R16, P0, R20, c[0x0][0x168], RZ ;  /* 0x00005a0014107a10 */ /* 0x000fe20007f1e0ff */
[----:B------:R-:W2:Y:S03]  /*1740*/  LDG.E.64 R2, [R2.64] ;  /* 0x0000000602027981 */ /* 0x000ea6000c1e1b00 */
[----:B------:R-:W-:Y:S01]  /*1750*/  IADD3.X R17, R21, c[0x0][0x16c], RZ, P0, !PT ;  /* 0x00005b0015117a10 */ /* 0x000fe200007fe4ff */
[----:B------:R-:W2:Y:S05]  /*1760*/  LDG.E.64 R14, [R14.64] ;  /* 0x000000060e0e7981 */ /* 0x000eaa000c1e1b00 */
[----:B------:R-:W3:Y:S01]  /*1770*/  LDG.E.64 R16, [R16.64] ;  /* 0x0000000610107981 */ /* 0x000ee2000c1e1b00 */
[----:B-1----:R-:W-:-:S02]  /*1780*/  FADD.FTZ R8, R8, -R18 ;  /* 0x8000001208087221 */ /* 0x002fc40000010000 */
        /* <DEDUP_REMOVED lines=10> */
.L_x_377:
[----:B------:R-:W-:Y:S05]  /*1830*/  BSYNC B0 ;  /* 0x0000000000007941 */ /* 0x000fea0003800000 */
.L_x_376:
[----:B------:R-:W-:Y:S01]  /*1840*/  BSSY B0, `(.L_x_378) ;  /* 0x000001d000007945 */ /* 0x000fe20003800000 */
[----:B------:R-:W-:Y:S05]  /*1850*/  @P1 BRA `(.L_x_379) ;  /* 0x000001b000001947 */ /* 0x000fea0003800000 */
[C---:B0-----:R-:W-:Y:S01]  /*1860*/  IMAD.SHL.U32 R14, R4.reuse, 0x8, RZ ;  /* 0x00000008040e7824 */ /* 0x041fe200078e00ff */
[----:B------:R-:W-:Y:S02]  /*1870*/  SHF.R.S32.HI R3, RZ, 0x1f, R4 ;  /* 0x0000001fff037819 */ /* 0x000fe40000011404 */
[----:B------:R-:W-:Y:S02]  /*1880*/  IADD3 R0, P4, R4, UR5, RZ ;  /* 0x0000000504007c10 */ /* 0x000fe4000ff9e0ff */
[----:B------:R-:W-:Y:S02]  /*1890*/  IADD3 R2, P0, R14, c[0x0][0x178], RZ ;  /* 0x00005e000e027a10 */ /* 0x000fe40007f1e0ff */
[----:B------:R-:W-:Y:S02]  /*18a0*/  SHF.L.U64.HI R4, R4, 0x3, R3 ;  /* 0x0000000304047819 */ /* 0x000fe40000010203 */
[----:B------:R-:W-:-:S02]  /*18b0*/  IADD3 R14, P1, R14, c[0x0][0x180], RZ ;  /* 0x000060000e0e7a10 */ /* 0x000fc40007f3e0ff */
[----:B------:R-:W-:Y:S02]  /*18c0*/  IADD3.X R7, R3, UR8, RZ, P4, !PT ;  /* 0x0000000803077c10 */ /* 0x000fe4000a7fe4ff */
[----:B------:R-:W-:Y:S02]  /*18d0*/  SHF.L.U32 R8, R0, 0x3, RZ ;  /* 0x0000000300087819 */ /* 0x000fe400000006ff */
[C---:B------:R-:W-:Y:S02]  /*18e0*/  IADD3.X R3, R4.reuse, c[0x0][0x17c], RZ, P0, !PT ;  /* 0x00005f0004037a10 */ /* 0x040fe400007fe4ff */
[----:B------:R-:W-:Y:S02]  /*18f0*/  IADD3.X R15, R4, c[0x0][0x184], RZ, P1, !PT ;  /* 0x00006100040f7a10 */ /* 0x000fe40000ffe4ff */
[----:B------:R-:W-:Y:S02]  /*1900*/  SHF.L.U64.HI R4, R0, 0x3, R7 ;  /* 0x0000000300047819 */ /* 0x000fe40000010207 */
        /* <DEDUP_REMOVED lines=16> */
.L_x_379:
[----:B------:R-:W-:Y:S05]  /*1a10*/  BSYNC B0 ;  /* 0x0000000000007941 */ /* 0x000fea0003800000 */
.L_x_378:
[----:B------:R-:W-:Y:S01]  /*1a20*/  BSSY B0, `(.L_x_380) ;  /* 0x000001d000007945 */ /* 0x000fe20003800000 */
[----:B------:R-:W-:Y:S05]  /*1a30*/  @P2 BRA `(.L_x_381) ;  /* 0x000001b000002947 */ /* 0x000fea0003800000 */
[C---:B0-----:R-:W-:Y:S02]  /*1a40*/  IADD3 R14, P2, R5.reuse, UR5, RZ ;  /* 0x00000005050e7c10 */ /* 0x041fe4000ff5e0ff */
[----:B------:R-:W-:Y:S02]  /*1a50*/  SHF.R.S32.HI R0, RZ, 0x1f, R5 ;  /* 0x0000001fff007819 */ /* 0x000fe40000011405 */
[C---:B------:R-:W-:Y:S01]  /*1a60*/  SHF.L.U32 R4, R5.reuse, 0x3, RZ ;  /* 0x0000000305047819 */ /* 0x040fe200000006ff */
[----:B------:R-:W-:Y:S01]  /*1a70*/  IMAD.SHL.U32 R10, R14, 0x8, RZ ;  /* 0x000000080e0a7824 */ /* 0x000fe200078e00ff */
[----:B------:R-:W-:Y:S02]  /*1a80*/  SHF.L.U64.HI R5, R5, 0x3, R0 ;  /* 0x0000000305057819 */ /* 0x000fe40000010200 */
[C---:B------:R-:W-:Y:S02]  /*1a90*/  IADD3 R2, P0, R4.reuse, c[0x0][0x178], RZ ;  /* 0x00005e0004027a10 */ /* 0x040fe40007f1e0ff */
[----:B------:R-:W-:-:S02]  /*1aa0*/  IADD3 R4, P1, R4, c[0x0][0x180], RZ ;  /* 0x0000600004047a10 */ /* 0x000fc40007f3e0ff */
[----:B------:R-:W-:Y:S02]  /*1ab0*/  IADD3.X R7, R0, UR8, RZ, P2, !PT ;  /* 0x0000000800077c10 */ /* 0x000fe400097fe4ff */
        /* <DEDUP_REMOVED lines=19> */
.L_x_381:
[----:B------:R-:W-:Y:S05]  /*1bf0*/  BSYNC B0 ;  /* 0x0000000000007941 */ /* 0x000fea0003800000 */
.L_x_380:
[----:B------:R-:W-:Y:S05]  /*1c00*/  @P3 EXIT ;  /* 0x000000000000394d */ /* 0x000fea0003800000 */
[C---:B------:R-:W-:Y:S02]  /*1c10*/  SHF.L.U32 R4, R6.reuse, 0x3, RZ ;  /* 0x0000000306047819 */ /* 0x040fe400000006ff */
[----:B0-----:R-:W-:Y:S02]  /*1c20*/  SHF.R.S32.HI R3, RZ, 0x1f, R6 ;  /* 0x0000001fff037819 */ /* 0x001fe40000011406 */
        /* <DEDUP_REMOVED lines=24> */
[----:B------:R-:W-:Y:S01]  /*1db0*/  STG.E.64 [R8.64], R2 ;  /* 0x0000000208007986 */ /* 0x000fe2000c101b06 */
[----:B------:R-:W-:Y:S05]  /*1dc0*/  EXIT ;  /* 0x000000000000794d */ /* 0x000fea0003800000 */
.L_x_382:
        /* <DEDUP_REMOVED lines=11> */
.L_x_2514:


//--------------------- .text._ZN17fastertransformer29add_bias_layernorm_add_res_e2ILi8EEEvP7__half2PKS1_S4_S4_S4_fi --------------------------
	.section	.text._ZN17fastertransformer29add_bias_layernorm_add_res_e2ILi8EEEvP7__half2PKS1_S4_S4_S4_fi,"ax",@progbits
	.sectioninfo	@"SHI_REGISTERS=47"
	.align	128
        .global         _ZN17fastertransformer29add_bias_layernorm_add_res_e2ILi8EEEvP7__half2PKS1_S4_S4_S4_fi
        .type           _ZN17fastertransformer29add_bias_layernorm_add_res_e2ILi8EEEvP7__half2PKS1_S4_S4_S4_fi,@function
        .size           _ZN17fastertransformer29add_bias_layernorm_add_res_e2ILi8EEEvP7__half2PKS1_S4_S4_S4_fi,(.L_x_2515 - _ZN17fastertransformer29add_bias_layernorm_add_res_e2ILi8EEEvP7__half2PKS1_S4_S4_S4_fi)
        .other          _ZN17fastertransformer29add_bias_layernorm_add_res_e2ILi8EEEvP7__half2PKS1_S4_S4_S4_fi,@"STO_CUDA_ENTRY STV_DEFAULT"
_ZN17fastertransformer29add_bias_layernorm_add_res_e2ILi8EEEvP7__half2PKS1_S4_S4_S4_fi:
.text._ZN17fastertransformer29add_bias_layernorm_add_res_e2ILi8EEEvP7__half2PKS1_S4_S4_S4_fi:
[----:B------:R-:W-:Y:S02]  /*0000*/  IMAD.MOV.U32 R1, RZ, RZ, c[0x0][0x28] ;  /* 0x00000a00ff017624 */ /* 0x000fe400078e00ff */
        /* <DEDUP_REMOVED lines=11> */
[----:B------:R-:W-:-:S13]  /*00c0*/  ISETP.GE.AND P0, PT, R13, UR4, PT ;  /* 0x000000040d007c0c */ /* 0x000fda000bf06270 */
[----:B------:R-:W-:Y:S01]  /*00d0*/  @!P0 IADD3 R5, P1, R13, UR5, RZ ;  /* 0x000000050d058c10 */ /* 0x000fe2000ff3e0ff */
[----:B------:R-:W-:-:S03]  /*00e0*/  @!P0 IMAD.MOV.U32 R2, RZ, RZ, 0x4 ;  /* 0x00000004ff028424 */ /* 0x000fc600078e00ff */
[C---:B------:R-:W-:Y:S01]  /*00f0*/  @!P0 LEA.HI.X.SX32 R6, R13.reuse, UR8, 0x1, P1 ;  /* 0x000000080d068c11 */ /* 0x040fe200088f0eff */
[----:B------:R-:W-:Y:S01]  /*0100*/  @!P0 IMAD.WIDE R2, R13, R2, c[0x0][0x170] ;  /* 0x00005c000d028625 */ /* 0x000fe200078e0202 */
[----:B------:R-:W-:-:S04]  /*0110*/  @!P0 LEA R4, P1, R5, c[0x0][0x160], 0x2 ;  /* 0x0000580005048a11 */ /* 0x000fc800078210ff */
[----:B------:R-:W-:Y:S01]  /*0120*/  @!P0 LEA.HI.X R5, R5, c[0x0][0x164], R6, 0x2, P1 ;  /* 0x0000590005058a11 */ /* 0x000fe200008f1406 */
[----:B------:R0:W2:Y:S04]  /*0130*/  @!P0 LDG.E R39, [R2.64] ;  /* 0x0000000602278981 */ /* 0x0000a8000c1e1900 */
[----:B------:R1:W2:Y:S01]  /*0140*/  @!P0 LDG.E R38, [R4.64] ;  /* 0x0000000604268981 */ /* 0x0002a2000c1e1900 */
[----:B------:R-:W-:-:S04]  /*0150*/  IADD3 R14, R13, c[0x0][0x0], RZ ;  /* 0x000000000d0e7a10 */ /* 0x000fc80007ffe0ff */
[C---:B------:R-:W-:Y:S02]  /*0160*/  ISETP.GE.AND P1, PT, R14.reuse, UR4, PT ;  /* 0x000000040e007c0c */ /* 0x040fe4000bf26270 */
[----:B------:R-:W-:-:S04]  /*0170*/  IADD3 R15, R14, c[0x0][0x0], RZ ;  /* 0x000000000e0f7a10 */ /* 0x000fc80007ffe0ff */
[C---:B------:R-:W-:Y:S02]  /*0180*/  ISETP.GE.AND P2, PT, R15.reuse, UR4, PT ;  /* 0x000000040f007c0c */ /* 0x040fe4000bf46270 */
[----:B------:R-:W-:-:S04]  /*0190*/  IADD3 R16, R15, c[0x0][0x0], RZ ;  /* 0x000000000f107a10 */ /* 0x000fc80007ffe0ff */
[----:B------:R-:W-:Y:S01]  /*01a0*/  ISETP.GE.AND P3, PT, R16, UR4, PT ;  /* 0x0000000410007c0c */ /* 0x000fe2000bf66270 */
[----:B------:R-:W-:Y:S01]  /*01b0*/  @!P1 IMAD.MOV.U32 R9, RZ, RZ, 0x4 ;  /* 0x00000004ff099424 */ /* 0x000fe200078e00ff */
[----:B------:R-:W-:-:S03]  /*01c0*/  @!P1 IADD3 R6, P4, R14, UR5, RZ ;  /* 0x000000050e069c10 */ /* 0x000fc6000ff9e0ff */
[C---:B-1----:R-:W-:Y:S01]  /*01d0*/  @!P1 IMAD.WIDE R4, R14.reuse, R9, c[0x0][0x170] ;  /* 0x00005c000e049625 */ /* 0x042fe200078e0209 */
[----:B------:R-:W-:Y:S02]  /*01e0*/  @!P1 LEA.HI.X.SX32 R7, R14, UR8, 0x1, P4 ;  /* 0x000000080e079c11 */ /* 0x000fe4000a0f0eff */
[C---:B------:R-:W-:Y:S01]  /*01f0*/  @!P1 LEA R8, P4, R6.reuse, c[0x0][0x160], 0x2 ;  /* 0x0000580006089a11 */ /* 0x040fe200078810ff */
[----:B------:R-:W-:Y:S01]  /*0200*/  @!P2 IMAD.MOV.U32 R30, RZ, RZ, 0x4 ;  /* 0x00000004ff1ea424 */ /* 0x000fe200078e00ff */
[C---:B0-----:R-:W-:Y:S01]  /*0210*/  @!P2 IADD3 R2, P5, R15.reuse, UR5, RZ ;  /* 0x000000050f02ac10 */ /* 0x041fe2000ffbe0ff */
[----:B------:R0:W3:Y:S01]  /*0220*/  @!P1 LDG.E R19, [R4.64] ;  /* 0x0000000604139981 */ /* 0x0000e2000c1e1900 */
[----:B------:R-:W-:Y:S02]  /*0230*/  @!P1 LEA.HI.X R9, R6, c[0x0][0x164], R7, 0x2, P4 ;  /* 0x0000590006099a11 */ /* 0x000fe400020f1407 */
[----:B------:R-:W-:Y:S02]  /*0240*/  @!P2 LEA.HI.X.SX32 R7, R15, UR8, 0x1, P5 ;  /* 0x000000080f07ac11 */ /* 0x000fe4000a8f0eff */
[----:B------:R-:W-:-:S02]  /*0250*/  @!P2 LEA R24, P4, R2, c[0x0][0x160], 0x2 ;  /* 0x000058000218aa11 */ /* 0x000fc400078810ff */
[----:B------:R-:W-:Y:S02]  /*0260*/  ISETP.GE.AND P6, PT, R36, UR4, PT ;  /* 0x0000000424007c0c */ /* 0x000fe4000bfc6270 */
[----:B------:R-:W-:Y:S01]  /*0270*/  SHF.R.S32.HI R37, RZ, 0x1f, R36 ;  /* 0x0000001fff257819 */ /* 0x000fe20000011424 */
[----:B------:R-:W-:Y:S01]  /*0280*/  @!P2 IMAD.WIDE R30, R15, R30, c[0x0][0x170] ;  /* 0x00005c000f1ea625 */ /* 0x000fe200078e021e */
[----:B------:R-:W-:Y:S01]  /*0290*/  @!P3 IADD3 R3, P5, R16, UR5, RZ ;  /* 0x000000051003bc10 */ /* 0x000fe2000ffbe0ff */
[----:B------:R1:W3:Y:S01]  /*02a0*/  @!P1 LDG.E R20, [R8.64] ;  /* 0x0000000608149981 */ /* 0x0002e2000c1e1900 */
[----:B------:R-:W-:Y:S02]  /*02b0*/  @!P2 LEA.HI.X R25, R2, c[0x0][0x164], R7, 0x2, P4 ;  /* 0x000059000219aa11 */ /* 0x000fe400020f1407 */
[----:B------:R-:W-:Y:S01]  /*02c0*/  @!P3 LEA.HI.X.SX32 R6, R16, UR8, 0x1, P5 ;  /* 0x000000081006bc11 */ /* 0x000fe2000a8f0eff */
[----:B------:R4:W5:Y:S01]  /*02d0*/  @!P2 LDG.E R23, [R30.64] ;  /* 0x000000061e17a981 */ /* 0x000962000c1e1900 */
[----:B------:R-:W-:-:S03]  /*02e0*/  @!P3 LEA R2, P4, R3, c[0x0][0x160], 0x2 ;  /* 0x000058000302ba11 */ /* 0x000fc600078810ff */
[----:B0-----:R-:W-:Y:S01]  /*02f0*/  @!P6 IMAD.MOV.U32 R5, RZ, RZ, 0x4 ;  /* 0x00000004ff05e424 */ /* 0x001fe200078e00ff */
[----:B------:R-:W-:Y:S01]  /*0300*/  @!P3 LEA.HI.X R3, R3, c[0x0][0x164], R6, 0x2, P4 ;  /* 0x000059000303ba11 */ /* 0x000fe200020f1406 */
[----:B------:R0:W5:Y:S01]  /*0310*/  @!P2 LDG.E R24, [R24.64] ;  /* 0x000000061818a981 */ /* 0x000162000c1e1900 */
[C---:B------:R-:W-:Y:S01]  /*0320*/  IADD3 R10, P4, R36.reuse, UR5, RZ ;  /* 0x00000005240a7c10 */ /* 0x040fe2000ff9e0ff */
[----:B-1----:R-:W-:Y:S02]  /*0330*/  @!P6 IMAD.WIDE R8, R36, R5, c[0x0][0x170] ;  /* 0x00005c002408e625 */ /* 0x002fe400078e0205 */
[----:B------:R1:W5:Y:S01]  /*0340*/  @!P3 LDG.E R27, [R2.64] ;  /* 0x00000006021bb981 */ /* 0x000362000c1e1900 */
[----:B------:R-:W-:Y:S02]  /*0350*/  IADD3.X R11, R37, UR8, RZ, P4, !PT ;  /* 0x00000008250b7c10 */ /* 0x000fe4000a7fe4ff */
[C---:B------:R-:W-:Y:S01]  /*0360*/  LEA R4, P4, R10.reuse, c[0x0][0x160], 0x2 ;  /* 0x000058000a047a11 */ /* 0x040fe200078810ff */
[----:B------:R-:W-:Y:S01]  /*0370*/  @!P3 IMAD.MOV.U32 R7, RZ, RZ, 0x4 ;  /* 0x00000004ff07b424 */ /* 0x000fe200078e00ff */
[----:B------:R-:W5:Y:S02]  /*0380*/  @!P6 LDG.E R8, [R8.64] ;  /* 0x000000060808e981 */ /* 0x000f64000c1e1900 */
[----:B------:R-:W-:Y:S01]  /*0390*/  LEA.HI.X R5, R10, c[0x0][0x164], R11, 0x2, P4 ;  /* 0x000059000a057a11 */ /* 0x000fe200020f140b */
[----:B------:R-:W-:-:S05]  /*03a0*/  @!P3 IMAD.WIDE R6, R16, R7, c[0x0][0x170] ;  /* 0x00005c001006b625 */ /* 0x000fca00078e0207 */
[----:B------:R0:W5:Y:S04]  /*03b0*/  @!P6 LDG.E R5, [R4.64] ;  /* 0x000000060405e981 */ /* 0x000168000c1e1900 */
[----:B------:R0:W5:Y:S01]  /*03c0*/  @!P3 LDG.E R40, [R6.64] ;  /* 0x000000060628b981 */ /* 0x000162000c1e1900 */
[----:B------:R-:W-:Y:S02]  /*03d0*/  SHF.R.S32.HI R33, RZ, 0x1f, R32 ;  /* 0x0000001fff217819 */ /* 0x000fe40000011420 */
[----:B----4-:R-:W-:-:S04]  /*03e0*/  IADD3 R31, P4, R32, UR5, RZ ;  /* 0x00000005201f7c10 */ /* 0x010fc8000ff9e0ff */
[----:B------:R-:W-:Y:S02]  /*03f0*/  IADD3.X R30, R33, UR8, RZ, P4, !PT ;  /* 0x00000008211e7c10 */ /* 0x000fe4000a7fe4ff */
[----:B-1----:R-:W-:-:S04]  /*0400*/  LEA R2, P4, R31, c[0x0][0x160], 0x2 ;  /* 0x000058001f027a11 */ /* 0x002fc800078810ff */
[----:B------:R-:W-:Y:S01]  /*0410*/  LEA.HI.X R3, R31, c[0x0][0x164], R30, 0x2, P4 ;  /* 0x000059001f037a11 */ /* 0x000fe200020f141e */
[----:B--2---:R-:W-:Y:S01]  /*0420*/  @!P0 HFMA2.MMA R17, R38, 1, 1, R39 ;  /* 0x3c003c0026118835 */ /* 0x004fe20000000027 */
[----:B------:R-:W-:Y:S02]  /*0430*/  P2R R38, PR, RZ, 0x1 ;  /* 0x00000001ff267803 */ /* 0x000fe40000000000 */
[----:B------:R-:W-:-:S13]  /*0440*/  ISETP.GE.AND P0, PT, R32, UR4, PT ;  /* 0x0000000420007c0c */ /* 0x000fda000bf06270 */
[----:B0-----:R-:W-:Y:S01]  /*0450*/  @!P0 IMAD.MOV.U32 R25, RZ, RZ, 0x4 ;  /* 0x00000004ff198424 */ /* 0x001fe200078e00ff */
[----:B------:R0:W2:Y:S03]  /*0460*/  @!P0 LDG.E R39, [R2.64] ;  /* 0x0000000602278981 */ /* 0x0000a6000c1e1900 */
[----:B------:R-:W-:-:S06]  /*0470*/  @!P0 IMAD.WIDE R6, R32, R25, c[0x0][0x170] ;  /* 0x00005c0020068625 */ /* 0x000fcc00078e0219 */
[----:B------:R1:W2:Y:S01]  /*0480*/  @!P0 LDG.E R6, [R6.64] ;  /* 0x0000000606068981 */ /* 0x0002a2000c1e1900 */
[----:B------:R-:W-:Y:S01]  /*0490*/  SHF.R.S32.HI R25, RZ, 0x1f, R12 ;  /* 0x0000001fff197819 */ /* 0x000fe2000001140c */
[----:B---3--:R-:W-:Y:S01]  /*04a0*/  @!P1 HADD2 R18, R20, R19 ;  /* 0x0000001314129230 */ /* 0x008fe20000000000 */
[----:B------:R-:W-:Y:S02]  /*04b0*/  SHF.R.S32.HI R19, RZ, 0x1f, R0 ;  /* 0x0000001fff137819 */ /* 0x000fe40000011400 */
[----:B------:R-:W-:Y:S01]  /*04c0*/  IADD3 R20, P4, R0, UR5, RZ ;  /* 0x0000000500147c10 */ /* 0x000fe2000ff9e0ff */
[----:B-----5:R-:W-:-:S03]  /*04d0*/  @!P2 HFMA2.MMA R21, R24, 1, 1, R23 ;  /* 0x3c003c001815a835 */ /* 0x020fc60000000017 */
[----:B------:R-:W-:Y:S02]  /*04e0*/  IADD3.X R23, R19, UR8, RZ, P4, !PT ;  /* 0x0000000813177c10 */ /* 0x000fe4000a7fe4ff */
[----:B------:R-:W-:Y:S01]  /*04f0*/  LEA R4, P4, R20, c[0x0][0x160], 0x2 ;  /* 0x0000580014047a11 */ /* 0x000fe200078810ff */
[----:B------:R-:W-:-:S03]  /*0500*/  @!P6 HFMA2.MMA R34, R5, 1, 1, R8 ;  /* 0x3c003c000522e835 */ /* 0x000fc60000000008 */
[----:B------:R-:W-:Y:S02]  /*0510*/  LEA.HI.X R5, R20, c[0x0][0x164], R23, 0x2, P4 ;  /* 0x0000590014057a11 */ /* 0x000fe400020f1417 */
[----:B------:R-:W-:Y:S01]  /*0520*/  IADD3 R24, P4, R12, UR5, RZ ;  /* 0x000000050c187c10 */ /* 0x000fe2000ff9e0ff */
[----:B------:R-:W-:-:S03]  /*0530*/  @!P3 HADD2 R22, R27, R40 ;  /* 0x000000281b16b230 */ /* 0x000fc60000000000 */
[----:B------:R-:W-:Y:S02]  /*0540*/  IADD3.X R27, R25, UR8, RZ, P4, !PT ;  /* 0x00000008191b7c10 */ /* 0x000fe4000a7fe4ff */
[----:B0-----:R-:W-:-:S04]  /*0550*/  LEA R2, P4, R24, c[0x0][0x160], 0x2 ;  /* 0x0000580018027a11 */ /* 0x001fc800078810ff */
[----:B------:R-:W-:Y:S02]  /*0560*/  LEA.HI.X R3, R24, c[0x0][0x164], R27, 0x2, P4 ;  /* 0x0000590018037a11 */ /* 0x000fe400020f141b */
[----:B------:R-:W-:Y:S02]  /*0570*/  ISETP.GE.AND P4, PT, R0, UR4, PT ;  /* 0x0000000400007c0c */ /* 0x000fe4000bf86270 */
[----:B------:R-:W-:-:S04]  /*0580*/  ISETP.GE.AND P5, PT, R32, UR4, PT ;  /* 0x0000000420007c0c */ /* 0x000fc8000bfa6270 */
[----:B------:R-:W-:Y:S02]  /*0590*/  P2R R35, PR, RZ, 0x20 ;  /* 0x00000020ff237803 */ /* 0x000fe40000000000 */
[----:B------:R-:W-:-:S05]  /*05a0*/  ISETP.GE.AND P5, PT, R12, UR4, PT ;  /* 0x000000040c007c0c */ /* 0x000fca000bfa6270 */
[----:B-1----:R-:W-:Y:S01]  /*05b0*/  @!P4 MOV R7, 0x4 ;  /* 0x000000040007c802 */ /* 0x002fe20000000f00 */
[----:B------:R0:W3:Y:S07]  /*05c0*/  @!P4 LDG.E R4, [R4.64] ;  /* 0x000000060404c981 */ /* 0x0000ee000c1e1900 */
[----:B------:R-:W-:Y:S01]  /*05d0*/  @!P5 IMAD.MOV.U32 R9, RZ, RZ, 0x4 ;  /* 0x00000004ff09d424 */ /* 0x000fe200078e00ff */
[----:B------:R-:W4:Y:S03]  /*05e0*/  @!P5 LDG.E R2, [R2.64] ;  /* 0x000000060202d981 */ /* 0x000f26000c1e1900 */
[----:B------:R-:W-:-:S06]  /*05f0*/  @!P5 IMAD.WIDE R8, R12, R9, c[0x0][0x170] ;  /* 0x00005c000c08d625 */ /* 0x000fcc00078e0209 */
[----:B------:R-:W4:Y:S01]  /*0600*/  @!P5 LDG.E R9, [R8.64] ;  /* 0x000000060809d981 */ /* 0x000f22000c1e1900 */
[----:B--2---:R-:W-:Y:S01]  /*0610*/  @!P0 HADD2 R26, R39, R6 ;  /* 0x00000006271a8230 */ /* 0x004fe20000000000 */
[----:B------:R-:W-:-:S06]  /*0620*/  @!P4 IMAD.WIDE R6, R0, R7, c[0x0][0x170] ;  /* 0x00005c000006c625 */ /* 0x000fcc00078e0207 */
[----:B------:R1:W3:Y:S01]  /*0630*/  @!P4 LDG.E R7, [R6.64] ;  /* 0x000000060607c981 */ /* 0x0002e2000c1e1900 */
[--C-:B------:R-:W-:Y:S02]  /*0640*/  @!P6 HADD2.F32 R39, -RZ, R34.reuse.H0_H0 ;  /* 0x20000022ff27e230 */ /* 0x100fe40000004100 */
[----:B------:R-:W-:-:S05]  /*0650*/  @!P6 HADD2.F32 R40, -RZ, R34.H1_H1 ;  /* 0x30000022ff28e230 */ /* 0x000fca0000004100 */
[----:B------:R-:W-:Y:S01]  /*0660*/  @!P6 FADD.FTZ R39, R39, R40 ;  /* 0x000000282727e221 */ /* 0x000fe20000010000 */
[--C-:B0-----:R-:W-:Y:S02]  /*0670*/  @!P0 HADD2.F32 R5, -RZ, R26.reuse.H0_H0 ;  /* 0x2000001aff058230 */ /* 0x101fe40000004100 */
[----:B-1----:R-:W-:Y:S01]  /*0680*/  @!P0 HADD2.F32 R6, -RZ, R26.H1_H1 ;  /* 0x3000001aff068230 */ /* 0x002fe20000004100 */
[----:B------:R-:W-:Y:S01]  /*0690*/  ISETP.NE.AND P0, PT, R38, RZ, PT ;  /* 0x000000ff2600720c */ /* 0x000fe20003f05270 */
[----:B----4-:R-:W-:Y:S02]  /*06a0*/  @!P5 HFMA2.MMA R29, R2, 1, 1, R9 ;  /* 0x3c003c00021dd835 */ /* 0x010fe40000000009 */
[----:B---3--:R-:W-:Y:S01]  /*06b0*/  @!P4 HFMA2.MMA R28, R4, 1, 1, R7 ;  /* 0x3c003c00041cc835 */ /* 0x008fe20000000007 */
[----:B------:R-:W-:Y:S01]  /*06c0*/  IMAD.MOV.U32 R4, RZ, RZ, RZ ;  /* 0x000000ffff047224 */ /* 0x000fe200078e00ff */
[----:B------:R-:W-:Y:S01]  /*06d0*/  P2R R7, PR, RZ, 0x40 ;  /* 0x00000040ff077803 */ /* 0x000fe20000000000 */
[----:B------:R-:W-:Y:S01]  /*06e0*/  @!P6 FADD.FTZ R4, RZ, R39 ;  /* 0x00000027ff04e221 */ /* 0x000fe20000010000 */
[----:B------:R-:W-:-:S06]  /*06f0*/  ISETP.NE.AND P6, PT, R35, RZ, PT ;  /* 0x000000ff2300720c */ /* 0x000fcc0003fc5270 */
[--C-:B------:R-:W-:Y:S02]  /*0700*/  @!P4 HADD2.F32 R2, -RZ, R28.reuse.H0_H0 ;  /* 0x2000001cff02c230 */ /* 0x100fe40000004100 */
[----:B------:R-:W-:-:S05]  /*0710*/  @!P4 HADD2.F32 R3, -RZ, R28.H1_H1 ;  /* 0x3000001cff03c230 */ /* 0x000fca0000004100 */
[----:B------:R-:W-:Y:S02]  /*0720*/  @!P6 FADD.FTZ R5, R5, R6 ;  /* 0x000000060505e221 */ /* 0x000fe40000010000 */
[----:B------:R-:W-:Y:S01]  /*0730*/  @!P4 FADD.FTZ R3, R2, R3 ;  /* 0x000000030203c221 */ /* 0x000fe20000010000 */
[--C-:B------:R-:W-:Y:S01]  /*0740*/  @!P5 HADD2.F32 R2, -RZ, R29.reuse.H0_H0 ;  /* 0x2000001dff02d230 */ /* 0x100fe20000004100 */
[----:B------:R-:W-:Y:S01]  /*0750*/  @!P6 FADD.FTZ R4, R4, R5 ;  /* 0x000000050404e221 */ /* 0x000fe20000010000 */
[----:B------:R-:W-:-:S03]  /*0760*/  @!P5 HADD2.F32 R5, -RZ, R29.H1_H1 ;  /* 0x3000001dff05d230 */ /* 0x000fc60000004100 */
[----:B------:R-:W-:Y:S01]  /*0770*/  @!P4 FADD.FTZ R4, R4, R3 ;  /* 0x000000030404c221 */ /* 0x000fe20000010000 */
[--C-:B------:R-:W-:Y:S01]  /*0780*/  @!P0 HADD2.F32 R3, -RZ, R17.reuse.H1_H1 ;  /* 0x30000011ff038230 */ /* 0x100fe20000004100 */
[----:B------:R-:W-:Y:S01]  /*0790*/  @!P5 FADD.FTZ R5, R2, R5 ;  /* 0x000000050205d221 */ /* 0x000fe20000010000 */
[----:B------:R-:W-:-:S03]  /*07a0*/  @!P0 HADD2.F32 R2, -RZ, R17.H0_H0 ;  /* 0x20000011ff028230 */ /* 0x000fc60000004100 */
        /* <DEDUP_REMOVED lines=24> */
[----:B------:R-:W0:Y:S01]  /*0930*/  SHFL.BFLY PT, R38, R9, 0x1, 0x1f ;  /* 0x0c201f0009267f89 */ /* 0x000e2200000e0000 */
[----:B------:R-:W-:Y:S01]  /*0940*/  SHF.R.U32.HI R2, RZ, 0x3, R36 ;  /* 0x00000003ff027819 */ /* 0x000fe20000011624 */
[----:B------:R-:W1:Y:S03]  /*0950*/  I2F.U32 R3, c[0x0][0x0] ;  /* 0x0000000000037b06 */ /* 0x000e660000201000 */
[----:B------:R-:W-:Y:S01]  /*0960*/  LOP3.LUT R2, R2, 0x1ffffffc, RZ, 0xc0, !PT ;  /* 0x1ffffffc02027812 */ /* 0x000fe200078ec0ff */
[----:B0-----:R-:W-:-:S04]  /*0970*/  FADD.FTZ R39, R9, R38 ;  /* 0x0000002609277221 */ /* 0x001fc80000010000 */
[----:B------:R-:W0:Y:S01]  /*0980*/  I2F.U32 R38, R36 ;  /* 0x0000002400267306 */ /* 0x000e220000201000 */
[----:B------:R-:W-:Y:S01]  /*0990*/  @!P6 STS [R2+0x8], R39 ;  /* 0x000008270200e388 */ /* 0x000fe20000000800 */
[----:B-1----:R-:W-:Y:S02]  /*09a0*/  FMUL.FTZ R3, R3, 0.03125 ;  /* 0x3d00000003037820 */ /* 0x002fe40000410000 */
[----:B------:R-:W-:Y:S01]  /*09b0*/  IMAD.MOV.U32 R5, RZ, RZ, RZ ;  /* 0x000000ffff057224 */ /* 0x000fe200078e00ff */
[----:B------:R-:W-:Y:S02]  /*09c0*/  BAR.SYNC.DEFER_BLOCKING 0x0 ;  /* 0x0000000000007b1d */ /* 0x000fe40000010000 */
[----:B0-----:R-:W-:-:S13]  /*09d0*/  FSETP.GT.FTZ.AND P6, PT, R3, R38, PT ;  /* 0x000000260300720b */ /* 0x001fda0003fd4000 */
        /* <DEDUP_REMOVED lines=17> */
[----:B------:R-:W-:Y:S01]  /*0af0*/  BAR.SYNC.DEFER_BLOCKING 0x0 ;  /* 0x0000000000007b1d */ /* 0x000fe20000010000 */
[----:B------:R-:W-:-:S05]  /*0b00*/  ISETP.NE.AND P6, PT, R7, RZ, PT ;  /* 0x000000ff0700720c */ /* 0x000fca0003fc5270 */
[----:B------:R-:W0:Y:S01]  /*0b10*/  LDS R3, [RZ] ;  /* 0x00000000ff037984 */ /* 0x000e220000000800 */
[----:B------:R-:W-:Y:S02]  /*0b20*/  P2R R8, PR, RZ, 0x2 ;  /* 0x00000002ff087803 */ /* 0x000fe40000000000 */
[----:B------:R-:W-:-:S05]  /*0b30*/  ISETP.NE.AND P1, PT, R35, RZ, PT ;  /* 0x000000ff2300720c */ /* 0x000fca0003f25270 */
[--C-:B------:R-:W-:Y:S02]  /*0b40*/  @!P6 HADD2.F32 R6, -RZ, R34.reuse.H1_H1 ;  /* 0x30000022ff06e230 */ /* 0x100fe40000004100 */
[----:B------:R-:W-:-:S06]  /*0b50*/  @!P6 HADD2.F32 R38, -RZ, R34.H0_H0 ;  /* 0x20000022ff26e230 */ /* 0x000fcc0000004100 */
[--C-:B------:R-:W-:Y:S02]  /*0b60*/  @!P1 HADD2.F32 R44, -RZ, R26.reuse.H1_H1 ;  /* 0x3000001aff2c9230 */ /* 0x100fe40000004100 */
[----:B------:R-:W-:Y:S01]  /*0b70*/  @!P1 HADD2.F32 R42, -RZ, R26.H0_H0 ;  /* 0x2000001aff2a9230 */ /* 0x000fe20000004100 */
[--C-:B0-----:R-:W-:Y:S02]  /*0b80*/  @!P6 FADD.FTZ R6, R6, -R3.reuse ;  /* 0x800000030606e221 */ /* 0x101fe40000010000 */
[--C-:B------:R-:W-:Y:S02]  /*0b90*/  @!P1 FADD.FTZ R9, R44, -R3.reuse ;  /* 0x800000032c099221 */ /* 0x100fe40000010000 */
[--C-:B------:R-:W-:Y:S02]  /*0ba0*/  @!P6 FADD.FTZ R5, R38, -R3.reuse ;  /* 0x800000032605e221 */ /* 0x100fe40000010000 */
[----:B------:R-:W-:Y:S02]  /*0bb0*/  @!P6 FMUL.FTZ R6, R6, R6 ;  /* 0x000000060606e220 */ /* 0x000fe40000410000 */
[----:B------:R-:W-:-:S02]  /*0bc0*/  @!P1 FADD.FTZ R7, R42, -R3 ;  /* 0x800000032a079221 */ /* 0x000fc40000010000 */
[----:B------:R-:W-:Y:S02]  /*0bd0*/  @!P1 FMUL.FTZ R4, R9, R9 ;  /* 0x0000000909049220 */ /* 0x000fe40000410000 */
[----:B------:R-:W-:Y:S02]  /*0be0*/  @!P6 FFMA.FTZ R6, R5, R5, R6 ;  /* 0x000000050506e223 */ /* 0x000fe40000010006 */
[----:B------:R-:W-:Y:S02]  /*0bf0*/  @!P1 FFMA.FTZ R7, R7, R7, R4 ;  /* 0x0000000707079223 */ /* 0x000fe40000010004 */
[----:B------:R-:W-:Y:S02]  /*0c00*/  IMAD.MOV.U32 R4, RZ, RZ, RZ ;  /* 0x000000ffff047224 */ /* 0x000fe400078e00ff */
[----:B------:R-:W-:Y:S01]  /*0c10*/  @!P6 FADD.FTZ R4, RZ, R6 ;  /* 0x00000006ff04e221 */ /* 0x000fe20000010000 */
[--C-:B------:R-:W-:Y:S02]  /*0c20*/  @!P4 HADD2.F32 R6, -RZ, R28.reuse.H1_H1 ;  /* 0x3000001cff06c230 */ /* 0x100fe40000004100 */
[----:B------:R-:W-:-:S03]  /*0c30*/  @!P4 HADD2.F32 R38, -RZ, R28.H0_H0 ;  /* 0x2000001cff26c230 */ /* 0x000fc60000004100 */
[--C-:B------:R-:W-:Y:S02]  /*0c40*/  @!P4 FADD.FTZ R6, R6, -R3.reuse ;  /* 0x800000030606c221 */ /* 0x100fe40000010000 */
[----:B------:R-:W-:Y:S01]  /*0c50*/  @!P4 FADD.FTZ R5, R38, -R3 ;  /* 0x800000032605c221 */ /* 0x000fe20000010000 */
[--C-:B------:R-:W-:Y:S01]  /*0c60*/  @!P5 HADD2.F32 R38, -RZ, R29.reuse.H1_H1 ;  /* 0x3000001dff26d230 */ /* 0x100fe20000004100 */
[----:B------:R-:W-:Y:S02]  /*0c70*/  @!P4 FMUL.FTZ R6, R6, R6 ;  /* 0x000000060606c220 */ /* 0x000fe40000410000 */
[----:B------:R-:W-:Y:S02]  /*0c80*/  @!P1 FADD.FTZ R4, R4, R7 ;  /* 0x0000000704049221 */ /* 0x000fe40000010000 */
[----:B------:R-:W-:Y:S01]  /*0c90*/  @!P4 FFMA.FTZ R5, R5, R5, R6 ;  /* 0x000000050505c223 */ /* 0x000fe20000010006 */
[----:B------:R-:W-:Y:S01]  /*0ca0*/  @!P5 HADD2.F32 R6, -RZ, R29.H0_H0 ;  /* 0x2000001dff06d230 */ /* 0x000fe20000004100 */
[----:B------:R-:W-:Y:S01]  /*0cb0*/  @!P5 FADD.FTZ R7, R38, -R3 ;  /* 0x800000032607d221 */ /* 0x000fe20000010000 */
[----:B------:R-:W-:-:S03]  /*0cc0*/  ISETP.NE.AND P1, PT, R8, RZ, PT ;  /* 0x000000ff0800720c */ /* 0x000fc60003f25270 */
[----:B------:R-:W-:Y:S02]  /*0cd0*/  @!P5 FADD.FTZ R6, R6, -R3 ;  /* 0x800000030606d221 */ /* 0x000fe40000010000 */
[----:B------:R-:W-:-:S04]  /*0ce0*/  @!P5 FMUL.FTZ R7, R7, R7 ;  /* 0x000000070707d220 */ /* 0x000fc80000410000 */
[----:B------:R-:W-:Y:S01]  /*0cf0*/  @!P5 FFMA.FTZ R7, R6, R6, R7 ;  /* 0x000000060607d223 */ /* 0x000fe20000010007 */
[--C-:B------:R-:W-:Y:S02]  /*0d00*/  @!P0 HADD2.F32 R6, -RZ, R17.reuse.H1_H1 ;  /* 0x30000011ff068230 */ /* 0x100fe40000004100 */
[----:B------:R-:W-:-:S03]  /*0d10*/  @!P0 HADD2.F32 R38, -RZ, R17.H0_H0 ;  /* 0x20000011ff268230 */ /* 0x000fc60000004100 */
[----:B------:R-:W-:Y:S02]  /*0d20*/  @!P0 FADD.FTZ R6, R6, -R3 ;  /* 0x8000000306068221 */ /* 0x000fe40000010000 */
[----:B------:R-:W-:Y:S02]  /*0d30*/  @!P4 FADD.FTZ R4, R4, R5 ;  /* 0x000000050404c221 */ /* 0x000fe40000010000 */
[----:B------:R-:W-:Y:S01]  /*0d40*/  @!P0 FADD.FTZ R5, R38, -R3 ;  /* 0x8000000326058221 */ /* 0x000fe20000010000 */
[--C-:B------:R-:W-:Y:S01]  /*0d50*/  @!P1 HADD2.F32 R38, -RZ, R18.reuse.H1_H1 ;  /* 0x30000012ff269230 */ /* 0x100fe20000004100 */
[----:B------:R-:W-:Y:S02]  /*0d60*/  @!P0 FMUL.FTZ R6, R6, R6 ;  /* 0x0000000606068220 */ /* 0x000fe40000410000 */
[----:B------:R-:W-:Y:S02]  /*0d70*/  @!P5 FADD.FTZ R4, R4, R7 ;  /* 0x000000070404d221 */ /* 0x000fe40000010000 */
[----:B------:R-:W-:Y:S01]  /*0d80*/  @!P0 FFMA.FTZ R5, R5, R5, R6 ;  /* 0x0000000505058223 */ /* 0x000fe20000010006 */
[----:B------:R-:W-:Y:S01]  /*0d90*/  @!P1 HADD2.F32 R6, -RZ, R18.H0_H0 ;  /* 0x20000012ff069230 */ /* 0x000fe20000004100 */
[----:B------:R-:W-:-:S04]  /*0da0*/  @!P1 FADD.FTZ R7, R38, -R3 ;  /* 0x8000000326079221 */ /* 0x000fc80000010000 */
[----:B------:R-:W-:Y:S02]  /*0db0*/  @!P1 FADD.FTZ R6, R6, -R3 ;  /* 0x8000000306069221 */ /* 0x000fe40000010000 */
[----:B------:R-:W-:-:S04]  /*0dc0*/  @!P1 FMUL.FTZ R7, R7, R7 ;  /* 0x0000000707079220 */ /* 0x000fc80000410000 */
[----:B------:R-:W-:Y:S01]  /*0dd0*/  @!P1 FFMA.FTZ R7, R6, R6, R7 ;  /* 0x0000000606079223 */ /* 0x000fe20000010007 */
[--C-:B------:R-:W-:Y:S02]  /*0de0*/  @!P2 HADD2.F32 R6, -RZ, R21.reuse.H1_H1 ;  /* 0x30000015ff06a230 */ /* 0x100fe40000004100 */
[----:B------:R-:W-:-:S03]  /*0df0*/  @!P2 HADD2.F32 R38, -RZ, R21.H0_H0 ;  /* 0x20000015ff26a230 */ /* 0x000fc60000004100 */
[----:B------:R-:W-:Y:S02]  /*0e00*/  @!P2 FADD.FTZ R6, R6, -R3 ;  /* 0x800000030606a221 */ /* 0x000fe40000010000 */
[----:B------:R-:W-:Y:S02]  /*0e10*/  @!P0 FADD.FTZ R4, R4, R5 ;  /* 0x0000000504048221 */ /* 0x000fe40000010000 */
        /* <DEDUP_REMOVED lines=28> */
[----:B------:R-:W-:Y:S02]  /*0fe0*/  ISETP.NE.AND P6, PT, R8, RZ, PT ;  /* 0x000000ff0800720c */ /* 0x000fe40003fc5270 */
[----:B------:R-:W-:-:S11]  /*0ff0*/  MOV R3, RZ ;  /* 0x000000ff00037202 */ /* 0x000fd60000000f00 */
        /* <DEDUP_REMOVED lines=24> */
[C---:B0-----:R-:W-:Y:S01]  /*1180*/  IMAD.SHL.U32 R6, R36.reuse, 0x4, RZ ;  /* 0x0000000424067824 */ /* 0x041fe200078e00ff */
[----:B------:R-:W-:Y:S02]  /*1190*/  SHF.L.U64.HI R36, R36, 0x2, R37 ;  /* 0x0000000224247819 */ /* 0x000fe40000010225 */
[----:B------:R-:W-:-:S02]  /*11a0*/  SHF.L.U64.HI R11, R10, 0x2, R11 ;  /* 0x000000020a0b7819 */ /* 0x000fc4000001020b */
[----:B------:R-:W-:-:S04]  /*11b0*/  IADD3 R4, P6, R6, c[0x0][0x178], RZ ;  /* 0x00005e0006047a10 */ /* 0x000fc80007fde0ff */
[----:B------:R-:W-:Y:S02]  /*11c0*/  IADD3.X R5, R36, c[0x0][0x17c], RZ, P6, !PT ;  /* 0x00005f0024057a10 */ /* 0x000fe400037fe4ff */
[----:B------:R-:W-:-:S03]  /*11d0*/  IADD3 R6, P6, R6, c[0x0][0x180], RZ ;  /* 0x0000600006067a10 */ /* 0x000fc60007fde0ff */
[----:B------:R-:W2:Y:S01]  /*11e0*/  LDG.E R4, [R4.64] ;  /* 0x0000000604047981 */ /* 0x000ea2000c1e1900 */
[----:B------:R-:W-:Y:S01]  /*11f0*/  IADD3.X R7, R36, c[0x0][0x184], RZ, P6, !PT ;  /* 0x0000610024077a10 */ /* 0x000fe200037fe4ff */
[----:B------:R-:W-:-:S04]  /*1200*/  IMAD.SHL.U32 R36, R10, 0x4, RZ ;  /* 0x000000040a247824 */ /* 0x000fc800078e00ff */
        /* <DEDUP_REMOVED lines=14> */
[----:B---3--:R-:W-:-:S02]  /*12f0*/  HADD2.F32 R5, -RZ, R6.H1_H1 ;  /* 0x30000006ff057230 */ /* 0x008fc40000004100 */
[----:B------:R-:W-:-:S03]  /*1300*/  HADD2.F32 R37, -RZ, R6.H0_H0 ;  /* 0x20000006ff257230 */ /* 0x000fc60000004100 */
        /* <DEDUP_REMOVED lines=8> */
.L_x_384:
[----:B0-----:R-:W-:Y:S05]  /*1390*/  BSYNC B0 ;  /* 0x0000000000007941 */ /* 0x001fea0003800000 */
.L_x_383:
[----:B------:R-:W-:Y:S01]  /*13a0*/  ISETP.NE.AND P6, PT, R35, RZ, PT ;  /* 0x000000ff2300720c */ /* 0x000fe20003fc5270 */
        /* <DEDUP_REMOVED lines=35> */
.L_x_386:
[----:B------:R-:W-:Y:S05]  /*15e0*/  BSYNC B0 ;  /* 0x0000000000007941 */ /* 0x000fea0003800000 */
.L_x_385:
[----:B------:R-:W-:Y:S01]  /*15f0*/  BSSY B0, `(.L_x_387) ;  /* 0x0000023000007945 */ /* 0x000fe20003800000 */
[----:B------:R-:W-:Y:S05]  /*1600*/  @P4 BRA `(.L_x_388) ;  /* 0x0000021000004947 */ /* 0x000fea0003800000 */
[C---:B0-----:R-:W-:Y:S01]  /*1610*/  IMAD.SHL.U32 R4, R0.reuse, 0x4, RZ ;  /* 0x0000000400047824 */ /* 0x041fe200078e00ff */
[----:B------:R-:W-:Y:S02]  /*1620*/  SHF.L.U64.HI R19, R0, 0x2, R19 ;  /* 0x0000000200137819 */ /* 0x000fe40000010213 */
[----:B------:R-:W-:Y:S02]  /*1630*/  SHF.L.U32 R0, R20, 0x2, RZ ;  /* 0x0000000214007819 */ /* 0x000fe400000006ff */
[C---:B------:R-:W-:Y:S02]  /*1640*/  IADD3 R6, P6, R4.reuse, c[0x0][0x178], RZ ;  /* 0x00005e0004067a10 */ /* 0x040fe40007fde0ff */
[----:B------:R-:W-:Y:S02]  /*1650*/  IADD3 R4, P4, R4, c[0x0][0x180], RZ ;  /* 0x0000600004047a10 */ /* 0x000fe40007f9e0ff */
        /* <DEDUP_REMOVED lines=28> */
.L_x_388:
[----:B------:R-:W-:Y:S05]  /*1820*/  BSYNC B0 ;  /* 0x0000000000007941 */ /* 0x000fea0003800000 */
.L_x_387:
        /* <DEDUP_REMOVED lines=8> */
[----:B------:R-:W-:-:S02]  /*18b0*/  IADD3 R8, P6, R19, c[0x0][0x168], RZ ;  /* 0x00005a0013087a10 */ /* 0x000fc40007fde0ff */
[C---:B------:R-:W-:Y:S02]  /*18c0*/  IADD3.X R5, R12.reuse, c[0x0][0x17c], RZ, P4, !PT ;  /* 0x00005f000c057a10 */ /* 0x040fe400027fe4ff */
[----:B------:R-:W-:Y:S02]  /*18d0*/  IADD3.X R7, R12, c[0x0][0x184], RZ, P5, !PT ;  /* 0x000061000c077a10 */ /* 0x000fe40002ffe4ff */
        /* <DEDUP_REMOVED lines=24> */
.L_x_390:
[----:B------:R-:W-:Y:S05]  /*1a60*/  BSYNC B0 ;  /* 0x0000000000007941 */ /* 0x000fea0003800000 */
.L_x_389:
[----:B------:R-:W-:Y:S01]  /*1a70*/  BSSY B0, `(.L_x_391) ;  /* 0x0000026000007945 */ /* 0x000fe20003800000 */
[----:B------:R-:W-:Y:S05]  /*1a80*/  @P0 BRA `(.L_x_392) ;  /* 0x0000024000000947 */ /* 0x000fea0003800000 */
[C---:B------:R-:W-:Y:S01]  /*1a90*/  IMAD.SHL.U32 R6, R13.reuse, 0x4, RZ ;  /* 0x000000040d067824 */ /* 0x040fe200078e00ff */
[----:B------:R-:W-:Y:S02]  /*1aa0*/  SHF.R.S32.HI R0, RZ, 0x1f, R13 ;  /* 0x0000001fff007819 */ /* 0x000fe4000001140d */
[C---:B------:R-:W-:Y:S02]  /*1ab0*/  IADD3 R8, P5, R13.reuse, UR5, RZ ;  /* 0x000000050d087c10 */ /* 0x040fe4000ffbe0ff */
[----:B0-----:R-:W-:Y:S02]  /*1ac0*/  IADD3 R4, P0, R6, c[0x0][0x178], RZ ;  /* 0x00005e0006047a10 */ /* 0x001fe40007f1e0ff */
[----:B------:R-:W-:Y:S01]  /*1ad0*/  SHF.L.U64.HI R13, R13, 0x2, R0 ;  /* 0x000000020d0d7819 */ /* 0x000fe20000010200 */
[----:B------:R-:W-:Y:S01]  /*1ae0*/  IMAD.SHL.U32 R19, R8, 0x4, RZ ;  /* 0x0000000408137824 */ /* 0x000fe200078e00ff */
[----:B------:R-:W-:-:S02]  /*1af0*/  IADD3 R6, P4, R6, c[0x0][0x180], RZ ;  /* 0x0000600006067a10 */ /* 0x000fc40007f9e0ff */
[----:B------:R-:W-:Y:S02]  /*1b00*/  IADD3.X R9, R0, UR8, RZ, P5, !PT ;  /* 0x0000000800097c10 */ /* 0x000fe4000affe4ff */
        /* <DEDUP_REMOVED lines=28> */
.L_x_392:
[----:B------:R-:W-:Y:S05]  /*1cd0*/  BSYNC B0 ;  /* 0x0000000000007941 */ /* 0x000fea0003800000 */
.L_x_391:
[----:B------:R-:W-:Y:S01]  /*1ce0*/  BSSY B0, `(.L_x_393) ;  /* 0x0000026000007945 */ /* 0x000fe20003800000 */
[----:B------:R-:W-:Y:S05]  /*1cf0*/  @P1 BRA `(.L_x_394) ;  /* 0x0000024000001947 */ /* 0x000fea0003800000 */
[C---:B------:R-:W-:Y:S01]  /*1d00*/  IMAD.SHL.U32 R6, R14.reuse, 0x4, RZ ;  /* 0x000000040e067824 */ /* 0x040fe200078e00ff */
[----:B0-----:R-:W-:Y:S02]  /*1d10*/  SHF.R.S32.HI R5, RZ, 0x1f, R14 ;  /* 0x0000001fff057819 */ /* 0x001fe4000001140e */
[C---:B------:R-:W-:Y:S02]  /*1d20*/  IADD3 R17, P4, R14.reuse, UR5, RZ ;  /* 0x000000050e117c10 */ /* 0x040fe4000ff9e0ff */
[----:B------:R-:W-:Y:S02]  /*1d30*/  SHF.L.U64.HI R14, R14, 0x2, R5 ;  /* 0x000000020e0e7819 */ /* 0x000fe40000010205 */
[----:B------:R-:W-:Y:S02]  /*1d40*/  IADD3 R4, P0, R6, c[0x0][0x178], RZ ;  /* 0x00005e0006047a10 */ /* 0x000fe40007f1e0ff */
[----:B------:R-:W-:-:S02]  /*1d50*/  IADD3.X R0, R5, UR8, RZ, P4, !PT ;  /* 0x0000000805007c10 */ /* 0x000fc4000a7fe4ff */
[C---:B------:R-:W-:Y:S02]  /*1d60*/  SHF.L.U32 R13, R17.reuse, 0x2, RZ ;  /* 0x00000002110d7819 */ /* 0x040fe400000006ff */
[----:B------:R-:W-:Y:S02]  /*1d70*/  IADD3 R6, P1, R6, c[0x0][0x180], RZ ;  /* 0x0000600006067a10 */ /* 0x000fe40007f3e0ff */
[C---:B------:R-:W-:Y:S02]  /*1d80*/  IADD3.X R5, R14.reuse, c[0x0][0x17c], RZ, P0, !PT ;  /* 0x00005f000e057a10 */ /* 0x040fe400007fe4ff */
[----:B------:R-:W-:Y:S02]  /*1d90*/  SHF.L.U64.HI R17, R17, 0x2, R0 ;  /* 0x0000000211117819 */ /* 0x000fe40000010200 */
[----:B------:R-:W-:Y:S01]  /*1da0*/  IADD3 R8, P0, R13, c[0x0][0x168], RZ ;  /* 0x00005a000d087a10 */ /* 0x000fe20007f1e0ff */
[----:B------:R-:W2:Y:S01]  /*1db0*/  LDG.E R4, [R4.64] ;  /* 0x0000000604047981 */ /* 0x000ea2000c1e1900 */
[----:B------:R-:W-:-:S02]  /*1dc0*/  IADD3.X R7, R14, c[0x0][0x184], RZ, P1, !PT ;  /* 0x000061000e077a10 */ /* 0x000fc40000ffe4ff */
        /* <DEDUP_REMOVED lines=23> */
.L_x_394:
[----:B------:R-:W-:Y:S05]  /*1f40*/  BSYNC B0 ;  /* 0x0000000000007941 */ /* 0x000fea0003800000 */
.L_x_393:
        /* <DEDUP_REMOVED lines=38> */
.L_x_396:
[----:B------:R-:W-:Y:S05]  /*21b0*/  BSYNC B0 ;  /* 0x0000000000007941 */ /* 0x000fea0003800000 */
.L_x_395:
[----:B------:R-:W-:Y:S05]  /*21c0*/  @P3 EXIT ;  /* 0x000000000000394d */ /* 0x000fea0003800000 */
[C---:B------:R-:W-:Y:S01]  /*21d0*/  IMAD.SHL.U32 R6, R16.reuse, 0x4, RZ ;  /* 0x0000000410067824 */ /* 0x040fe200078e00ff */
[----:B------:R-:W-:Y:S02]  /*21e0*/  IADD3 R14, P2, R16, UR5, RZ ;  /* 0x00000005100e7c10 */ /* 0x000fe4000ff5e0ff */
[----:B0-----:R-:W-:Y:S02]  /*21f0*/  SHF.R.S32.HI R5, RZ, 0x1f, R16 ;  /* 0x0000001fff057819 */ /* 0x001fe40000011410 */
[----:B------:R-:W-:Y:S01]  /*2200*/  IADD3 R4, P0, R6, c[0x0][0x178], RZ ;  /* 0x00005e0006047a10 */ /* 0x000fe20007f1e0ff */
[----:B------:R-:W-:Y:S01]  /*2210*/  IMAD.SHL.U32 R13, R14, 0x4, RZ ;  /* 0x000000040e0d7824 */ /* 0x000fe200078e00ff */
[----:B------:R-:W-:Y:S02]  /*2220*/  SHF.L.U64.HI R16, R16, 0x2, R5 ;  /* 0x0000000210107819 */ /* 0x000fe40000010205 */
[----:B------:R-:W-:Y:S02]  /*2230*/  IADD3.X R9, R5, UR8, RZ, P2, !PT ;  /* 0x0000000805097c10 */ /* 0x000fe400097fe4ff */
[----:B------:R-:W-:-:S02]  /*2240*/  IADD3 R6, P1, R6, c[0x0][0x180], RZ ;  /* 0x0000600006067a10 */ /* 0x000fc40007f3e0ff */
[----:B------:R-:W-:Y:S02]  /*2250*/  IADD3.X R5, R16, c[0x0][0x17c], RZ, P0, !PT ;  /* 0x00005f0010057a10 */ /* 0x000fe400007fe4ff */
        /* <DEDUP_REMOVED lines=28> */
.L_x_397:
        /* <DEDUP_REMOVED lines=14> */
.L_x_2515:


//--------------------- .text._ZN17fastertransformer26add_bias_layernorm_add_resIfLi4EEEvPT_PKS1_S4_S4_S4_fi --------------------------
	.section	.text._ZN17fastertransformer26add_bias_layernorm_add_resIfLi4EEEvPT_PKS1_S4_S4_S4_fi,"ax",@progbits
	.sectioninfo	@"SHI_REGISTERS=32"
	.align	128
        .global         _ZN17fastertransformer26add_bias_layernorm_add_resIfLi4EEEvPT_PKS1_S4_S4_S4_fi
        .type           _ZN17fastertransformer26add_bias_layernorm_add_resIfLi4EEEvPT_PKS1_S4_S4_S4_fi,@function
        .size           _ZN17fastertransformer26add_bias_layernorm_add_resIfLi4EEEvPT_PKS1_S4_S4_S4_fi,(.L_x_2516 - _ZN17fastertransformer26add_bias_layernorm_add_resIfLi4EEEvPT_PKS1_S4_S4_S4_fi)
        .other          _ZN17fastertransformer26add_bias_layernorm_add_resIfLi4EEEvPT_PKS1_S4_S4_S4_fi,@"STO_CUDA_ENTRY STV_DEFAULT"
_ZN17fastertransformer26add_bias_layernorm_add_resIfLi4EEEvPT_PKS1_S4_S4_S4_fi:
.text._ZN17fastertransformer26add_bias_layernorm_add_resIfLi4EEEvPT_PKS1_S4_S4_S4_fi:
[----:B------:R-:W-:Y:S02]  /*0000*/  IMAD.MOV.U32 R1, RZ, RZ, c[0x0][0x28] ;  /* 0x00000a00ff017624 */ /* 0x000fe400078e00ff */
[----:B------:R-:W0:Y:S01]  /*0010*/  S2R R20, SR_TID.X ;  /* 0x0000000000147919 */ /* 0x000e220000002100 */
[----:B------:R-:W1:Y:S01]  /*0020*/  S2UR UR4, SR_CTAID.X ;  /* 0x00000000000479c3 */ /* 0x000e620000002500 */
[----:B------:R-:W-:Y:S02]  /*0030*/  ULDC UR5, c[0x0][0x18c] ;  /* 0x0000630000057ab9 */ /* 0x000fe40000000800 */
[----:B------:R-:W-:Y:S01]  /*0040*/  ULDC.64 UR6, c[0x0][0x118] ;  /* 0x0000460000067ab9 */ /* 0x000fe20000000a00 */
[C---:B0-----:R-:W-:Y:S01]  /*0050*/  ISETP.GE.AND P4, PT, R20.reuse, c[0x0][0x18c], PT ;  /* 0x0000630014007a0c */ /* 0x041fe20003f86270 */
[----:B-1----:R-:W-:Y:S01]  /*0060*/  UIMAD UR4, UR4, UR5, URZ ;  /* 0x00000005040472a4 */ /* 0x002fe2000f8e023f */
[----:B------:R-:W-:Y:S02]  /*0070*/  IADD3 R2, R20, c[0x0][0x0], RZ ;  /* 0x0000000014027a10 */ /* 0x000fe40007ffe0ff */
[----:B------:R-:W-:Y:S01]  /*0080*/  SHF.R.S32.HI R22, RZ, 0x1f, R20 ;  /* 0x0000001fff167819 */ /* 0x000fe20000011414 */
[----:B------:R-:W-:Y:S01]  /*0090*/  USHF.R.S32.HI UR5, URZ, 0x1f, UR4 ;  /* 0x0000001f3f057899 */ /* 0x000fe20008011404 */
[----:B------:R-:W-:-:S02]  /*00a0*/  ISETP.GE.AND P0, PT, R2, c[0x0][0x18c], PT ;  /* 0x0000630002007a0c */ /* 0x000fc40003f06270 */
[----:B------:R-:W-:Y:S02]  /*00b0*/  IADD3 R18, P1, R20, UR4, RZ ;  /* 0x0000000414127c10 */ /* 0x000fe4000ff3e0ff */
[----:B------:R-:W-:Y:S02]  /*00c0*/  SHF.R.S32.HI R3, RZ, 0x1f, R2 ;  /* 0x0000001fff037819 */ /* 0x000fe40000011402 */
[----:B------:R-:W-:Y:S01]  /*00d0*/  IADD3.X R19, R22, UR5, RZ, P1, !PT ;  /* 0x0000000516137c10 */ /* 0x000fe20008ffe4ff */
[----:B------:R-:W-:Y:S01]  /*00e0*/  @!P4 IMAD.MOV.U32 R9, RZ, RZ, 0x4 ;  /* 0x00000004ff09c424 */ /* 0x000fe200078e00ff */
[----:B------:R-:W-:Y:S02]  /*00f0*/  LEA R14, P1, R18, c[0x0][0x160], 0x2 ;  /* 0x00005800120e7a11 */ /* 0x000fe400078210ff */
[----:B------:R-:W-:Y:S01]  /*0100*/  IADD3 R4, P2, R2, UR4, RZ ;  /* 0x0000000402047c10 */ /* 0x000fe2000ff5e0ff */
[----:B------:R-:W-:Y:S01]  /*0110*/  @!P4 IMAD.WIDE R8, R20, R9, c[0x0][0x170] ;  /* 0x00005c001408c625 */ /* 0x000fe200078e0209 */
[----:B------:R-:W-:-:S02]  /*0120*/  LEA.HI.X R15, R18, c[0x0][0x164], R19, 0x2, P1 ;  /* 0x00005900120f7a11 */ /* 0x000fc400008f1413 */
[----:B------:R-:W-:Y:S01]  /*0130*/  IADD3.X R5, R3, UR5, RZ, P2, !PT ;  /* 0x0000000503057c10 */ /* 0x000fe200097fe4ff */
[----:B------:R-:W-:Y:S01]  /*0140*/  @!P0 IMAD.MOV.U32 R17, RZ, RZ, 0x4 ;  /* 0x00000004ff118424 */ /* 0x000fe200078e00ff */
[----:B------:R-:W-:Y:S01]  /*0150*/  LEA R12, P1, R4, c[0x0][0x160], 0x2 ;  /* 0x00005800040c7a11 */ /* 0x000fe200078210ff */
[----:B------:R0:W2:Y:S02]  /*0160*/  @!P4 LDG.E R0, [R8.64] ;  /* 0x000000060800c981 */ /* 0x0000a4000c1e1900 */
[----:B------:R-:W-:Y:S01]  /*0170*/  @!P0 IMAD.WIDE R16, R2, R17, c[0x0][0x170] ;  /* 0x00005c0002108625 */ /* 0x000fe200078e0211 */
[----:B------:R-:W-:Y:S01]  /*0180*/  LEA.HI.X R13, R4, c[0x0][0x164], R5, 0x2, P1 ;  /* 0x00005900040d7a11 */ /* 0x000fe200008f1405 */
[----:B------:R1:W2:Y:S04]  /*0190*/  @!P4 LDG.E R23, [R14.64] ;  /* 0x000000060e17c981 */ /* 0x0002a8000c1e1900 */
[----:B------:R3:W4:Y:S04]  /*01a0*/  @!P0 LDG.E R16, [R16.64] ;  /* 0x0000000610108981 */ /* 0x000728000c1e1900 */
[----:B------:R5:W4:Y:S01]  /*01b0*/  @!P0 LDG.E R13, [R12.64] ;  /* 0x000000060c0d8981 */ /* 0x000b22000c1e1900 */
[----:B------:R-:W-:-:S04]  /*01c0*/  IADD3 R6, R2, c[0x0][0x0], RZ ;  /* 0x0000000002067a10 */ /* 0x000fc80007ffe0ff */
[C---:B------:R-:W-:Y:S02]  /*01d0*/  ISETP.GE.AND P1, PT, R6.reuse, c[0x0][0x18c], PT ;  /* 0x0000630006007a0c */ /* 0x040fe40003f26270 */
[----:B------:R-:W-:Y:S02]  /*01e0*/  SHF.R.S32.HI R7, RZ, 0x1f, R6 ;  /* 0x0000001fff077819 */ /* 0x000fe40000011406 */
[C---:B0-----:R-:W-:Y:S02]  /*01f0*/  IADD3 R8, P2, R6.reuse, UR4, RZ ;  /* 0x0000000406087c10 */ /* 0x041fe4000ff5e0ff */
[----:B------:R-:W-:Y:S02]  /*0200*/  IADD3 R9, R6, c[0x0][0x0], RZ ;  /* 0x0000000006097a10 */ /* 0x000fe40007ffe0ff */
[----:B------:R-:W-:Y:S02]  /*0210*/  IADD3.X R11, R7, UR5, RZ, P2, !PT ;  /* 0x00000005070b7c10 */ /* 0x000fe400097fe4ff */
[----:B------:R-:W-:-:S02]  /*0220*/  ISETP.GE.AND P2, PT, R9, c[0x0][0x18c], PT ;  /* 0x0000630009007a0c */ /* 0x000fc40003f46270 */
[C---:B-1----:R-:W-:Y:S01]  /*0230*/  LEA R14, P3, R8.reuse, c[0x0][0x160], 0x2 ;  /* 0x00005800080e7a11 */ /* 0x042fe200078610ff */
[----:B---3--:R-:W-:Y:S01]  /*0240*/  @!P1 IMAD.MOV.U32 R17, RZ, RZ, 0x4 ;  /* 0x00000004ff119424 */ /* 0x008fe200078e00ff */
[----:B------:R-:W-:Y:S02]  /*0250*/  SHF.R.S32.HI R10, RZ, 0x1f, R9 ;  /* 0x0000001fff0a7819 */ /* 0x000fe40000011409 */
[----:B------:R-:W-:-:S05]  /*0260*/  LEA.HI.X R15, R8, c[0x0][0x164], R11, 0x2, P3 ;  /* 0x00005900080f7a11 */ /* 0x000fca00018f140b */
[----:B------:R0:W3:Y:S02]  /*0270*/  @!P1 LDG.E R24, [R14.64] ;  /* 0x000000060e189981 */ /* 0x0000e4000c1e1900 */
[----:B------:R-:W-:-:S04]  /*0280*/  @!P2 IMAD.MOV.U32 R26, RZ, RZ, 0x4 ;  /* 0x00000004ff1aa424 */ /* 0x000fc800078e00ff */
[----:B0-----:R-:W-:-:S05]  /*0290*/  @!P2 IMAD.WIDE R14, R9, R26, c[0x0][0x170] ;  /* 0x00005c00090ea625 */ /* 0x001fca00078e021a */
[----:B------:R-:W3:Y:S01]  /*02a0*/  @!P2 LDG.E R28, [R14.64] ;  /* 0x000000060e1ca981 */ /* 0x000ee2000c1e1900 */
[----:B--2---:R-:W-:Y:S01]  /*02b0*/  @!P4 FADD.FTZ R21, R0, R23 ;  /* 0x000000170015c221 */ /* 0x004fe20000010000 */
[----:B------:R-:W-:-:S04]  /*02c0*/  IADD3 R23, P3, R9, UR4, RZ ;  /* 0x0000000409177c10 */ /* 0x000fc8000ff7e0ff */
[----:B------:R-:W-:Y:S02]  /*02d0*/  IADD3.X R0, R10, UR5, RZ, P3, !PT ;  /* 0x000000050a007c10 */ /* 0x000fe40009ffe4ff */
[C---:B-----5:R-:W-:Y:S01]  /*02e0*/  LEA R12, P3, R23.reuse, c[0x0][0x160], 0x2 ;  /* 0x00005800170c7a11 */ /* 0x060fe200078610ff */
[----:B----4-:R-:W-:Y:S02]  /*02f0*/  @!P0 FADD.FTZ R25, R16, R13 ;  /* 0x0000000d10198221 */ /* 0x010fe40000010000 */
[----:B------:R-:W-:Y:S01]  /*0300*/  @!P1 IMAD.WIDE R16, R6, R17, c[0x0][0x170] ;  /* 0x00005c0006109625 */ /* 0x000fe200078e0211 */
[----:B------:R-:W-:-:S05]  /*0310*/  LEA.HI.X R13, R23, c[0x0][0x164], R0, 0x2, P3 ;  /* 0x00005900170d7a11 */ /* 0x000fca00018f1400 */
[----:B------:R0:W3:Y:S04]  /*0320*/  @!P1 LDG.E R17, [R16.64] ;  /* 0x0000000610119981 */ /* 0x0000e8000c1e1900 */
[----:B------:R-:W2:Y:S01]  /*0330*/  @!P2 LDG.E R13, [R12.64] ;  /* 0x000000060c0da981 */ /* 0x000ea2000c1e1900 */
[----:B------:R-:W-:Y:S02]  /*0340*/  IMAD.MOV.U32 R26, RZ, RZ, RZ ;  /* 0x000000ffff1a7224 */ /* 0x000fe400078e00ff */
[----:B------:R-:W-:-:S04]  /*0350*/  @!P4 FADD.FTZ R26, RZ, R21 ;  /* 0x00000015ff1ac221 */ /* 0x000fc80000010000 */
[----:B------:R-:W-:Y:S01]  /*0360*/  @!P0 FADD.FTZ R26, R26, R25 ;  /* 0x000000191a1a8221 */ /* 0x000fe20000010000 */
[----:B0-----:R-:W0:Y:S01]  /*0370*/  I2F.U32 R16, c[0x0][0x0] ;  /* 0x0000000000107b06 */ /* 0x001e220000201000 */
[----:B---3--:R-:W-:Y:S02]  /*0380*/  @!P1 FADD.FTZ R27, R17, R24 ;  /* 0x00000018111b9221 */ /* 0x008fe40000010000 */
[----:B--2---:R-:W-:Y:S02]  /*0390*/  @!P2 FADD.FTZ R29, R28, R13 ;  /* 0x0000000d1c1da221 */ /* 0x004fe40000010000 */
[----:B------:R-:W-:-:S04]  /*03a0*/  @!P1 FADD.FTZ R26, R26, R27 ;  /* 0x0000001b1a1a9221 */ /* 0x000fc80000010000 */
[----:B------:R-:W-:-:S05]  /*03b0*/  @!P2 FADD.FTZ R26, R26, R29 ;  /* 0x0000001d1a1aa221 */ /* 0x000fca0000010000 */
[----:B------:R-:W1:Y:S02]  /*03c0*/  SHFL.BFLY PT, R17, R26, 0x10, 0x1f ;  /* 0x0e001f001a117f89 */ /* 0x000e6400000e0000 */
[----:B-1----:R-:W-:-:S05]  /*03d0*/  FADD.FTZ R17, R17, R26 ;  /* 0x0000001a11117221 */ /* 0x002fca0000010000 */
[----:B------:R-:W1:Y:S02]  /*03e0*/  SHFL.BFLY PT, R12, R17, 0x8, 0x1f ;  /* 0x0d001f00110c7f89 */ /* 0x000e6400000e0000 */
[----:B-1----:R-:W-:-:S05]  /*03f0*/  FADD.FTZ R12, R17, R12 ;  /* 0x0000000c110c7221 */ /* 0x002fca0000010000 */
[----:B------:R-:W1:Y:S02]  /*0400*/  SHFL.BFLY PT, R13, R12, 0x4, 0x1f ;  /* 0x0c801f000c0d7f89 */ /* 0x000e6400000e0000 */
[----:B-1----:R-:W-:-:S05]  /*0410*/  FADD.FTZ R13, R12, R13 ;  /* 0x0000000d0c0d7221 */ /* 0x002fca0000010000 */
[----:B------:R-:W1:Y:S01]  /*0420*/  SHFL.BFLY PT, R14, R13, 0x2, 0x1f ;  /* 0x0c401f000d0e7f89 */ /* 0x000e6200000e0000 */
[----:B0-----:R-:W-:Y:S01]  /*0430*/  FMUL.FTZ R24, R16, 0.03125 ;  /* 0x3d00000010187820 */ /* 0x001fe20000410000 */
[----:B------:R-:W-:Y:S01]  /*0440*/  LOP3.LUT P5, R16, R20, 0x1f, RZ, 0xc0, !PT ;  /* 0x0000001f14107812 */ /* 0x000fe200078ac0ff */
[----:B-1----:R-:W-:-:S05]  /*0450*/  FADD.FTZ R14, R13, R14 ;  /* 0x0000000e0d0e7221 */ /* 0x002fca0000010000 */
[----:B------:R-:W0:Y:S01]  /*0460*/  SHFL.BFLY PT, R15, R14, 0x1, 0x1f ;  /* 0x0c201f000e0f7f89 */ /* 0x000e2200000e0000 */
[----:B------:R-:W-:Y:S01]  /*0470*/  SHF.R.U32.HI R17, RZ, 0x3, R20 ;  /* 0x00000003ff117819 */ /* 0x000fe20000011614 */
[----:B------:R-:W1:Y:S03]  /*0480*/  I2F.U32 R28, R20 ;  /* 0x00000014001c7306 */ /* 0x000e660000201000 */
[----:B------:R-:W-:Y:S01]  /*0490*/  LOP3.LUT R12, R17, 0x1ffffffc, RZ, 0xc0, !PT ;  /* 0x1ffffffc110c7812 */ /* 0x000fe200078ec0ff */
[----:B0-----:R-:W-:-:S05]  /*04a0*/  FADD.FTZ R26, R14, R15 ;  /* 0x0000000f0e1a7221 */ /* 0x001fca0000010000 */
[----:B------:R-:W-:Y:S04]  /*04b0*/  @!P5 STS [R12+0x8], R26 ;  /* 0x0000081a0c00d388 */ /* 0x000fe80000000800 */
[----:B------:R-:W-:Y:S01]  /*04c0*/  BAR.SYNC.DEFER_BLOCKING 0x0 ;  /* 0x0000000000007b1d */ /* 0x000fe20000010000 */
[----:B-1----:R-:W-:Y:S01]  /*04d0*/  FSETP.GT.FTZ.AND P4, PT, R24, R28, PT ;  /* 0x0000001c1800720b */ /* 0x002fe20003f94000 */
        /* <DEDUP_REMOVED lines=41> */
[----:B------:R-:W-:Y:S02]  /*0770*/  @P4 IMAD.SHL.U32 R26, R20, 0x4, RZ ;  /* 0x00000004141a4824 */ /* 0x000fe400078e00ff */
[----:B0-----:R-:W-:-:S05]  /*0780*/  FADD.FTZ R24, R17, R24 ;  /* 0x0000001811187221 */ /* 0x001fca0000010000 */
[----:B------:R-:W-:Y:S01]  /*0790*/  @!P5 STS [R12+0x8], R24 ;  /* 0x000008180c00d388 */ /* 0x000fe20000000800 */
[----:B------:R-:W-:Y:S01]  /*07a0*/  IMAD.MOV.U32 R15, RZ, RZ, RZ ;  /* 0x000000ffff0f7224 */ /* 0x000fe200078e00ff */
[----:B------:R-:W-:Y:S02]  /*07b0*/  @P4 LOP3.LUT R26, R26, 0x7c, RZ, 0xe2, !PT ;  /* 0x0000007c1a1a4812 */ /* 0x000fe400078ee2ff */
        /* <DEDUP_REMOVED lines=22> */
[C---:B0-----:R-:W-:Y:S01]  /*0920*/  IMAD.SHL.U32 R16, R20.reuse, 0x4, RZ ;  /* 0x0000000414107824 */ /* 0x041fe200078e00ff */
[----:B------:R-:W-:Y:S01]  /*0930*/  SHF.L.U64.HI R17, R20, 0x2, R22 ;  /* 0x0000000214117819 */ /* 0x000fe20000010216 */
[C---:B------:R-:W-:Y:S01]  /*0940*/  IMAD.SHL.U32 R20, R18.reuse, 0x4, RZ ;  /* 0x0000000412147824 */ /* 0x040fe200078e00ff */
[----:B------:R-:W-:-:S02]  /*0950*/  SHF.L.U64.HI R22, R18, 0x2, R19 ;  /* 0x0000000212167819 */ /* 0x000fc40000010213 */
[C---:B------:R-:W-:Y:S02]  /*0960*/  IADD3 R14, P3, R16.reuse, c[0x0][0x178], RZ ;  /* 0x00005e00100e7a10 */ /* 0x040fe40007f7e0ff */
[----:B------:R-:W-:Y:S02]  /*0970*/  IADD3 R16, P4, R16, c[0x0][0x180], RZ ;  /* 0x0000600010107a10 */ /* 0x000fe40007f9e0ff */
[C---:B------:R-:W-:Y:S02]  /*0980*/  IADD3.X R15, R17.reuse, c[0x0][0x17c], RZ, P3, !PT ;  /* 0x00005f00110f7a10 */ /* 0x040fe40001ffe4ff */
[----:B------:R-:W-:Y:S02]  /*0990*/  IADD3 R18, P3, R20, c[0x0][0x168], RZ ;  /* 0x00005a0014127a10 */ /* 0x000fe40007f7e0ff */
[----:B------:R-:W-:Y:S01]  /*09a0*/  IADD3.X R17, R17, c[0x0][0x184], RZ, P4, !PT ;  /* 0x0000610011117a10 */ /* 0x000fe200027fe4ff */
[----:B------:R-:W2:Y:S01]  /*09b0*/  LDG.E R14, [R14.64] ;  /* 0x000000060e0e7981 */ /* 0x000ea2000c1e1900 */
[----:B------:R-:W-:-:S03]  /*09c0*/  IADD3.X R19, R22, c[0x0][0x16c], RZ, P3, !PT ;  /* 0x00005b0016137a10 */ /* 0x000fc60001ffe4ff */
[----:B------:R-:W2:Y:S04]  /*09d0*/  LDG.E R16, [R16.64] ;  /* 0x0000000610107981 */ /* 0x000ea8000c1e1900 */
[----:B------:R-:W3:Y:S01]  /*09e0*/  LDG.E R19, [R18.64] ;  /* 0x0000000612137981 */ /* 0x000ee2000c1e1900 */
[----:B-1----:R-:W-:Y:S01]  /*09f0*/  FADD.FTZ R24, R21, -R12 ;  /* 0x8000000c15187221 */ /* 0x002fe20000010000 */
[----:B------:R-:W-:-:S03]  /*0a00*/  IADD3 R20, P3, R20, c[0x0][0x160], RZ ;  /* 0x0000580014147a10 */ /* 0x000fc60007f7e0ff */
[----:B------:R-:W-:-:S04]  /*0a10*/  FMUL.FTZ R21, R24, R13 ;  /* 0x0000000d18157220 */ /* 0x000fc80000410000 */
[----:B--2---:R-:W-:Y:S01]  /*0a20*/  FFMA.FTZ R24, R21, R14, R16 ;  /* 0x0000000e15187223 */ /* 0x004fe20000010010 */
[----:B------:R-:W-:-:S03]  /*0a30*/  IADD3.X R21, R22, c[0x0][0x164], RZ, P3, !PT ;  /* 0x0000590016157a10 */ /* 0x000fc60001ffe4ff */
[----:B---3--:R-:W-:-:S05]  /*0a40*/  FADD.FTZ R24, R24, R19 ;  /* 0x0000001318187221 */ /* 0x008fca0000010000 */
[----:B------:R0:W-:Y:S02]  /*0a50*/  STG.E [R20.64], R24 ;  /* 0x0000001814007986 */ /* 0x0001e4000c101906 */
.L_x_399:
[----:B0-----:R-:W-:Y:S05]  /*0a60*/  BSYNC B0 ;  /* 0x0000000000007941 */ /* 0x001fea0003800000 */
.L_x_398:
        /* <DEDUP_REMOVED lines=8> */
[----:B------:R-:W-:-:S02]  /*0af0*/  IADD3 R4, P4, R16, c[0x0][0x168], RZ ;  /* 0x00005a0010047a10 */ /* 0x000fc40007f9e0ff */
[C---:B------:R-:W-:Y:S02]  /*0b00*/  IADD3.X R15, R3.reuse, c[0x0][0x17c], RZ, P0, !PT ;  /* 0x00005f00030f7a10 */ /* 0x040fe400007fe4ff */
[----:B------:R-:W-:Y:S02]  /*0b10*/  IADD3.X R3, R3, c[0x0][0x184], RZ, P3, !PT ;  /* 0x0000610003037a10 */ /* 0x000fe40001ffe4ff */
[----:B------:R-:W-:Y:S02]  /*0b20*/  IADD3.X R5, R17, c[0x0][0x16c], RZ, P4, !PT ;  /* 0x00005b0011057a10 */ /* 0x000fe400027fe4ff */
[----:B------:R-:W2:Y:S04]  /*0b30*/  LDG.E R15, [R14.64] ;  /* 0x000000060e0f7981 */ /* 0x000ea8000c1e1900 */
[----:B------:R-:W2:Y:S04]  /*0b40*/  LDG.E R2, [R2.64] ;  /* 0x0000000602027981 */ /* 0x000ea8000c1e1900 */
[----:B------:R-:W3:Y:S01]  /*0b50*/  LDG.E R5, [R4.64] ;  /* 0x0000000604057981 */ /* 0x000ee2000c1e1900 */
[----:B-1----:R-:W-:Y:S01]  /*0b60*/  FADD.FTZ R18, R25, -R12 ;  /* 0x8000000c19127221 */ /* 0x002fe20000010000 */
[----:B------:R-:W-:-:S03]  /*0b70*/  IADD3 R16, P0, R16, c[0x0][0x160], RZ ;  /* 0x0000580010107a10 */ /* 0x000fc60007f1e0ff */
[----:B------:R-:W-:Y:S01]  /*0b80*/  FMUL.FTZ R18, R18, R13 ;  /* 0x0000000d12127220 */ /* 0x000fe20000410000 */
[----:B------:R-:W-:-:S03]  /*0b90*/  IADD3.X R17, R17, c[0x0][0x164], RZ, P0, !PT ;  /* 0x0000590011117a10 */ /* 0x000fc600007fe4ff */
[----:B--2---:R-:W-:-:S04]  /*0ba0*/  FFMA.FTZ R18, R18, R15, R2 ;  /* 0x0000000f12127223 */ /* 0x004fc80000010002 */
[----:B---3--:R-:W-:-:S05]  /*0bb0*/  FADD.FTZ R19, R18, R5 ;  /* 0x0000000512137221 */ /* 0x008fca0000010000 */
[----:B------:R0:W-:Y:S02]  /*0bc0*/  STG.E [R16.64], R19 ;  /* 0x0000001310007986 */ /* 0x0001e4000c101906 */
.L_x_401:
[----:B------:R-:W-:Y:S05]  /*0bd0*/  BSYNC B0 ;  /* 0x0000000000007941 */ /* 0x000fea0003800000 */
.L_x_400:
        /* <DEDUP_REMOVED lines=22> */
.L_x_403:
[----:B------:R-:W-:Y:S05]  /*0d40*/  BSYNC B0 ;  /* 0x0000000000007941 */ /* 0x000fea0003800000 */
.L_x_402:
[----:B------:R-:W-:Y:S05]  /*0d50*/  @P2 EXIT ;  /* 0x000000000000294d */ /* 0x000fea0003800000 */
[C---:B------:R-:W-:Y:S01]  /*0d60*/  IMAD.SHL.U32 R4, R9.reuse, 0x4, RZ ;  /* 0x0000000409047824 */ /* 0x040fe200078e00ff */
[----:B------:R-:W-:Y:S01]  /*0d70*/  SHF.L.U64.HI R9, R9, 0x2, R10 ;  /* 0x0000000209097819 */ /* 0x000fe2000001020a */
[C---:B------:R-:W-:Y:S01]  /*0d80*/  IMAD.SHL.U32 R8, R23.reuse, 0x4, RZ ;  /* 0x0000000417087824 */ /* 0x040fe200078e00ff */
[----:B------:R-:W-:Y:S02]  /*0d90*/  SHF.L.U64.HI R0, R23, 0x2, R0 ;  /* 0x0000000217007819 */ /* 0x000fe40000010200 */
[C---:B------:R-:W-:Y:S02]  /*0da0*/  IADD3 R2, P0, R4.reuse, c[0x0][0x178], RZ ;  /* 0x00005e0004027a10 */ /* 0x040fe40007f1e0ff */
[----:B------:R-:W-:Y:S02]  /*0db0*/  IADD3 R4, P1, R4, c[0x0][0x180], RZ ;  /* 0x0000600004047a10 */ /* 0x000fe40007f3e0ff */
[----:B------:R-:W-:Y:S02]  /*0dc0*/  IADD3 R6, P2, R8, c[0x0][0x168], RZ ;  /* 0x00005a0008067a10 */ /* 0x000fe40007f5e0ff */
[----:B------:R-:W-:-:S02]  /*0dd0*/  IADD3.X R3, R9, c[0x0][0x17c], RZ, P0, !PT ;  /* 0x00005f0009037a10 */ /* 0x000fc400007fe4ff */
        /* <DEDUP_REMOVED lines=11> */
[----:B------:R-:W-:Y:S01]  /*0e90*/  STG.E [R8.64], R11 ;  /* 0x0000000b08007986 */ /* 0x000fe2000c101906 */
[----:B------:R-:W-:Y:S05]  /*0ea0*/  EXIT ;  /* 0x000000000000794d */ /* 0x000fea0003800000 */
.L_x_404:
        /* <DEDUP_REMOVED lines=13> */
.L_x_2516:


//--------------------- .text._ZN17fastertransformer26add_bias_layernorm_add_resI6__halfLi4EEEvPT_PKS2_S5_S5_S5_fi --------------------------
	.section	.text._ZN17fastertransformer26add_bias_layernorm_add_resI6__halfLi4EEEvPT_PKS2_S5_S5_S5_fi,"ax",@progbits
	.sectioninfo	@"SHI_REGISTERS=40"
	.align	128
        .global         _ZN17fastertransformer26add_bias_layernorm_add_resI6__halfLi4EEEvPT_PKS2_S5_S5_S5_fi
        .type           _ZN17fastertransformer26add_bias_layernorm_add_resI6__halfLi4EEEvPT_PKS2_S5_S5_S5_fi,@function
        .size           _ZN17fastertransformer26add_bias_layernorm_add_resI6__halfLi4EEEvPT_PKS2_S5_S5_S5_fi,(.L_x_2517 - _ZN17fastertransformer26add_bias_layernorm_add_resI6__halfLi4EEEvPT_PKS2_S5_S5_S5_fi)
        .other          _ZN17fastertransformer26add_bias_layernorm_add_resI6__halfLi4EEEvPT_PKS2_S5_S5_S5_fi,@"STO_CUDA_ENTRY STV_DEFAULT"
_ZN17fastertransformer26add_bias_layernorm_add_resI6__halfLi4EEEvPT_PKS2_S5_S5_S5_fi:
.text._ZN17fastertransformer26add_bias_layernorm_add_resI6__halfLi4EEEvPT_PKS2_S5_S5_S5_fi:
        /* <DEDUP_REMOVED lines=11> */
[----:B------:R-:W-:Y:S02]  /*00b0*/  ISETP.GE.AND P1, PT, R0, c[0x0][0x18c], PT ;  /* 0x0000630000007a0c */ /* 0x000fe40003f26270 */
[----:B------:R-:W-:Y:S02]  /*00c0*/  IADD3 R16, P2, R12, UR4, RZ ;  /* 0x000000040c107c10 */ /* 0x000fe4000ff5e0ff */
[C---:B------:R-:W-:Y:S02]  /*00d0*/  ISETP.GE.AND P0, PT, R30.reuse, c[0x0][0x18c], PT ;  /* 0x000063001e007a0c */ /* 0x040fe40003f06270 */
[----:B------:R-:W-:Y:S01]  /*00e0*/  IADD3.X R17, R13, UR5, RZ, P2, !PT ;  /* 0x000000050d117c10 */ /* 0x000fe200097fe4ff */
[----:B------:R-:W-:Y:S01]  /*00f0*/  @!P3 IMAD.MOV.U32 R3, RZ, RZ, 0x2 ;  /* 0x00000002ff03b424 */ /* 0x000fe200078e00ff */
[----:B------:R-:W-:Y:S02]  /*0100*/  SHF.R.S32.HI R31, RZ, 0x1f, R30 ;  /* 0x0000001fff1f7819 */ /* 0x000fe4000001141e */
[----:B------:R-:W-:Y:S01]  /*0110*/  IADD3 R29, P2, R30, UR4, RZ ;  /* 0x000000041e1d7c10 */ /* 0x000fe2000ff5e0ff */
[----:B------:R-:W-:Y:S01]  /*0120*/  @!P3 IMAD.WIDE R2, R12, R3, c[0x0][0x170] ;  /* 0x00005c000c02b625 */ /* 0x000fe200078e0203 */
[----:B------:R-:W-:-:S02]  /*0130*/  SHF.R.S32.HI R19, RZ, 0x1f, R0 ;  /* 0x0000001fff137819 */ /* 0x000fc40000011400 */
[----:B------:R-:W-:Y:S01]  /*0140*/  IADD3 R23, P5, R0, UR4, RZ ;  /* 0x0000000400177c10 */ /* 0x000fe2000ffbe0ff */
[----:B------:R-:W-:Y:S01]  /*0150*/  @!P1 IMAD.MOV.U32 R5, RZ, RZ, 0x2 ;  /* 0x00000002ff059424 */ /* 0x000fe200078e00ff */
[C---:B------:R-:W-:Y:S01]  /*0160*/  SHF.L.U64.HI R17, R16.reuse, 0x1, R17 ;  /* 0x0000000110117819 */ /* 0x040fe20000010211 */
[----:B------:R-:W-:Y:S01]  /*0170*/  IMAD.SHL.U32 R16, R16, 0x2, RZ ;  /* 0x0000000210107824 */ /* 0x000fe200078e00ff */
[C---:B------:R-:W-:Y:S01]  /*0180*/  IADD3 R18, R0.reuse, c[0x0][0x0], RZ ;  /* 0x0000000000127a10 */ /* 0x040fe20007ffe0ff */
[----:B------:R-:W-:Y:S01]  /*0190*/  @!P1 IMAD.WIDE R4, R0, R5, c[0x0][0x170] ;  /* 0x00005c0000049625 */ /* 0x000fe200078e0205 */
[----:B------:R-:W-:Y:S01]  /*01a0*/  IADD3.X R20, R31, UR5, RZ, P2, !PT ;  /* 0x000000051f147c10 */ /* 0x000fe200097fe4ff */
[----:B------:R0:W2:Y:S01]  /*01b0*/  @!P3 LDG.E.U16 R15, [R2.64] ;  /* 0x00000006020fb981 */ /* 0x0000a2000c1e1500 */
[----:B------:R-:W-:Y:S01]  /*01c0*/  IADD3.X R22, R19, UR5, RZ, P5, !PT ;  /* 0x0000000513167c10 */ /* 0x000fe2000affe4ff */
[----:B------:R-:W-:Y:S01]  /*01d0*/  @!P0 IMAD.MOV.U32 R35, RZ, RZ, 0x2 ;  /* 0x00000002ff238424 */ /* 0x000fe200078e00ff */
[----:B------:R-:W-:Y:S01]  /*01e0*/  ISETP.GE.AND P2, PT, R18, c[0x0][0x18c], PT ;  /* 0x0000630012007a0c */ /* 0x000fe20003f46270 */
[----:B------:R1:W3:Y:S01]  /*01f0*/  @!P1 LDG.E.U16 R14, [R4.64] ;  /* 0x00000006040e9981 */ /* 0x0002e2000c1e1500 */
[----:B------:R-:W-:Y:S01]  /*0200*/  SHF.R.S32.HI R21, RZ, 0x1f, R18 ;  /* 0x0000001fff157819 */ /* 0x000fe20000011412 */
[----:B------:R-:W-:Y:S01]  /*0210*/  @!P0 IMAD.WIDE R34, R30, R35, c[0x0][0x170] ;  /* 0x00005c001e228625 */ /* 0x000fe200078e0223 */
[----:B------:R-:W-:-:S02]  /*0220*/  IADD3 R25, P6, R18, UR4, RZ ;  /* 0x0000000412197c10 */ /* 0x000fc4000ffde0ff */
[C---:B------:R-:W-:Y:S02]  /*0230*/  SHF.L.U64.HI R20, R29.reuse, 0x1, R20 ;  /* 0x000000011d147819 */ /* 0x040fe40000010214 */
[----:B------:R-:W-:Y:S01]  /*0240*/  SHF.L.U32 R29, R29, 0x1, RZ ;  /* 0x000000011d1d7819 */ /* 0x000fe200000006ff */
[----:B------:R4:W5:Y:S01]  /*0250*/  @!P0 LDG.E.U16 R34, [R34.64] ;  /* 0x0000000622228981 */ /* 0x000962000c1e1500 */
[----:B------:R-:W-:Y:S02]  /*0260*/  IADD3 R10, P4, R16, c[0x0][0x160], RZ ;  /* 0x00005800100a7a10 */ /* 0x000fe40007f9e0ff */
[C---:B------:R-:W-:Y:S01]  /*0270*/  SHF.L.U64.HI R22, R23.reuse, 0x1, R22 ;  /* 0x0000000117167819 */ /* 0x040fe20000010216 */
[----:B------:R-:W-:Y:S01]  /*0280*/  IMAD.SHL.U32 R23, R23, 0x2, RZ ;  /* 0x0000000217177824 */ /* 0x000fe200078e00ff */
[----:B------:R-:W-:Y:S02]  /*0290*/  IADD3.X R24, R21, UR5, RZ, P6, !PT ;  /* 0x0000000515187c10 */ /* 0x000fe4000b7fe4ff */
[----:B0-----:R-:W-:-:S02]  /*02a0*/  IADD3 R2, P5, R29, c[0x0][0x160], RZ ;  /* 0x000058001d027a10 */ /* 0x001fc40007fbe0ff */
[----:B------:R-:W-:Y:S02]  /*02b0*/  IADD3.X R11, R17, c[0x0][0x164], RZ, P4, !PT ;  /* 0x00005900110b7a10 */ /* 0x000fe400027fe4ff */
[C---:B------:R-:W-:Y:S01]  /*02c0*/  SHF.L.U64.HI R24, R25.reuse, 0x1, R24 ;  /* 0x0000000119187819 */ /* 0x040fe20000010218 */
[----:B------:R-:W-:Y:S01]  /*02d0*/  IMAD.SHL.U32 R25, R25, 0x2, RZ ;  /* 0x0000000219197824 */ /* 0x000fe200078e00ff */
[----:B-1----:R-:W-:Y:S01]  /*02e0*/  IADD3 R4, P4, R23, c[0x0][0x160], RZ ;  /* 0x0000580017047a10 */ /* 0x002fe20007f9e0ff */
[----:B------:R-:W2:Y:S01]  /*02f0*/  @!P3 LDG.E.U16 R36, [R10.64] ;  /* 0x000000060a24b981 */ /* 0x000ea2000c1e1500 */
[----:B------:R-:W-:Y:S01]  /*0300*/  IADD3.X R3, R20, c[0x0][0x164], RZ, P5, !PT ;  /* 0x0000590014037a10 */ /* 0x000fe20002ffe4ff */
[----:B------:R-:W-:Y:S01]  /*0310*/  @!P2 IMAD.MOV.U32 R9, RZ, RZ, 0x2 ;  /* 0x00000002ff09a424 */ /* 0x000fe200078e00ff */
[----:B------:R-:W-:Y:S02]  /*0320*/  IADD3.X R5, R22, c[0x0][0x164], RZ, P4, !PT ;  /* 0x0000590016057a10 */ /* 0x000fe400027fe4ff */
[----:B------:R-:W-:Y:S01]  /*0330*/  IADD3 R6, P4, R25, c[0x0][0x160], RZ ;  /* 0x0000580019067a10 */ /* 0x000fe20007f9e0ff */
[----:B------:R-:W5:Y:S01]  /*0340*/  @!P0 LDG.E.U16 R33, [R2.64] ;  /* 0x0000000602218981 */ /* 0x000f62000c1e1500 */
[----:B------:R-:W-:-:S02]  /*0350*/  @!P2 IMAD.WIDE R8, R18, R9, c[0x0][0x170] ;  /* 0x00005c001208a625 */ /* 0x000fc400078e0209 */
[----:B------:R-:W-:Y:S01]  /*0360*/  IADD3.X R7, R24, c[0x0][0x164], RZ, P4, !PT ;  /* 0x0000590018077a10 */ /* 0x000fe200027fe4ff */
[----:B------:R-:W3:Y:S04]  /*0370*/  @!P1 LDG.E.U16 R37, [R4.64] ;  /* 0x0000000604259981 */ /* 0x000ee8000c1e1500 */
[----:B------:R-:W3:Y:S04]  /*0380*/  @!P2 LDG.E.U16 R8, [R8.64] ;  /* 0x000000060808a981 */ /* 0x000ee8000c1e1500 */
[----:B----4-:R-:W4:Y:S01]  /*0390*/  @!P2 LDG.E.U16 R35, [R6.64] ;  /* 0x000000060623a981 */ /* 0x010f22000c1e1500 */
[----:B--2---:R-:W-:Y:S01]  /*03a0*/  @!P3 HADD2 R32, R36.H0_H0, R15.H0_H0 ;  /* 0x2000000f2420b230 */ /* 0x004fe20000000800 */
[----:B------:R-:W-:Y:S01]  /*03b0*/  IMAD.MOV.U32 R15, RZ, RZ, RZ ;  /* 0x000000ffff0f7224 */ /* 0x000fe200078e00ff */
[----:B-----5:R-:W-:-:S03]  /*03c0*/  @!P0 HADD2 R26, R33.H0_H0, R34.H0_H0 ;  /* 0x20000022211a8230 */ /* 0x020fc60000000800 */
[----:B------:R-:W-:Y:S02]  /*03d0*/  @!P3 HADD2.F32 R33, -RZ, R32.H0_H0 ;  /* 0x20000020ff21b230 */ /* 0x000fe40000004100 */
[----:B---3--:R-:W-:Y:S02]  /*03e0*/  @!P1 HADD2 R27, R37.H0_H0, R14.H0_H0 ;  /* 0x2000000e251b9230 */ /* 0x008fe40000000800 */
[----:B------:R-:W-:Y:S01]  /*03f0*/  @!P0 HADD2.F32 R14, -RZ, R26.H0_H0 ;  /* 0x2000001aff0e8230 */ /* 0x000fe20000004100 */
[----:B------:R-:W-:Y:S01]  /*0400*/  @!P3 FADD.FTZ R15, RZ, R33 ;  /* 0x00000021ff0fb221 */ /* 0x000fe20000010000 */
[----:B----4-:R-:W-:-:S03]  /*0410*/  @!P2 HADD2 R28, R35.H0_H0, R8.H0_H0 ;  /* 0x20000008231ca230 */ /* 0x010fc60000000800 */
[----:B------:R-:W-:Y:S01]  /*0420*/  @!P0 FADD.FTZ R15, R15, R14 ;  /* 0x0000000e0f0f8221 */ /* 0x000fe20000010000 */
[----:B------:R-:W-:Y:S02]  /*0430*/  @!P1 HADD2.F32 R8, -RZ, R27.H0_H0 ;  /* 0x2000001bff089230 */ /* 0x000fe40000004100 */
[----:B------:R-:W-:-:S03]  /*0440*/  @!P2 HADD2.F32 R14, -RZ, R28.H0_H0 ;  /* 0x2000001cff0ea230 */ /* 0x000fc60000004100 */
        /* <DEDUP_REMOVED lines=40> */
[----:B------:R-:W-:Y:S01]  /*06d0*/  @!P3 HADD2.F32 R34, -RZ, R32.H0_H0 ;  /* 0x20000020ff22b230 */ /* 0x000fe20000004100 */
[----:B------:R-:W-:Y:S01]  /*06e0*/  IMAD.MOV.U32 R14, RZ, RZ, RZ ;  /* 0x000000ffff0e7224 */ /* 0x000fe200078e00ff */
[----:B------:R-:W-:-:S03]  /*06f0*/  @!P2 HADD2.F32 R36, -RZ, R28.H0_H0 ;  /* 0x2000001cff24a230 */ /* 0x000fc60000004100 */
[----:B0-----:R-:W-:Y:S01]  /*0700*/  @!P3 FADD.FTZ R33, R34, -R15 ;  /* 0x8000000f2221b221 */ /* 0x001fe20000010000 */
[----:B------:R-:W-:-:S03]  /*0710*/  @!P0 HADD2.F32 R34, -RZ, R26.H0_H0 ;  /* 0x2000001aff228230 */ /* 0x000fc60000004100 */
[----:B------:R-:W-:Y:S02]  /*0720*/  @!P3 FFMA.FTZ R14, R33, R33, RZ ;  /* 0x00000021210eb223 */ /* 0x000fe400000100ff */
[----:B------:R-:W-:Y:S01]  /*0730*/  @!P0 FADD.FTZ R33, R34, -R15 ;  /* 0x8000000f22218221 */ /* 0x000fe20000010000 */
[----:B------:R-:W-:-:S03]  /*0740*/  @!P1 HADD2.F32 R34, -RZ, R27.H0_H0 ;  /* 0x2000001bff229230 */ /* 0x000fc60000004100 */
[----:B------:R-:W-:Y:S02]  /*0750*/  @!P0 FFMA.FTZ R14, R33, R33, R14 ;  /* 0x00000021210e8223 */ /* 0x000fe4000001000e */
[--C-:B------:R-:W-:Y:S02]  /*0760*/  @!P1 FADD.FTZ R33, R34, -R15.reuse ;  /* 0x8000000f22219221 */ /* 0x100fe40000010000 */
        /* <DEDUP_REMOVED lines=13> */
[----:B------:R-:W-:Y:S01]  /*0840*/  @!P4 STS [R9+0x8], R37 ;  /* 0x000008250900c388 */ /* 0x000fe20000000800 */
[----:B------:R-:W-:-:S03]  /*0850*/  IMAD.MOV.U32 R35, RZ, RZ, RZ ;  /* 0x000000ffff237224 */ /* 0x000fc600078e00ff */
[----:B------:R-:W-:Y:S06]  /*0860*/  BAR.SYNC.DEFER_BLOCKING 0x0 ;  /* 0x0000000000007b1d */ /* 0x000fec0000010000 */
        /* <DEDUP_REMOVED lines=16> */
[----:B------:R-:W-:Y:S06]  /*0970*/  BAR.SYNC.DEFER_BLOCKING 0x0 ;  /* 0x0000000000007b1d */ /* 0x000fec0000010000 */
[----:B------:R-:W1:Y:S01]  /*0980*/  LDS.64 R8, [RZ] ;  /* 0x00000000ff087984 */ /* 0x000e620000000a00 */
[----:B------:R-:W-:Y:S01]  /*0990*/  BSSY B0, `(.L_x_405) ;  /* 0x0000017000007945 */ /* 0x000fe20003800000 */
[----:B------:R-:W-:Y:S05]  /*09a0*/  @P3 BRA `(.L_x_406) ;  /* 0x0000015000003947 */ /* 0x000fea0003800000 */
[C---:B0-----:R-:W-:Y:S01]  /*09b0*/  IMAD.SHL.U32 R14, R12.reuse, 0x2, RZ ;  /* 0x000000020c0e7824 */ /* 0x041fe200078e00ff */
[----:B------:R-:W-:-:S02]  /*09c0*/  SHF.L.U64.HI R15, R12, 0x1, R13 ;  /* 0x000000010c0f7819 */ /* 0x000fc4000001020d */
[----:B------:R-:W-:Y:S02]  /*09d0*/  IADD3 R16, P5, R16, c[0x0][0x168], RZ ;  /* 0x00005a0010107a10 */ /* 0x000fe40007fbe0ff */
[C---:B------:R-:W-:Y:S02]  /*09e0*/  IADD3 R12, P3, R14.reuse, c[0x0][0x178], RZ ;  /* 0x00005e000e0c7a10 */ /* 0x040fe40007f7e0ff */
[----:B------:R-:W-:Y:S02]  /*09f0*/  IADD3 R14, P4, R14, c[0x0][0x180], RZ ;  /* 0x000060000e0e7a10 */ /* 0x000fe40007f9e0ff */
        /* <DEDUP_REMOVED lines=16> */
.L_x_406:
[----:B0-----:R-:W-:Y:S05]  /*0b00*/  BSYNC B0 ;  /* 0x0000000000007941 */ /* 0x001fea0003800000 */
.L_x_405:
[----:B------:R-:W-:Y:S01]  /*0b10*/  BSSY B0, `(.L_x_407) ;  /* 0x0000017000007945 */ /* 0x000fe20003800000 */
[----:B------:R-:W-:Y:S05]  /*0b20*/  @P0 BRA `(.L_x_408) ;  /* 0x0000015000000947 */ /* 0x000fea0003800000 */
[C---:B------:R-:W-:Y:S02]  /*0b30*/  SHF.L.U32 R12, R30.reuse, 0x1, RZ ;  /* 0x000000011e0c7819 */ /* 0x040fe400000006ff */
[----:B------:R-:W-:Y:S02]  /*0b40*/  SHF.L.U64.HI R30, R30, 0x1, R31 ;  /* 0x000000011e1e7819 */ /* 0x000fe4000001021f */
[C---:B------:R-:W-:Y:S02]  /*0b50*/  IADD3 R10, P0, R12.reuse, c[0x0][0x178], RZ ;  /* 0x00005e000c0a7a10 */ /* 0x040fe40007f1e0ff */
[----:B------:R-:W-:Y:S02]  /*0b60*/  IADD3 R12, P3, R12, c[0x0][0x180], RZ ;  /* 0x000060000c0c7a10 */ /* 0x000fe40007f7e0ff */
[----:B------:R-:W-:Y:S02]  /*0b70*/  IADD3 R14, P4, R29, c[0x0][0x168], RZ ;  /* 0x00005a001d0e7a10 */ /* 0x000fe40007f9e0ff */
[----:B------:R-:W-:-:S02]  /*0b80*/  IADD3.X R11, R30, c[0x0][0x17c], RZ, P0, !PT ;  /* 0x00005f001e0b7a10 */ /* 0x000fc400007fe4ff */
        /* <DEDUP_REMOVED lines=15> */
.L_x_408:
[----:B------:R-:W-:Y:S05]  /*0c80*/  BSYNC B0 ;  /* 0x0000000000007941 */ /* 0x000fea0003800000 */
.L_x_407:
[----:B------:R-:W-:Y:S01]  /*0c90*/  BSSY B0, `(.L_x_409) ;  /* 0x0000017000007945 */ /* 0x000fe20003800000 */
[----:B------:R-:W-:Y:S05]  /*0ca0*/  @P1 BRA `(.L_x_410) ;  /* 0x0000015000001947 */ /* 0x000fea0003800000 */
[C---:B------:R-:W-:Y:S01]  /*0cb0*/  IMAD.SHL.U32 R10, R0.reuse, 0x2, RZ ;  /* 0x00000002000a7824 */ /* 0x040fe200078e00ff */
[----:B------:R-:W-:Y:S02]  /*0cc0*/  SHF.L.U64.HI R0, R0, 0x1, R19 ;  /* 0x0000000100007819 */ /* 0x000fe40000010213 */
[----:B------:R-:W-:Y:S02]  /*0cd0*/  IADD3 R12, P3, R23, c[0x0][0x168], RZ ;  /* 0x00005a00170c7a10 */ /* 0x000fe40007f7e0ff */
[C---:B0-----:R-:W-:Y:S02]  /*0ce0*/  IADD3 R2, P0, R10.reuse, c[0x0][0x178], RZ ;  /* 0x00005e000a027a10 */ /* 0x041fe40007f1e0ff */
        /* <DEDUP_REMOVED lines=17> */
.L_x_410:
[----:B------:R-:W-:Y:S05]  /*0e00*/  BSYNC B0 ;  /* 0x0000000000007941 */ /* 0x000fea0003800000 */
.L_x_409:
[----:B------:R-:W-:Y:S05]  /*0e10*/  @P2 EXIT ;  /* 0x000000000000294d */ /* 0x000fea0003800000 */
[C---:B0-----:R-:W-:Y:S01]  /*0e20*/  IMAD.SHL.U32 R4, R18.reuse, 0x2, RZ ;  /* 0x0000000212047824 */ /* 0x041fe200078e00ff */
[----:B------:R-:W-:Y:S02]  /*0e30*/  SHF.L.U64.HI R18, R18, 0x1, R21 ;  /* 0x0000000112127819 */ /* 0x000fe40000010215 */
[----:B------:R-:W-:Y:S02]  /*0e40*/  IADD3 R10, P2, R25, c[0x0][0x168], RZ ;  /* 0x00005a00190a7a10 */ /* 0x000fe40007f5e0ff */
[C---:B------:R-:W-:Y:S02]  /*0e50*/  IADD3 R2, P0, R4.reuse, c[0x0][0x178], RZ ;  /* 0x00005e0004027a10 */ /* 0x040fe40007f1e0ff */
[----:B------:R-:W-:Y:S02]  /*0e60*/  IADD3 R4, P1, R4, c[0x0][0x180], RZ ;  /* 0x0000600004047a10 */ /* 0x000fe40007f3e0ff */
[C---:B------:R-:W-:Y:S02]  /*0e70*/  IADD3.X R3, R18.reuse, c[0x0][0x17c], RZ, P0, !PT ;  /* 0x00005f0012037a10 */ /* 0x040fe400007fe4ff */
[----:B------:R-:W-:-:S02]  /*0e80*/  IADD3.X R5, R18, c[0x0][0x184], RZ, P1, !PT ;  /* 0x0000610012057a10 */ /* 0x000fc40000ffe4ff */
        /* <DEDUP_REMOVED lines=13> */
[----:B------:R-:W-:Y:S01]  /*0f60*/  STG.E.U16 [R6.64], R0 ;  /* 0x0000000006007986 */ /* 0x000fe2000c101506 */
[----:B------:R-:W-:Y:S05]  /*0f70*/  EXIT ;  /* 0x000000000000794d */ /* 0x000fea0003800000 */
.L_x_411:
        /* <DEDUP_REMOVED lines=16> */
.L_x_2517:


//--------------------- .text._ZN17fastertransformer29add_bias_layernorm_add_res_e2ILi4EEEvP6float2PKS1_S4_S4_S4_fi --------------------------
	.section	.text._ZN17fastertransformer29add_bias_layernorm_add_res_e2ILi4EEEvP6float2PKS1_S4_S4_S4_fi,"ax",@progbits
	.sectioninfo	@"SHI_REGISTERS=39"
	.align	128
        .global         _ZN17fastertransformer29add_bias_layernorm_add_res_e2ILi4EEEvP6float2PKS1_S4_S4_S4_fi
        .type           _ZN17fastertransformer29add_bias_layernorm_add_res_e2ILi4EEEvP6float2PKS1_S4_S4_S4_fi,@function
        .size           _ZN17fastertransformer29add_bias_layernorm_add_res_e2ILi4EEEvP6float2PKS1_S4_S4_S4_fi,(.L_x_2518 - _ZN17fastertransformer29add_bias_layernorm_add_res_e2ILi4EEEvP6float2PKS1_S4_S4_S4_fi)
        .other          _ZN17fastertransformer29add_bias_layernorm_add_res_e2ILi4EEEvP6float2PKS1_S4_S4_S4_fi,@"STO_CUDA_ENTRY STV_DEFAULT"
_ZN17fastertransformer29add_bias_layernorm_add_res_e2ILi4EEEvP6float2PKS1_S4_S4_S4_fi:
.text._ZN17fastertransformer29add_bias_layernorm_add_res_e2ILi4EEEvP6float2PKS1_S4_S4_S4_fi:
[----:B------:R-:W-:Y:S02]  /*0000*/  MOV R1, c[0x0][0x28] ;  /* 0x00000a0000017a02 */ /* 0x000fe40000000f00 */
[----:B------:R-:W0:Y:S01]  /*0010*/  S2R R32, SR_TID.X ;  /* 0x0000000000207919 */ /* 0x000e220000002100 */
[----:B------:R-:W1:Y:S01]  /*0020*/  S2UR UR5, SR_CTAID.X ;  /* 0x00000000000579c3 */ /* 0x000e620000002500 */
[----:B------:R-:W-:Y:S02]  /*0030*/  ULDC UR4, c[0x0][0x18c] ;  /* 0x0000630000047ab9 */ /* 0x000fe40000000800 */
[----:B------:R-:W-:Y:S02]  /*0040*/  USHF.R.S32.HI UR4, URZ, 0x1, UR4 ;  /* 0x000000013f047899 */ /* 0x000fe40008011404 */
[----:B------:R-:W-:-:S04]  /*0050*/  ULDC.64 UR6, c[0x0][0x118] ;  /* 0x0000460000067ab9 */ /* 0x000fc80000000a00 */
[C---:B0-----:R-:W-:Y:S01]  /*0060*/  ISETP.GE.AND P1, PT, R32.reuse, UR4, PT ;  /* 0x0000000420007c0c */ /* 0x041fe2000bf26270 */
[----:B-1----:R-:W-:Y:S01]  /*0070*/  UIMAD UR5, UR4, UR5, URZ ;  /* 0x00000005040572a4 */ /* 0x002fe2000f8e023f */
[----:B------:R-:W-:Y:S02]  /*0080*/  SHF.R.S32.HI R31, RZ, 0x1f, R32 ;  /* 0x0000001fff1f7819 */ /* 0x000fe40000011420 */
[C---:B------:R-:W-:Y:S01]  /*0090*/  IADD3 R0, R32.reuse, c[0x0][0x0], RZ ;  /* 0x0000000020007a10 */ /* 0x040fe20007ffe0ff */
[----:B------:R-:W-:Y:S02]  /*00a0*/  USHF.R.S32.HI UR8, URZ, 0x1f, UR5 ;  /* 0x0000001f3f087899 */ /* 0x000fe40008011405 */
[----:B------:R-:W-:Y:S02]  /*00b0*/  IADD3 R30, P2, R32, UR5, RZ ;  /* 0x00000005201e7c10 */ /* 0x000fe4000ff5e0ff */
[----:B------:R-:W-:Y:S02]  /*00c0*/  ISETP.GE.AND P0, PT, R0, UR4, PT ;  /* 0x0000000400007c0c */ /* 0x000fe4000bf06270 */
[----:B------:R-:W-:-:S02]  /*00d0*/  IADD3.X R29, R31, UR8, RZ, P2, !PT ;  /* 0x000000081f1d7c10 */ /* 0x000fc400097fe4ff */
[----:B------:R-:W-:Y:S02]  /*00e0*/  @!P1 MOV R21, 0x8 ;  /* 0x0000000800159802 */ /* 0x000fe40000000f00 */
[----:B------:R-:W-:Y:S02]  /*00f0*/  LEA R22, P2, R30, c[0x0][0x160], 0x3 ;  /* 0x000058001e167a11 */ /* 0x000fe400078418ff */
[----:B------:R-:W-:Y:S01]  /*0100*/  SHF.R.S32.HI R3, RZ, 0x1f, R0 ;  /* 0x0000001fff037819 */ /* 0x000fe20000011400 */
[----:B------:R-:W-:Y:S01]  /*0110*/  @!P1 IMAD.WIDE R20, R32, R21, c[0x0][0x170] ;  /* 0x00005c0020149625 */ /* 0x000fe200078e0215 */
[----:B------:R-:W-:Y:S02]  /*0120*/  LEA.HI.X R23, R30, c[0x0][0x164], R29, 0x3, P2 ;  /* 0x000059001e177a11 */ /* 0x000fe400010f1c1d */
[----:B------:R-:W-:Y:S02]  /*0130*/  IADD3 R2, P3, R0, UR5, RZ ;  /* 0x0000000500027c10 */ /* 0x000fe4000ff7e0ff */
[----:B------:R-:W-:Y:S01]  /*0140*/  @!P0 MOV R17, 0x8 ;  /* 0x0000000800118802 */ /* 0x000fe20000000f00 */
[----:B------:R-:W2:Y:S01]  /*0150*/  @!P1 LDG.E.64 R20, [R20.64] ;  /* 0x0000000614149981 */ /* 0x000ea2000c1e1b00 */
[----:B------:R-:W-:-:S02]  /*0160*/  IADD3.X R5, R3, UR8, RZ, P3, !PT ;  /* 0x0000000803057c10 */ /* 0x000fc40009ffe4ff */
[----:B------:R-:W-:Y:S01]  /*0170*/  LEA R18, P2, R2, c[0x0][0x160], 0x3 ;  /* 0x0000580002127a11 */ /* 0x000fe200078418ff */
[----:B------:R-:W2:Y:S01]  /*0180*/  @!P1 LDG.E.64 R22, [R22.64] ;  /* 0x0000000616169981 */ /* 0x000ea2000c1e1b00 */
[----:B------:R-:W-:Y:S02]  /*0190*/  @!P0 IMAD.WIDE R16, R0, R17, c[0x0][0x170] ;  /* 0x00005c0000108625 */ /* 0x000fe400078e0211 */
[----:B------:R-:W-:-:S04]  /*01a0*/  LEA.HI.X R19, R2, c[0x0][0x164], R5, 0x3, P2 ;  /* 0x0000590002137a11 */ /* 0x000fc800010f1c05 */
[----:B------:R-:W3:Y:S04]  /*01b0*/  @!P0 LDG.E.64 R16, [R16.64] ;  /* 0x0000000610108981 */ /* 0x000ee8000c1e1b00 */
[----:B------:R-:W3:Y:S01]  /*01c0*/  @!P0 LDG.E.64 R18, [R18.64] ;  /* 0x0000000612128981 */ /* 0x000ee2000c1e1b00 */
[----:B------:R-:W-:-:S04]  /*01d0*/  IADD3 R4, R0, c[0x0][0x0], RZ ;  /* 0x0000000000047a10 */ /* 0x000fc80007ffe0ff */
[C---:B------:R-:W-:Y:S02]  /*01e0*/  ISETP.GE.AND P3, PT, R4.reuse, UR4, PT ;  /* 0x0000000404007c0c */ /* 0x040fe4000bf66270 */
[C---:B------:R-:W-:Y:S02]  /*01f0*/  IADD3 R6, R4.reuse, c[0x0][0x0], RZ ;  /* 0x0000000004067a10 */ /* 0x040fe40007ffe0ff */
[----:B------:R-:W-:Y:S02]  /*0200*/  SHF.R.S32.HI R7, RZ, 0x1f, R4 ;  /* 0x0000001fff077819 */ /* 0x000fe40000011404 */
[----:B------:R-:W-:Y:S02]  /*0210*/  IADD3 R8, P4, R4, UR5, RZ ;  /* 0x0000000504087c10 */ /* 0x000fe4000ff9e0ff */
[----:B------:R-:W-:Y:S02]  /*0220*/  ISETP.GE.AND P2, PT, R6, UR4, PT ;  /* 0x0000000406007c0c */ /* 0x000fe4000bf46270 */
[----:B------:R-:W-:-:S03]  /*0230*/  IADD3.X R25, R7, UR8, RZ, P4, !PT ;  /* 0x0000000807197c10 */ /* 0x000fc6000a7fe4ff */
[----:B------:R-:W-:Y:S02]  /*0240*/  @!P3 MOV R33, 0x8 ;  /* 0x000000080021b802 */ /* 0x000fe40000000f00 */
[----:B------:R-:W-:Y:S02]  /*0250*/  SHF.R.S32.HI R27, RZ, 0x1f, R6 ;  /* 0x0000001fff1b7819 */ /* 0x000fe40000011406 */
[----:B------:R-:W-:-:S04]  /*0260*/  IADD3 R26, P5, R6, UR5, RZ ;  /* 0x00000005061a7c10 */ /* 0x000fc8000ffbe0ff */
[----:B------:R-:W-:Y:S02]  /*0270*/  SHF.L.U32 R28, R26, 0x3, RZ ;  /* 0x000000031a1c7819 */ /* 0x000fe400000006ff */
[----:B------:R-:W-:Y:S01]  /*0280*/  @!P2 MOV R35, 0x8 ;  /* 0x000000080023a802 */ /* 0x000fe20000000f00 */
[----:B--2---:R-:W-:Y:S01]  /*0290*/  @!P1 FADD.FTZ R24, R22, R20 ;  /* 0x0000001416189221 */ /* 0x004fe20000010000 */
[----:B------:R-:W-:Y:S01]  /*02a0*/  LEA R20, P4, R8, c[0x0][0x160], 0x3 ;  /* 0x0000580008147a11 */ /* 0x000fe200078818ff */
[----:B------:R-:W-:Y:S02]  /*02b0*/  @!P1 FADD.FTZ R15, R23, R21 ;  /* 0x00000015170f9221 */ /* 0x000fe40000010000 */
[----:B------:R-:W-:Y:S01]  /*02c0*/  @!P3 IMAD.WIDE R22, R4, R33, c[0x0][0x170] ;  /* 0x00005c000416b625 */ /* 0x000fe200078e0221 */
[----:B------:R-:W-:Y:S02]  /*02d0*/  LEA.HI.X R21, R8, c[0x0][0x164], R25, 0x3, P4 ;  /* 0x0000590008157a11 */ /* 0x000fe400020f1c19 */
[----:B------:R-:W-:-:S03]  /*02e0*/  IADD3.X R33, R27, UR8, RZ, P5, !PT ;  /* 0x000000081b217c10 */ /* 0x000fc6000affe4ff */
[----:B------:R-:W2:Y:S01]  /*02f0*/  @!P3 LDG.E.64 R22, [R22.64] ;  /* 0x000000061616b981 */ /* 0x000ea2000c1e1b00 */
[----:B------:R-:W-:-:S03]  /*0300*/  SHF.L.U64.HI R26, R26, 0x3, R33 ;  /* 0x000000031a1a7819 */ /* 0x000fc60000010221 */
[----:B------:R-:W2:Y:S01]  /*0310*/  @!P3 LDG.E.64 R20, [R20.64] ;  /* 0x000000061414b981 */ /* 0x000ea2000c1e1b00 */
[----:B------:R-:W-:Y:S01]  /*0320*/  IADD3 R34, P4, R28, c[0x0][0x160], RZ ;  /* 0x000058001c227a10 */ /* 0x000fe20007f9e0ff */
[----:B---3--:R-:W-:Y:S02]  /*0330*/  @!P0 FADD.FTZ R9, R18, R16 ;  /* 0x0000001012098221 */ /* 0x008fe40000010000 */
[----:B------:R-:W-:Y:S02]  /*0340*/  @!P0 FADD.FTZ R10, R19, R17 ;  /* 0x00000011130a8221 */ /* 0x000fe40000010000 */
[----:B------:R-:W-:Y:S01]  /*0350*/  @!P2 IMAD.WIDE R16, R6, R35, c[0x0][0x170] ;  /* 0x00005c000610a625 */ /* 0x000fe200078e0223 */
[----:B------:R-:W-:-:S05]  /*0360*/  IADD3.X R35, R26, c[0x0][0x164], RZ, P4, !PT ;  /* 0x000059001a237a10 */ /* 0x000fca00027fe4ff */
[----:B------:R-:W3:Y:S04]  /*0370*/  @!P2 LDG.E.64 R16, [R16.64] ;  /* 0x000000061010a981 */ /* 0x000ee8000c1e1b00 */
[----:B------:R-:W3:Y:S01]  /*0380*/  @!P2 LDG.E.64 R18, [R34.64] ;  /* 0x000000062212a981 */ /* 0x000ee2000c1e1b00 */
[----:B------:R-:W-:Y:S01]  /*0390*/  I2F.U32 R36, R32 ;  /* 0x0000002000247306 */ /* 0x000fe20000201000 */
[----:B--2---:R-:W-:Y:S01]  /*03a0*/  @!P3 FADD.FTZ R11, R20, R22 ;  /* 0x00000016140bb221 */ /* 0x004fe20000010000 */
[----:B------:R-:W-:Y:S01]  /*03b0*/  HFMA2.MMA R20, -RZ, RZ, 0, 0 ;  /* 0x00000000ff147435 */ /* 0x000fe200000001ff */
[----:B------:R-:W-:Y:S02]  /*03c0*/  @!P3 FADD.FTZ R12, R21, R23 ;  /* 0x00000017150cb221 */ /* 0x000fe40000010000 */
[----:B------:R-:W-:-:S04]  /*03d0*/  @!P1 FADD.FTZ R21, R24, R15 ;  /* 0x0000000f18159221 */ /* 0x000fc80000010000 */
[----:B------:R-:W-:Y:S02]  /*03e0*/  @!P1 FADD.FTZ R20, RZ, R21 ;  /* 0x00000015ff149221 */ /* 0x000fe40000010000 */
[----:B------:R-:W-:-:S04]  /*03f0*/  @!P0 FADD.FTZ R21, R9, R10 ;  /* 0x0000000a09158221 */ /* 0x000fc80000010000 */
[----:B------:R-:W-:Y:S02]  /*0400*/  @!P0 FADD.FTZ R20, R20, R21 ;  /* 0x0000001514148221 */ /* 0x000fe40000010000 */
[----:B---3--:R-:W-:Y:S02]  /*0410*/  @!P2 FADD.FTZ R14, R19, R17 ;  /* 0x00000011130ea221 */ /* 0x008fe40000010000 */
        /* <DEDUP_REMOVED lines=15> */
[----:B------:R-:W-:Y:S01]  /*0510*/  LOP3.LUT P4, R16, R32, 0x1f, RZ, 0xc0, !PT ;  /* 0x0000001f20107812 */ /* 0x000fe2000788c0ff */
[----:B-1----:R-:W-:Y:S01]  /*0520*/  FMUL.FTZ R23, R23, 0.03125 ;  /* 0x3d00000017177820 */ /* 0x002fe20000410000 */
[----:B------:R-:W-:-:S04]  /*0530*/  SHF.R.U32.HI R17, RZ, 0x3, R32 ;  /* 0x00000003ff117819 */ /* 0x000fc80000011620 */
[----:B------:R-:W-:Y:S02]  /*0540*/  FSETP.GT.FTZ.AND P5, PT, R23, R36, PT ;  /* 0x000000241700720b */ /* 0x000fe40003fb4000 */
[----:B------:R-:W-:Y:S01]  /*0550*/  LOP3.LUT R17, R17, 0x1ffffffc, RZ, 0xc0, !PT ;  /* 0x1ffffffc11117812 */ /* 0x000fe200078ec0ff */
[----:B0-----:R-:W-:-:S05]  /*0560*/  FADD.FTZ R36, R21, R22 ;  /* 0x0000001615247221 */ /* 0x001fca0000010000 */
[----:B------:R-:W-:Y:S01]  /*0570*/  @!P4 STS [R17+0x8], R36 ;  /* 0x000008241100c388 */ /* 0x000fe20000000800 */
[----:B------:R-:W-:-:S03]  /*0580*/  MOV R18, RZ ;  /* 0x000000ff00127202 */ /* 0x000fc60000000f00 */
[----:B------:R-:W-:Y:S06]  /*0590*/  BAR.SYNC.DEFER_BLOCKING 0x0 ;  /* 0x0000000000007b1d */ /* 0x000fec0000010000 */
        /* <DEDUP_REMOVED lines=17> */
[----:B------:R-:W0:Y:S02]  /*06b0*/  LDS R18, [RZ] ;  /* 0x00000000ff127984 */ /* 0x000e240000000800 */
[----:B0-----:R-:W-:-:S02]  /*06c0*/  @!P1 FADD.FTZ R19, R15, -R18 ;  /* 0x800000120f139221 */ /* 0x001fc40000010000 */
[----:B------:R-:W-:Y:S02]  /*06d0*/  @!P1 FADD.FTZ R20, R24, -R18 ;  /* 0x8000001218149221 */ /* 0x000fe40000010000 */
[----:B------:R-:W-:Y:S01]  /*06e0*/  @!P1 FMUL.FTZ R21, R19, R19 ;  /* 0x0000001313159220 */ /* 0x000fe20000410000 */
[----:B------:R-:W-:-:S03]  /*06f0*/  HFMA2.MMA R19, -RZ, RZ, 0, 0 ;  /* 0x00000000ff137435 */ /* 0x000fc600000001ff */
[----:B------:R-:W-:Y:S02]  /*0700*/  @!P1 FFMA.FTZ R21, R20, R20, R21 ;  /* 0x0000001414159223 */ /* 0x000fe40000010015 */
[--C-:B------:R-:W-:Y:S02]  /*0710*/  @!P0 FADD.FTZ R20, R10, -R18.reuse ;  /* 0x800000120a148221 */ /* 0x100fe40000010000 */
[----:B------:R-:W-:Y:S02]  /*0720*/  @!P1 FADD.FTZ R19, RZ, R21 ;  /* 0x00000015ff139221 */ /* 0x000fe40000010000 */
[----:B------:R-:W-:Y:S02]  /*0730*/  @!P0 FMUL.FTZ R21, R20, R20 ;  /* 0x0000001414158220 */ /* 0x000fe40000410000 */
[----:B------:R-:W-:-:S04]  /*0740*/  @!P0 FADD.FTZ R20, R9, -R18 ;  /* 0x8000001209148221 */ /* 0x000fc80000010000 */
[----:B------:R-:W-:Y:S02]  /*0750*/  @!P0 FFMA.FTZ R20, R20, R20, R21 ;  /* 0x0000001414148223 */ /* 0x000fe40000010015 */
[----:B------:R-:W-:Y:S02]  /*0760*/  @!P3 FADD.FTZ R21, R12, -R18 ;  /* 0x800000120c15b221 */ /* 0x000fe40000010000 */
[----:B------:R-:W-:Y:S02]  /*0770*/  @!P0 FADD.FTZ R19, R19, R20 ;  /* 0x0000001413138221 */ /* 0x000fe40000010000 */
        /* <DEDUP_REMOVED lines=42> */
[C---:B0-----:R-:W-:Y:S02]  /*0a20*/  SHF.L.U32 R20, R32.reuse, 0x3, RZ ;  /* 0x0000000320147819 */ /* 0x041fe400000006ff */
[----:B------:R-:W-:-:S02]  /*0a30*/  SHF.L.U64.HI R31, R32, 0x3, R31 ;  /* 0x00000003201f7819 */ /* 0x000fc4000001021f */
[C---:B------:R-:W-:Y:S02]  /*0a40*/  IADD3 R18, P1, R20.reuse, c[0x0][0x178], RZ ;  /* 0x00005e0014127a10 */ /* 0x040fe40007f3e0ff */
[----:B------:R-:W-:Y:S02]  /*0a50*/  IADD3 R20, P4, R20, c[0x0][0x180], RZ ;  /* 0x0000600014147a10 */ /* 0x000fe40007f9e0ff */
[C---:B------:R-:W-:Y:S02]  /*0a60*/  SHF.L.U32 R32, R30.reuse, 0x3, RZ ;  /* 0x000000031e207819 */ /* 0x040fe400000006ff */
[C---:B------:R-:W-:Y:S02]  /*0a70*/  IADD3.X R19, R31.reuse, c[0x0][0x17c], RZ, P1, !PT ;  /* 0x00005f001f137a10 */ /* 0x040fe40000ffe4ff */
[----:B------:R-:W-:Y:S02]  /*0a80*/  IADD3.X R21, R31, c[0x0][0x184], RZ, P4, !PT ;  /* 0x000061001f157a10 */ /* 0x000fe400027fe4ff */
[----:B------:R-:W-:-:S02]  /*0a90*/  SHF.L.U64.HI R29, R30, 0x3, R29 ;  /* 0x000000031e1d7819 */ /* 0x000fc4000001021d */
[C---:B------:R-:W-:Y:S01]  /*0aa0*/  IADD3 R30, P1, R32.reuse, c[0x0][0x168], RZ ;  /* 0x00005a00201e7a10 */ /* 0x040fe20007f3e0ff */
[----:B------:R-:W2:Y:S03]  /*0ab0*/  LDG.E.64 R18, [R18.64] ;  /* 0x0000000612127981 */ /* 0x000ea6000c1e1b00 */
[----:B------:R-:W-:Y:S01]  /*0ac0*/  IADD3.X R31, R29, c[0x0][0x16c], RZ, P1, !PT ;  /* 0x00005b001d1f7a10 */ /* 0x000fe20000ffe4ff */
[----:B------:R-:W2:Y:S04]  /*0ad0*/  LDG.E.64 R20, [R20.64] ;  /* 0x0000000614147981 */ /* 0x000ea8000c1e1b00 */
[----:B------:R-:W3:Y:S01]  /*0ae0*/  LDG.E.64 R22, [R30.64] ;  /* 0x000000061e167981 */ /* 0x000ee2000c1e1b00 */
[--C-:B-1----:R-:W-:Y:S01]  /*0af0*/  FADD.FTZ R36, R15, -R16.reuse ;  /* 0x800000100f247221 */ /* 0x102fe20000010000 */
[----:B------:R-:W-:Y:S01]  /*0b00*/  IADD3 R32, P1, R32, c[0x0][0x160], RZ ;  /* 0x0000580020207a10 */ /* 0x000fe20007f3e0ff */
[----:B------:R-:W-:-:S02]  /*0b10*/  FADD.FTZ R24, R24, -R16 ;  /* 0x8000001018187221 */ /* 0x000fc40000010000 */
[-C--:B------:R-:W-:Y:S01]  /*0b20*/  FMUL.FTZ R36, R36, R17.reuse ;  /* 0x0000001124247220 */ /* 0x080fe20000410000 */
[----:B------:R-:W-:Y:S01]  /*0b30*/  IADD3.X R33, R29, c[0x0][0x164], RZ, P1, !PT ;  /* 0x000059001d217a10 */ /* 0x000fe20000ffe4ff */
[----:B------:R-:W-:Y:S02]  /*0b40*/  FMUL.FTZ R15, R24, R17 ;  /* 0x00000011180f7220 */ /* 0x000fe40000410000 */
[----:B--2---:R-:W-:Y:S02]  /*0b50*/  FFMA.FTZ R36, R19, R36, R21 ;  /* 0x0000002413247223 */ /* 0x004fe40000010015 */
[----:B------:R-:W-:Y:S02]  /*0b60*/  FFMA.FTZ R15, R18, R15, R20 ;  /* 0x0000000f120f7223 */ /* 0x000fe40000010014 */
[----:B---3--:R-:W-:Y:S02]  /*0b70*/  FADD.FTZ R23, R23, R36 ;  /* 0x0000002417177221 */ /* 0x008fe40000010000 */
[----:B------:R-:W-:-:S05]  /*0b80*/  FADD.FTZ R22, R22, R15 ;  /* 0x0000000f16167221 */ /* 0x000fca0000010000 */
[----:B------:R0:W-:Y:S02]  /*0b90*/  STG.E.64 [R32.64], R22 ;  /* 0x0000001620007986 */ /* 0x0001e4000c101b06 */
.L_x_413:
[----:B0-----:R-:W-:Y:S05]  /*0ba0*/  BSYNC B0 ;  /* 0x0000000000007941 */ /* 0x001fea0003800000 */
.L_x_412:
[----:B------:R-:W-:Y:S01]  /*0bb0*/  BSSY B0, `(.L_x_414) ;  /* 0x000001a000007945 */ /* 0x000fe20003800000 */
[----:B------:R-:W-:Y:S05]  /*0bc0*/  @P0 BRA `(.L_x_415) ;  /* 0x0000018000000947 */ /* 0x000fea0003800000 */
[C---:B------:R-:W-:Y:S02]  /*0bd0*/  SHF.L.U32 R18, R0.reuse, 0x3, RZ ;  /* 0x0000000300127819 */ /* 0x040fe400000006ff */
[----:B------:R-:W-:Y:S02]  /*0be0*/  SHF.L.U64.HI R0, R0, 0x3, R3 ;  /* 0x0000000300007819 */ /* 0x000fe40000010203 */
[----:B------:R-:W-:Y:S02]  /*0bf0*/  IADD3 R22, P0, R18, c[0x0][0x178], RZ ;  /* 0x00005e0012167a10 */ /* 0x000fe40007f1e0ff */
[----:B------:R-:W-:Y:S02]  /*0c00*/  SHF.L.U32 R30, R2, 0x3, RZ ;  /* 0x00000003021e7819 */ /* 0x000fe400000006ff */
[----:B------:R-:W-:Y:S02]  /*0c10*/  IADD3 R18, P1, R18, c[0x0][0x180], RZ ;  /* 0x0000600012127a10 */ /* 0x000fe40007f3e0ff */
[----:B------:R-:W-:-:S02]  /*0c20*/  SHF.L.U64.HI R5, R2, 0x3, R5 ;  /* 0x0000000302057819 */ /* 0x000fc40000010205 */
[----:B------:R-:W-:Y:S02]  /*0c30*/  IADD3 R20, P4, R30, c[0x0][0x168], RZ ;  /* 0x00005a001e147a10 */ /* 0x000fe40007f9e0ff */
        /* <DEDUP_REMOVED lines=17> */
.L_x_415:
[----:B------:R-:W-:Y:S05]  /*0d50*/  BSYNC B0 ;  /* 0x0000000000007941 */ /* 0x000fea0003800000 */
.L_x_414:
[----:B------:R-:W-:Y:S01]  /*0d60*/  BSSY B0, `(.L_x_416) ;  /* 0x000001a000007945 */ /* 0x000fe20003800000 */
[----:B------:R-:W-:Y:S05]  /*0d70*/  @P3 BRA `(.L_x_417) ;  /* 0x0000018000003947 */ /* 0x000fea0003800000 */
[C---:B------:R-:W-:Y:S02]  /*0d80*/  SHF.L.U32 R18, R4.reuse, 0x3, RZ ;  /* 0x0000000304127819 */ /* 0x040fe400000006ff */
[----:B------:R-:W-:Y:S02]  /*0d90*/  SHF.L.U64.HI R7, R4, 0x3, R7 ;  /* 0x0000000304077819 */ /* 0x000fe40000010207 */
[----:B------:R-:W-:Y:S02]  /*0da0*/  SHF.L.U32 R10, R8, 0x3, RZ ;  /* 0x00000003080a7819 */ /* 0x000fe400000006ff */
[C---:B0-----:R-:W-:Y:S02]  /*0db0*/  IADD3 R2, P0, R18.reuse, c[0x0][0x178], RZ ;  /* 0x00005e0012027a10 */ /* 0x041fe40007f1e0ff */
        /* <DEDUP_REMOVED lines=20> */
.L_x_417:
[----:B------:R-:W-:Y:S05]  /*0f00*/  BSYNC B0 ;  /* 0x0000000000007941 */ /* 0x000fea0003800000 */
.L_x_416:
[----:B------:R-:W-:Y:S05]  /*0f10*/  @P2 EXIT ;  /* 0x000000000000294d */ /* 0x000fea0003800000 */
[C---:B------:R-:W-:Y:S02]  /*0f20*/  SHF.L.U32 R4, R6.reuse, 0x3, RZ ;  /* 0x0000000306047819 */ /* 0x040fe400000006ff */
[----:B------:R-:W-:Y:S02]  /*0f30*/  SHF.L.U64.HI R6, R6, 0x3, R27 ;  /* 0x0000000306067819 */ /* 0x000fe4000001021b */
[C---:B0-----:R-:W-:Y:S02]  /*0f40*/  IADD3 R2, P0, R4.reuse, c[0x0][0x178], RZ ;  /* 0x00005e0004027a10 */ /* 0x041fe40007f1e0ff */
[----:B------:R-:W-:Y:S02]  /*0f50*/  IADD3 R4, P1, R4, c[0x0][0x180], RZ ;  /* 0x0000600004047a10 */ /* 0x000fe40007f3e0ff */
[----:B------:R-:W-:Y:S02]  /*0f60*/  IADD3 R28, P2, R28, c[0x0][0x168], RZ ;  /* 0x00005a001c1c7a10 */ /* 0x000fe40007f5e0ff */
[----:B------:R-:W-:-:S02]  /*0f70*/  IADD3.X R3, R6, c[0x0][0x17c], RZ, P0, !PT ;  /* 0x00005f0006037a10 */ /* 0x000fc400007fe4ff */
        /* <DEDUP_REMOVED lines=15> */
.L_x_418:
        /* <DEDUP_REMOVED lines=9> */
.L_x_2518:


//--------------------- .text._ZN17fastertransformer29add_bias_layernorm_add_res_e2ILi4EEEvP7__half2PKS1_S4_S4_S4_fi --------------------------
	.section	.text._ZN17fastertransformer29add_bias_layernorm_add_res_e2ILi4EEEvP7__half2PKS1_S4_S4_S4_fi,"ax",@progbits
	.sectioninfo	@"SHI_REGISTERS=40"
	.align	128
        .global         _ZN17fastertransformer29add_bias_layernorm_add_res_e2ILi4EEEvP7__half2PKS1_S4_S4_S4_fi
        .type           _ZN17fastertransformer29add_bias_layernorm_add_res_e2ILi4EEEvP7__half2PKS1_S4_S4_S4_fi,@function
        .size           _ZN17fastertransformer29add_bias_layernorm_add_res_e2ILi4EEEvP7__half2PKS1_S4_S4_S4_fi,(.L_x_2519 - _ZN17fastertransformer29add_bias_layernorm_add_res_e2ILi4EEEvP7__half2PKS1_S4_S4_S4_fi)
        .other          _ZN17fastertransformer29add_bias_layernorm_add_res_e2ILi4EEEvP7__half2PKS1_S4_S4_S4_fi,@"STO_CUDA_ENTRY STV_DEFAULT"
_ZN17fastertransformer29add_bias_layernorm_add_res_e2ILi4EEEvP7__half2PKS1_S4_S4_S4_fi:
.text._ZN17fastertransformer29add_bias_layernorm_add_res_e2ILi4EEEvP7__half2PKS1_S4_S4_S4_fi:
[----:B------:R-:W-:Y:S02]  /*0000*/  MOV R1, c[0x0][0x28] ;  /* 0x00000a0000017a02 */ /* 0x000fe40000000f00 */
[----:B------:R-:W0:Y:S01]  /*0010*/  S2UR UR5, SR_CTAID.X ;  /* 0x00000000000579c3 */ /* 0x000e220000002500 */
[----:B------:R-:W1:Y:S01]  /*0020*/  S2R R12, SR_TID.X ;  /* 0x00000000000c7919 */ /* 0x000e620000002100 */
[----:B------:R-:W-:Y:S02]  /*0030*/  ULDC UR4, c[0x0][0x18c] ;  /* 0x0000630000047ab9 */ /* 0x000fe40000000800 */
[----:B------:R-:W-:Y:S02]  /*0040*/  USHF.R.S32.HI UR4, URZ, 0x1, UR4 ;  /* 0x000000013f047899 */ /* 0x000fe40008011404 */
[----:B------:R-:W-:Y:S02]  /*0050*/  ULDC.64 UR6, c[0x0][0x118] ;  /* 0x0000460000067ab9 */ /* 0x000fe40000000a00 */
[----:B0-----:R-:W-:Y:S02]  /*0060*/  UIMAD UR5, UR4, UR5, URZ ;  /* 0x00000005040572a4 */ /* 0x001fe4000f8e023f */
[----:B-1----:R-:W-:-:S02]  /*0070*/  ISETP.GE.AND P0, PT, R12, UR4, PT ;  /* 0x000000040c007c0c */ /* 0x002fc4000bf06270 */
[----:B------:R-:W-:Y:S01]  /*0080*/  SHF.R.S32.HI R13, RZ, 0x1f, R12 ;  /* 0x0000001fff0d7819 */ /* 0x000fe2000001140c */
[----:B------:R-:W-:Y:S01]  /*0090*/  USHF.R.S32.HI UR8, URZ, 0x1f, UR5 ;  /* 0x0000001f3f087899 */ /* 0x000fe20008011405 */
[----:B------:R-:W-:-:S05]  /*00a0*/  IADD3 R17, P1, R12, UR5, RZ ;  /* 0x000000050c117c10 */ /* 0x000fca000ff3e0ff */
[----:B------:R-:W-:Y:S02]  /*00b0*/  IADD3.X R0, R13, UR8, RZ, P1, !PT ;  /* 0x000000080d007c10 */ /* 0x000fe40008ffe4ff */
[C---:B------:R-:W-:Y:S02]  /*00c0*/  SHF.L.U32 R16, R17.reuse, 0x2, RZ ;  /* 0x0000000211107819 */ /* 0x040fe400000006ff */
[----:B------:R-:W-:Y:S02]  /*00d0*/  @!P0 MOV R3, 0x4 ;  /* 0x0000000400038802 */ /* 0x000fe40000000f00 */
[----:B------:R-:W-:Y:S02]  /*00e0*/  SHF.L.U64.HI R17, R17, 0x2, R0 ;  /* 0x0000000211117819 */ /* 0x000fe40000010200 */
[----:B------:R-:W-:Y:S01]  /*00f0*/  IADD3 R10, P1, R16, c[0x0][0x160], RZ ;  /* 0x00005800100a7a10 */ /* 0x000fe20007f3e0ff */
[----:B------:R-:W-:-:S03]  /*0100*/  @!P0 IMAD.WIDE R2, R12, R3, c[0x0][0x170] ;  /* 0x00005c000c028625 */ /* 0x000fc600078e0203 */
[----:B------:R-:W-:Y:S02]  /*0110*/  IADD3.X R11, R17, c[0x0][0x164], RZ, P1, !PT ;  /* 0x00005900110b7a10 */ /* 0x000fe40000ffe4ff */
[----:B------:R0:W2:Y:S04]  /*0120*/  @!P0 LDG.E R7, [R2.64] ;  /* 0x0000000602078981 */ /* 0x0000a8000c1e1900 */
[----:B------:R-:W2:Y:S01]  /*0130*/  @!P0 LDG.E R6, [R10.64] ;  /* 0x000000060a068981 */ /* 0x000ea2000c1e1900 */
[----:B------:R-:W-:-:S04]  /*0140*/  IADD3 R30, R12, c[0x0][0x0], RZ ;  /* 0x000000000c1e7a10 */ /* 0x000fc80007ffe0ff */
[C---:B------:R-:W-:Y:S02]  /*0150*/  IADD3 R0, R30.reuse, c[0x0][0x0], RZ ;  /* 0x000000001e007a10 */ /* 0x040fe40007ffe0ff */
[----:B------:R-:W-:Y:S02]  /*0160*/  ISETP.GE.AND P2, PT, R30, UR4, PT ;  /* 0x000000041e007c0c */ /* 0x000fe4000bf46270 */
[C---:B------:R-:W-:Y:S02]  /*0170*/  ISETP.GE.AND P3, PT, R0.reuse, UR4, PT ;  /* 0x0000000400007c0c */ /* 0x040fe4000bf66270 */
[C---:B------:R-:W-:Y:S02]  /*0180*/  IADD3 R18, R0.reuse, c[0x0][0x0], RZ ;  /* 0x0000000000127a10 */ /* 0x040fe40007ffe0ff */
[----:B------:R-:W-:Y:S02]  /*0190*/  SHF.R.S32.HI R19, RZ, 0x1f, R0 ;  /* 0x0000001fff137819 */ /* 0x000fe40000011400 */
[----:B------:R-:W-:-:S02]  /*01a0*/  IADD3 R23, P5, R0, UR5, RZ ;  /* 0x0000000500177c10 */ /* 0x000fc4000ffbe0ff */
[----:B------:R-:W-:Y:S02]  /*01b0*/  SHF.R.S32.HI R31, RZ, 0x1f, R30 ;  /* 0x0000001fff1f7819 */ /* 0x000fe4000001141e */
[----:B------:R-:W-:Y:S02]  /*01c0*/  IADD3 R29, P4, R30, UR5, RZ ;  /* 0x000000051e1d7c10 */ /* 0x000fe4000ff9e0ff */
[----:B------:R-:W-:Y:S02]  /*01d0*/  ISETP.GE.AND P1, PT, R18, UR4, PT ;  /* 0x0000000412007c0c */ /* 0x000fe4000bf26270 */
[----:B------:R-:W-:Y:S02]  /*01e0*/  IADD3.X R22, R19, UR8, RZ, P5, !PT ;  /* 0x0000000813167c10 */ /* 0x000fe4000affe4ff */
[----:B------:R-:W-:Y:S02]  /*01f0*/  IADD3.X R20, R31, UR8, RZ, P4, !PT ;  /* 0x000000081f147c10 */ /* 0x000fe4000a7fe4ff */
[----:B------:R-:W-:-:S02]  /*0200*/  SHF.R.S32.HI R21, RZ, 0x1f, R18 ;  /* 0x0000001fff157819 */ /* 0x000fc40000011412 */
[----:B------:R-:W-:Y:S02]  /*0210*/  IADD3 R25, P4, R18, UR5, RZ ;  /* 0x0000000512197c10 */ /* 0x000fe4000ff9e0ff */
[----:B------:R-:W-:Y:S02]  /*0220*/  SHF.L.U64.HI R22, R23, 0x2, R22 ;  /* 0x0000000217167819 */ /* 0x000fe40000010216 */
[----:B------:R-:W-:Y:S02]  /*0230*/  @!P2 MOV R15, 0x4 ;  /* 0x00000004000fa802 */ /* 0x000fe40000000f00 */
[----:B------:R-:W-:Y:S02]  /*0240*/  SHF.L.U64.HI R20, R29, 0x2, R20 ;  /* 0x000000021d147819 */ /* 0x000fe40000010214 */
[----:B------:R-:W-:Y:S01]  /*0250*/  SHF.L.U32 R23, R23, 0x2, RZ ;  /* 0x0000000217177819 */ /* 0x000fe200000006ff */
[----:B------:R-:W-:Y:S01]  /*0260*/  @!P2 IMAD.WIDE R14, R30, R15, c[0x0][0x170] ;  /* 0x00005c001e0ea625 */ /* 0x000fe200078e020f */
[----:B------:R-:W-:-:S02]  /*0270*/  SHF.L.U32 R29, R29, 0x2, RZ ;  /* 0x000000021d1d7819 */ /* 0x000fc400000006ff */
[----:B------:R-:W-:Y:S02]  /*0280*/  IADD3.X R24, R21, UR8, RZ, P4, !PT ;  /* 0x0000000815187c10 */ /* 0x000fe4000a7fe4ff */
[----:B------:R-:W-:Y:S01]  /*0290*/  @!P3 MOV R9, 0x4 ;  /* 0x000000040009b802 */ /* 0x000fe20000000f00 */
[----:B------:R1:W3:Y:S01]  /*02a0*/  @!P2 LDG.E R14, [R14.64] ;  /* 0x000000060e0ea981 */ /* 0x0002e2000c1e1900 */
[----:B0-----:R-:W-:Y:S02]  /*02b0*/  IADD3 R2, P5, R23, c[0x0][0x160], RZ ;  /* 0x0000580017027a10 */ /* 0x001fe40007fbe0ff */
[----:B------:R-:W-:Y:S01]  /*02c0*/  IADD3 R4, P4, R29, c[0x0][0x160], RZ ;  /* 0x000058001d047a10 */ /* 0x000fe20007f9e0ff */
[----:B------:R-:W-:Y:S01]  /*02d0*/  @!P3 IMAD.WIDE R8, R0, R9, c[0x0][0x170] ;  /* 0x00005c000008b625 */ /* 0x000fe200078e0209 */
[C---:B------:R-:W-:Y:S02]  /*02e0*/  SHF.L.U64.HI R24, R25.reuse, 0x2, R24 ;  /* 0x0000000219187819 */ /* 0x040fe40000010218 */
[----:B------:R-:W-:-:S02]  /*02f0*/  SHF.L.U32 R25, R25, 0x2, RZ ;  /* 0x0000000219197819 */ /* 0x000fc400000006ff */
[----:B------:R-:W-:Y:S01]  /*0300*/  IADD3.X R3, R22, c[0x0][0x164], RZ, P5, !PT ;  /* 0x0000590016037a10 */ /* 0x000fe20002ffe4ff */
[----:B-1----:R0:W4:Y:S01]  /*0310*/  @!P3 LDG.E R15, [R8.64] ;  /* 0x00000006080fb981 */ /* 0x002122000c1e1900 */
[----:B------:R-:W-:-:S03]  /*0320*/  IADD3.X R5, R20, c[0x0][0x164], RZ, P4, !PT ;  /* 0x0000590014057a10 */ /* 0x000fc600027fe4ff */
[----:B------:R-:W4:Y:S04]  /*0330*/  @!P3 LDG.E R34, [R2.64] ;  /* 0x000000060222b981 */ /* 0x000f28000c1e1900 */
[----:B------:R-:W3:Y:S01]  /*0340*/  @!P2 LDG.E R33, [R4.64] ;  /* 0x000000060421a981 */ /* 0x000ee2000c1e1900 */
[----:B--2---:R-:W-:Y:S01]  /*0350*/  @!P0 HFMA2.MMA R32, R6, 1, 1, R7 ;  /* 0x3c003c0006208835 */ /* 0x004fe20000000007 */
[----:B------:R-:W-:Y:S02]  /*0360*/  @!P1 MOV R7, 0x4 ;  /* 0x0000000400079802 */ /* 0x000fe40000000f00 */
[----:B------:R-:W-:-:S03]  /*0370*/  IADD3 R6, P4, R25, c[0x0][0x160], RZ ;  /* 0x0000580019067a10 */ /* 0x000fc60007f9e0ff */
[----:B0-----:R-:W-:Y:S01]  /*0380*/  @!P1 IMAD.WIDE R8, R18, R7, c[0x0][0x170] ;  /* 0x00005c0012089625 */ /* 0x001fe200078e0207 */
[----:B------:R-:W-:-:S05]  /*0390*/  IADD3.X R7, R24, c[0x0][0x164], RZ, P4, !PT ;  /* 0x0000590018077a10 */ /* 0x000fca00027fe4ff */
[----:B------:R0:W2:Y:S04]  /*03a0*/  @!P1 LDG.E R8, [R8.64] ;  /* 0x0000000608089981 */ /* 0x0000a8000c1e1900 */
[----:B------:R-:W2:Y:S01]  /*03b0*/  @!P1 LDG.E R35, [R6.64] ;  /* 0x0000000606239981 */ /* 0x000ea2000c1e1900 */
[----:B----4-:R-:W-:Y:S01]  /*03c0*/  @!P3 HFMA2.MMA R27, R34, 1, 1, R15 ;  /* 0x3c003c00221bb835 */ /* 0x010fe2000000000f */
[----:B------:R-:W-:Y:S02]  /*03d0*/  @!P0 HADD2.F32 R15, -RZ, R32.H1_H1 ;  /* 0x30000020ff0f8230 */ /* 0x000fe40000004100 */
[----:B---3--:R-:W-:Y:S02]  /*03e0*/  @!P2 HADD2 R26, R33, R14 ;  /* 0x0000000e211aa230 */ /* 0x008fe40000000000 */
[----:B------:R-:W-:-:S03]  /*03f0*/  @!P0 HADD2.F32 R14, -RZ, R32.H0_H0 ;  /* 0x20000020ff0e8230 */ /* 0x000fc60000004100 */
[--C-:B------:R-:W-:Y:S02]  /*0400*/  @!P2 HADD2.F32 R33, -RZ, R26.reuse.H0_H0 ;  /* 0x2000001aff21a230 */ /* 0x100fe40000004100 */
[----:B------:R-:W-:Y:S01]  /*0410*/  @!P2 HADD2.F32 R34, -RZ, R26.H1_H1 ;  /* 0x3000001aff22a230 */ /* 0x000fe20000004100 */
[----:B------:R-:W-:Y:S01]  /*0420*/  @!P0 FADD.FTZ R15, R14, R15 ;  /* 0x0000000f0e0f8221 */ /* 0x000fe20000010000 */
[----:B0-----:R-:W-:Y:S01]  /*0430*/  @!P3 HADD2.F32 R9, -RZ, R27.H1_H1 ;  /* 0x3000001bff09b230 */ /* 0x001fe20000004100 */
[----:B------:R-:W-:Y:S02]  /*0440*/  MOV R14, RZ ;  /* 0x000000ff000e7202 */ /* 0x000fe40000000f00 */
[----:B------:R-:W-:Y:S02]  /*0450*/  @!P0 FADD.FTZ R14, RZ, R15 ;  /* 0x0000000fff0e8221 */ /* 0x000fe40000010000 */
[----:B------:R-:W-:-:S04]  /*0460*/  @!P2 FADD.FTZ R33, R33, R34 ;  /* 0x000000222121a221 */ /* 0x000fc80000010000 */
[----:B------:R-:W-:Y:S01]  /*0470*/  @!P2 FADD.FTZ R14, R14, R33 ;  /* 0x000000210e0ea221 */ /* 0x000fe20000010000 */
[----:B------:R-:W0:Y:S08]  /*0480*/  I2F.U32 R36, c[0x0][0x0] ;  /* 0x0000000000247b06 */ /* 0x000e300000201000 */
[----:B------:R-:W1:Y:S01]  /*0490*/  I2F.U32 R37, R12 ;  /* 0x0000000c00257306 */ /* 0x000e620000201000 */
[----:B0-----:R-:W-:-:S05]  /*04a0*/  FMUL.FTZ R36, R36, 0.03125 ;  /* 0x3d00000024247820 */ /* 0x001fca0000410000 */
[----:B-1----:R-:W-:Y:S01]  /*04b0*/  FSETP.GT.FTZ.AND P5, PT, R36, R37, PT ;  /* 0x000000252400720b */ /* 0x002fe20003fb4000 */
[----:B--2---:R-:W-:Y:S01]  /*04c0*/  @!P1 HFMA2.MMA R28, R35, 1, 1, R8 ;  /* 0x3c003c00231c9835 */ /* 0x004fe20000000008 */
[----:B------:R-:W-:-:S05]  /*04d0*/  @!P3 HADD2.F32 R8, -RZ, R27.H0_H0 ;  /* 0x2000001bff08b230 */ /* 0x000fca0000004100 */
[----:B------:R-:W-:-:S04]  /*04e0*/  @!P3 FADD.FTZ R9, R8, R9 ;  /* 0x000000090809b221 */ /* 0x000fc80000010000 */
[--C-:B------:R-:W-:Y:S02]  /*04f0*/  @!P1 HADD2.F32 R8, -RZ, R28.reuse.H0_H0 ;  /* 0x2000001cff089230 */ /* 0x100fe40000004100 */
[----:B------:R-:W-:Y:S01]  /*0500*/  @!P1 HADD2.F32 R15, -RZ, R28.H1_H1 ;  /* 0x3000001cff0f9230 */ /* 0x000fe20000004100 */
        /* <DEDUP_REMOVED lines=12> */
[----:B------:R-:W-:Y:S02]  /*05d0*/  LOP3.LUT P4, R8, R12, 0x1f, RZ, 0xc0, !PT ;  /* 0x0000001f0c087812 */ /* 0x000fe4000788c0ff */
[----:B------:R-:W-:-:S04]  /*05e0*/  SHF.R.U32.HI R9, RZ, 0x3, R12 ;  /* 0x00000003ff097819 */ /* 0x000fc8000001160c */
[----:B------:R-:W-:Y:S01]  /*05f0*/  LOP3.LUT R9, R9, 0x1ffffffc, RZ, 0xc0, !PT ;  /* 0x1ffffffc09097812 */ /* 0x000fe200078ec0ff */
[----:B0-----:R-:W-:-:S06]  /*0600*/  FADD.FTZ R35, R34, R35 ;  /* 0x0000002322237221 */ /* 0x001fcc0000010000 */
[----:B------:R-:W-:Y:S01]  /*0610*/  @!P4 STS [R9+0x8], R35 ;  /* 0x000008230900c388 */ /* 0x000fe20000000800 */
[----:B------:R-:W-:-:S03]  /*0620*/  HFMA2.MMA R14, -RZ, RZ, 0, 0 ;  /* 0x00000000ff0e7435 */ /* 0x000fc600000001ff */
[----:B------:R-:W-:Y:S07]  /*0630*/  BAR.SYNC.DEFER_BLOCKING 0x0 ;  /* 0x0000000000007b1d */ /* 0x000fee0000010000 */
        /* <DEDUP_REMOVED lines=18> */
[----:B------:R-:W-:-:S02]  /*0760*/  @!P0 HADD2.F32 R33, -RZ, R32.H1_H1 ;  /* 0x30000020ff218230 */ /* 0x000fc40000004100 */
[----:B------:R-:W-:Y:S02]  /*0770*/  @!P0 HADD2.F32 R15, -RZ, R32.H0_H0 ;  /* 0x20000020ff0f8230 */ /* 0x000fe40000004100 */
[----:B0-----:R-:W-:Y:S01]  /*0780*/  @!P2 HADD2.F32 R35, -RZ, R26.H1_H1 ;  /* 0x3000001aff23a230 */ /* 0x001fe20000004100 */
[--C-:B-1----:R-:W-:Y:S02]  /*0790*/  @!P0 FADD.FTZ R33, R33, -R14.reuse ;  /* 0x8000000e21218221 */ /* 0x102fe40000010000 */
[----:B------:R-:W-:Y:S02]  /*07a0*/  @!P0 FADD.FTZ R15, R15, -R14 ;  /* 0x8000000e0f0f8221 */ /* 0x000fe40000010000 */
[----:B------:R-:W-:-:S04]  /*07b0*/  @!P0 FMUL.FTZ R34, R33, R33 ;  /* 0x0000002121228220 */ /* 0x000fc80000410000 */
[----:B------:R-:W-:Y:S01]  /*07c0*/  @!P0 FFMA.FTZ R34, R15, R15, R34 ;  /* 0x0000000f0f228223 */ /* 0x000fe20000010022 */
[----:B------:R-:W-:Y:S01]  /*07d0*/  MOV R15, RZ ;  /* 0x000000ff000f7202 */ /* 0x000fe20000000f00 */
[----:B------:R-:W-:Y:S02]  /*07e0*/  @!P2 HADD2.F32 R33, -RZ, R26.H0_H0 ;  /* 0x2000001aff21a230 */ /* 0x000fe40000004100 */
[----:B------:R-:W-:Y:S02]  /*07f0*/  @!P0 FADD.FTZ R15, RZ, R34 ;  /* 0x00000022ff0f8221 */ /* 0x000fe40000010000 */
[--C-:B------:R-:W-:Y:S02]  /*0800*/  @!P2 FADD.FTZ R34, R35, -R14.reuse ;  /* 0x8000000e2322a221 */ /* 0x100fe40000010000 */
[----:B------:R-:W-:Y:S02]  /*0810*/  @!P2 FADD.FTZ R33, R33, -R14 ;  /* 0x8000000e2121a221 */ /* 0x000fe40000010000 */
[----:B------:R-:W-:Y:S01]  /*0820*/  @!P2 FMUL.FTZ R34, R34, R34 ;  /* 0x000000222222a220 */ /* 0x000fe20000410000 */
[----:B------:R-:W-:-:S03]  /*0830*/  @!P3 HADD2.F32 R35, -RZ, R27.H1_H1 ;  /* 0x3000001bff23b230 */ /* 0x000fc60000004100 */
[----:B------:R-:W-:Y:S01]  /*0840*/  @!P2 FFMA.FTZ R34, R33, R33, R34 ;  /* 0x000000212122a223 */ /* 0x000fe20000010022 */
[----:B------:R-:W-:-:S03]  /*0850*/  @!P3 HADD2.F32 R33, -RZ, R27.H0_H0 ;  /* 0x2000001bff21b230 */ /* 0x000fc60000004100 */
[----:B------:R-:W-:Y:S02]  /*0860*/  @!P2 FADD.FTZ R15, R15, R34 ;  /* 0x000000220f0fa221 */ /* 0x000fe40000010000 */
[--C-:B------:R-:W-:Y:S02]  /*0870*/  @!P3 FADD.FTZ R34, R35, -R14.reuse ;  /* 0x8000000e2322b221 */ /* 0x100fe40000010000 */
[----:B------:R-:W-:Y:S02]  /*0880*/  @!P3 FADD.FTZ R33, R33, -R14 ;  /* 0x8000000e2121b221 */ /* 0x000fe40000010000 */
[----:B------:R-:W-:-:S04]  /*0890*/  @!P3 FMUL.FTZ R34, R34, R34 ;  /* 0x000000222222b220 */ /* 0x000fc80000410000 */
[----:B------:R-:W-:Y:S01]  /*08a0*/  @!P3 FFMA.FTZ R34, R33, R33, R34 ;  /* 0x000000212122b223 */ /* 0x000fe20000010022 */
[--C-:B------:R-:W-:Y:S02]  /*08b0*/  @!P1 HADD2.F32 R33, -RZ, R28.reuse.H1_H1 ;  /* 0x3000001cff219230 */ /* 0x100fe40000004100 */
[----:B------:R-:W-:-:S03]  /*08c0*/  @!P1 HADD2.F32 R35, -RZ, R28.H0_H0 ;  /* 0x2000001cff239230 */ /* 0x000fc60000004100 */
        /* <DEDUP_REMOVED lines=64> */
[----:B------:R-:W-:Y:S02]  /*0cd0*/  FADD.FTZ R12, R12, R33 ;  /* 0x000000210c0c7221 */ /* 0x000fe40000010000 */
[----:B------:R-:W-:-:S05]  /*0ce0*/  FADD.FTZ R13, R16, R13 ;  /* 0x0000000d100d7221 */ /* 0x000fca0000010000 */
[----:B------:R-:W-:-:S05]  /*0cf0*/  F2FP.PACK_AB R13, R13, R12 ;  /* 0x0000000c0d0d723e */ /* 0x000fca00000000ff */
[----:B------:R0:W-:Y:S02]  /*0d00*/  STG.E [R10.64], R13 ;  /* 0x0000000d0a007986 */ /* 0x0001e4000c101906 */
.L_x_420:
[----:B0-----:R-:W-:Y:S05]  /*0d10*/  BSYNC B0 ;  /* 0x0000000000007941 */ /* 0x001fea0003800000 */
.L_x_419:
        /* <DEDUP_REMOVED lines=31> */
.L_x_422:
[----:B------:R-:W-:Y:S05]  /*0f10*/  BSYNC B0 ;  /* 0x0000000000007941 */ /* 0x000fea0003800000 */
.L_x_421:
[----:B------:R-:W-:Y:S01]  /*0f20*/  BSSY B0, `(.L_x_423) ;  /* 0x000001f000007945 */ /* 0x000fe20003800000 */
[----:B------:R-:W-:Y:S05]  /*0f30*/  @P3 BRA `(.L_x_424) ;  /* 0x000001d000003947 */ /* 0x000fea0003800000 */
[C---:B------:R-:W-:Y:S02]  /*0f40*/  SHF.L.U32 R10, R0.reuse, 0x2, RZ ;  /* 0x00000002000a7819 */ /* 0x040fe400000006ff */
[----:B------:R-:W-:Y:S02]  /*0f50*/  SHF.L.U64.HI R0, R0, 0x2, R19 ;  /* 0x0000000200007819 */ /* 0x000fe40000010213 */
[C---:B0-----:R-:W-:Y:S02]  /*0f60*/  IADD3 R4, P0, R10.reuse, c[0x0][0x178], RZ ;  /* 0x00005e000a047a10 */ /* 0x041fe40007f1e0ff */
[----:B------:R-:W-:Y:S02]  /*0f70*/  IADD3 R10, P2, R10, c[0x0][0x180], RZ ;  /* 0x000060000a0a7a10 */ /* 0x000fe40007f5e0ff */
[C---:B------:R-:W-:Y:S02]  /*0f80*/  IADD3.X R5, R0.reuse, c[0x0][0x17c], RZ, P0, !PT ;  /* 0x00005f0000057a10 */ /* 0x040fe400007fe4ff */
[----:B------:R-:W-:-:S02]  /*0f90*/  IADD3.X R11, R0, c[0x0][0x184], RZ, P2, !PT ;  /* 0x00006100000b7a10 */ /* 0x000fc400017fe4ff */
[----:B------:R-:W-:Y:S01]  /*0fa0*/  IADD3 R12, P3, R23, c[0x0][0x168], RZ ;  /* 0x00005a00170c7a10 */ /* 0x000fe20007f7e0ff */
[----:B------:R-:W2:Y:S03]  /*0fb0*/  LDG.E R4, [R4.64] ;  /* 0x0000000604047981 */ /* 0x000ea6000c1e1900 */
[----:B------:R-:W-:Y:S01]  /*0fc0*/  IADD3.X R13, R22, c[0x0][0x16c], RZ, P3, !PT ;  /* 0x00005b00160d7a10 */ /* 0x000fe20001ffe4ff */
        /* <DEDUP_REMOVED lines=20> */
.L_x_424:
[----:B------:R-:W-:Y:S05]  /*1110*/  BSYNC B0 ;  /* 0x0000000000007941 */ /* 0x000fea0003800000 */
.L_x_423:
[----:B------:R-:W-:Y:S05]  /*1120*/  @P1 EXIT ;  /* 0x000000000000194d */ /* 0x000fea0003800000 */
[C---:B0-----:R-:W-:Y:S02]  /*1130*/  SHF.L.U32 R4, R18.reuse, 0x2, RZ ;  /* 0x0000000212047819 */ /* 0x041fe400000006ff */
[----:B------:R-:W-:Y:S02]  /*1140*/  SHF.L.U64.HI R18, R18, 0x2, R21 ;  /* 0x0000000212127819 */ /* 0x000fe40000010215 */
[C---:B------:R-:W-:Y:S02]  /*1150*/  IADD3 R2, P0, R4.reuse, c[0x0][0x178], RZ ;  /* 0x00005e0004027a10 */ /* 0x040fe40007f1e0ff */
        /* <DEDUP_REMOVED lines=25> */
[----:B------:R-:W-:Y:S01]  /*12f0*/  STG.E [R6.64], R3 ;  /* 0x0000000306007986 */ /* 0x000fe2000c101906 */
[----:B------:R-:W-:Y:S05]  /*1300*/  EXIT ;  /* 0x000000000000794d */ /* 0x000fea0003800000 */
.L_x_425:
        /* <DEDUP_REMOVED lines=15> */
.L_x_2519:


//--------------------- .text._ZN17fastertransformer26add_bias_layernorm_add_resIfLi2EEEvPT_PKS1_S4_S4_S4_fi --------------------------
	.section	.text._ZN17fastertransformer26add_bias_layernorm_add_resIfLi2EEEvPT_PKS1_S4_S4_S4_fi,"ax",@progbits
	.sectioninfo	@"SHI_REGISTERS=27"
	.align	128
        .global         _ZN17fastertransformer26add_bias_layernorm_add_resIfLi2EEEvPT_PKS1_S4_S4_S4_fi
        .type           _ZN17fastertransformer26add_bias_layernorm_add_resIfLi2EEEvPT_PKS1_S4_S4_S4_fi,@function
        .size           _ZN17fastertransformer26add_bias_layernorm_add_resIfLi2EEEvPT_PKS1_S4_S4_S4_fi,(.L_x_2520 - _ZN17fastertransformer26add_bias_layernorm_add_resIfLi2EEEvPT_PKS1_S4_S4_S4_fi)
        .other          _ZN17fastertransformer26add_bias_layernorm_add_resIfLi2EEEvPT_PKS1_S4_S4_S4_fi,@"STO_CUDA_ENTRY STV_DEFAULT"
_ZN17fastertransformer26add_bias_layernorm_add_resIfLi2EEEvPT_PKS1_S4_S4_S4_fi:
.text._ZN17fastertransformer26add_bias_layernorm_add_resIfLi2EEEvPT_PKS1_S4_S4_S4_fi:
[----:B------:R-:W-:Y:S02]  /*0000*/  MOV R1, c[0x0][0x28] ;  /* 0x00000a0000017a02 */ /* 0x000fe40000000f00 */
[----:B------:R-:W0:Y:S01]  /*0010*/  S2UR UR4, SR_CTAID.X ;  /* 0x00000000000479c3 */ /* 0x000e220000002500 */
[----:B------:R-:W1:Y:S01]  /*0020*/  S2R R15, SR_TID.X ;  /* 0x00000000000f7919 */ /* 0x000e620000002100 */
[----:B------:R-:W-:Y:S02]  /*0030*/  ULDC UR5, c[0x0][0x18c] ;  /* 0x0000630000057ab9 */ /* 0x000fe40000000800 */
[----:B0-----:R-:W-:Y:S01]  /*0040*/  UIMAD UR4, UR4, UR5, URZ ;  /* 0x00000005040472a4 */ /* 0x001fe2000f8e023f */
[C---:B-1----:R-:W-:Y:S02]  /*0050*/  ISETP.GE.AND P1, PT, R15.reuse, c[0x0][0x18c], PT ;  /* 0x000063000f007a0c */ /* 0x042fe40003f26270 */
[C---:B------:R-:W-:Y:S01]  /*0060*/  IADD3 R10, R15.reuse, c[0x0][0x0], RZ ;  /* 0x000000000f0a7a10 */ /* 0x040fe20007ffe0ff */
[----:B------:R-:W-:Y:S01]  /*0070*/  USHF.R.S32.HI UR5, URZ, 0x1f, UR4 ;  /* 0x0000001f3f057899 */ /* 0x000fe20008011404 */
[----:B------:R-:W-:Y:S02]  /*0080*/  SHF.R.S32.HI R16, RZ, 0x1f, R15 ;  /* 0x0000001fff107819 */ /* 0x000fe4000001140f */
[----:B------:R-:W-:-:S02]  /*0090*/  IADD3 R14, P2, R15, UR4, RZ ;  /* 0x000000040f0e7c10 */ /* 0x000fc4000ff5e0ff */
[C---:B------:R-:W-:Y:S02]  /*00a0*/  ISETP.GE.AND P0, PT, R10.reuse, c[0x0][0x18c], PT ;  /* 0x000063000a007a0c */ /* 0x040fe40003f06270 */
[----:B------:R-:W-:Y:S02]  /*00b0*/  SHF.R.S32.HI R11, RZ, 0x1f, R10 ;  /* 0x0000001fff0b7819 */ /* 0x000fe4000001140a */
[----:B------:R-:W-:Y:S01]  /*00c0*/  IADD3 R8, P3, R10, UR4, RZ ;  /* 0x000000040a087c10 */ /* 0x000fe2000ff7e0ff */
[----:B------:R-:W-:Y:S01]  /*00d0*/  @!P1 IMAD.MOV.U32 R18, RZ, RZ, 0x4 ;  /* 0x00000004ff129424 */ /* 0x000fe200078e00ff */
[----:B------:R-:W-:Y:S02]  /*00e0*/  IADD3.X R5, R16, UR5, RZ, P2, !PT ;  /* 0x0000000510057c10 */ /* 0x000fe400097fe4ff */
[----:B------:R-:W-:Y:S01]  /*00f0*/  IADD3.X R3, R11, UR5, RZ, P3, !PT ;  /* 0x000000050b037c10 */ /* 0x000fe20009ffe4ff */
[----:B------:R-:W-:Y:S01]  /*0100*/  @!P1 IMAD.WIDE R18, R15, R18, c[0x0][0x170] ;  /* 0x00005c000f129625 */ /* 0x000fe200078e0212 */
[C---:B------:R-:W-:Y:S01]  /*0110*/  SHF.L.U64.HI R12, R14.reuse, 0x2, R5 ;  /* 0x000000020e0c7819 */ /* 0x040fe20000010205 */
[----:B------:R-:W-:Y:S01]  /*0120*/  ULDC.64 UR4, c[0x0][0x118] ;  /* 0x0000460000047ab9 */ /* 0x000fe20000000a00 */
[----:B------:R-:W-:Y:S01]  /*0130*/  SHF.L.U32 R14, R14, 0x2, RZ ;  /* 0x000000020e0e7819 */ /* 0x000fe200000006ff */
[----:B------:R-:W-:Y:S01]  /*0140*/  @!P0 IMAD.MOV.U32 R7, RZ, RZ, 0x4 ;  /* 0x00000004ff078424 */ /* 0x000fe200078e00ff */
[C---:B------:R-:W-:Y:S01]  /*0150*/  SHF.L.U64.HI R0, R8.reuse, 0x2, R3 ;  /* 0x0000000208007819 */ /* 0x040fe20000010203 */
[----:B------:R-:W2:Y:S01]  /*0160*/  @!P1 LDG.E R18, [R18.64] ;  /* 0x0000000412129981 */ /* 0x000ea2000c1e1900 */
[----:B------:R-:W-:Y:S01]  /*0170*/  SHF.L.U32 R8, R8, 0x2, RZ ;  /* 0x0000000208087819 */ /* 0x000fe200000006ff */
[----:B------:R-:W-:Y:S01]  /*0180*/  @!P0 IMAD.WIDE R6, R10, R7, c[0x0][0x170] ;  /* 0x00005c000a068625 */ /* 0x000fe200078e0207 */
[----:B------:R-:W-:-:S02]  /*0190*/  IADD3 R2, P2, R14, c[0x0][0x160], RZ ;  /* 0x000058000e027a10 */ /* 0x000fc40007f5e0ff */
[----:B------:R-:W-:Y:S02]  /*01a0*/  IADD3 R4, P3, R8, c[0x0][0x160], RZ ;  /* 0x0000580008047a10 */ /* 0x000fe40007f7e0ff */
[----:B------:R-:W-:Y:S01]  /*01b0*/  IADD3.X R3, R12, c[0x0][0x164], RZ, P2, !PT ;  /* 0x000059000c037a10 */ /* 0x000fe200017fe4ff */
[----:B------:R-:W3:Y:S01]  /*01c0*/  @!P0 LDG.E R6, [R6.64] ;  /* 0x0000000406068981 */ /* 0x000ee2000c1e1900 */
[----:B------:R-:W-:-:S03]  /*01d0*/  IADD3.X R5, R0, c[0x0][0x164], RZ, P3, !PT ;  /* 0x0000590000057a10 */ /* 0x000fc60001ffe4ff */
[----:B------:R-:W2:Y:S04]  /*01e0*/  @!P1 LDG.E R17, [R2.64] ;  /* 0x0000000402119981 */ /* 0x000ea8000c1e1900 */
[----:B------:R-:W3:Y:S01]  /*01f0*/  @!P0 LDG.E R21, [R4.64] ;  /* 0x0000000404158981 */ /* 0x000ee2000c1e1900 */
[----:B------:R-:W-:Y:S01]  /*0200*/  HFMA2.MMA R20, -RZ, RZ, 0, 0 ;  /* 0x00000000ff147435 */ /* 0x000fe200000001ff */
[----:B------:R-:W-:Y:S01]  /*0210*/  I2F.U32 R24, R15 ;  /* 0x0000000f00187306 */ /* 0x000fe20000201000 */
[----:B--2---:R-:W-:Y:S02]  /*0220*/  @!P1 FADD.FTZ R13, R18, R17 ;  /* 0x00000011120d9221 */ /* 0x004fe40000010000 */
[----:B---3--:R-:W-:Y:S02]  /*0230*/  @!P0 FADD.FTZ R9, R6, R21 ;  /* 0x0000001506098221 */ /* 0x008fe40000010000 */
[----:B------:R-:W-:-:S04]  /*0240*/  @!P1 FADD.FTZ R20, RZ, R13 ;  /* 0x0000000dff149221 */ /* 0x000fc80000010000 */
        /* <DEDUP_REMOVED lines=12> */
[----:B------:R-:W-:-:S04]  /*0310*/  LOP3.LUT P2, R6, R15, 0x1f, RZ, 0xc0, !PT ;  /* 0x0000001f0f067812 */ /* 0x000fc8000784c0ff */
[----:B------:R-:W-:Y:S02]  /*0320*/  FSETP.GT.FTZ.AND P3, PT, R7, R24, PT ;  /* 0x000000180700720b */ /* 0x000fe40003f74000 */
[----:B------:R-:W-:-:S04]  /*0330*/  SHF.R.U32.HI R7, RZ, 0x3, R15 ;  /* 0x00000003ff077819 */ /* 0x000fc8000001160f */
        /* <DEDUP_REMOVED lines=23> */
[----:B------:R-:W-:-:S02]  /*04b0*/  ISETP.GE.AND P5, PT, R10, c[0x0][0x18c], PT ;  /* 0x000063000a007a0c */ /* 0x000fc40003fa6270 */
[----:B------:R-:W-:Y:S01]  /*04c0*/  ISETP.GE.AND P4, PT, R15, c[0x0][0x18c], PT ;  /* 0x000063000f007a0c */ /* 0x000fe20003f86270 */
[----:B0-----:R-:W-:-:S04]  /*04d0*/  FADD.FTZ R19, R13, -R18 ;  /* 0x800000120d137221 */ /* 0x001fc80000010000 */
[----:B------:R-:W-:Y:S02]  /*04e0*/  FFMA.FTZ R19, R19, R19, RZ ;  /* 0x0000001313137223 */ /* 0x000fe400000100ff */
[----:B------:R-:W-:-:S03]  /*04f0*/  FADD.FTZ R18, R9, -R18 ;  /* 0x8000001209127221 */ /* 0x000fc60000010000 */
[----:B------:R-:W-:-:S05]  /*0500*/  FSEL R19, R19, RZ, !P4 ;  /* 0x000000ff13137208 */ /* 0x000fca0006000000 */
        /* <DEDUP_REMOVED lines=38> */
[----:B------:R-:W-:Y:S02]  /*0770*/  IADD3 R14, P3, R14, c[0x0][0x168], RZ ;  /* 0x00005a000e0e7a10 */ /* 0x000fe40007f7e0ff */
[C---:B------:R-:W-:Y:S02]  /*0780*/  IADD3.X R19, R15.reuse, c[0x0][0x17c], RZ, P1, !PT ;  /* 0x00005f000f137a10 */ /* 0x040fe40000ffe4ff */
[----:B------:R-:W-:Y:S02]  /*0790*/  IADD3.X R17, R15, c[0x0][0x184], RZ, P2, !PT ;  /* 0x000061000f117a10 */ /* 0x000fe400017fe4ff */
[----:B------:R-:W-:-:S02]  /*07a0*/  IADD3.X R15, R12, c[0x0][0x16c], RZ, P3, !PT ;  /* 0x00005b000c0f7a10 */ /* 0x000fc40001ffe4ff */
[----:B------:R-:W2:Y:S04]  /*07b0*/  LDG.E R19, [R18.64] ;  /* 0x0000000412137981 */ /* 0x000ea8000c1e1900 */
[----:B------:R-:W2:Y:S04]  /*07c0*/  LDG.E R16, [R16.64] ;  /* 0x0000000410107981 */ /* 0x000ea8000c1e1900 */
[----:B------:R-:W3:Y:S01]  /*07d0*/  LDG.E R15, [R14.64] ;  /* 0x000000040e0f7981 */ /* 0x000ee2000c1e1900 */
[----:B-1----:R-:W-:-:S04]  /*07e0*/  FADD.FTZ R12, R13, -R6 ;  /* 0x800000060d0c7221 */ /* 0x002fc80000010000 */
[----:B------:R-:W-:-:S04]  /*07f0*/  FMUL.FTZ R12, R12, R7 ;  /* 0x000000070c0c7220 */ /* 0x000fc80000410000 */
[----:B--2---:R-:W-:-:S04]  /*0800*/  FFMA.FTZ R12, R12, R19, R16 ;  /* 0x000000130c0c7223 */ /* 0x004fc80000010010 */
[----:B---3--:R-:W-:-:S05]  /*0810*/  FADD.FTZ R13, R12, R15 ;  /* 0x0000000f0c0d7221 */ /* 0x008fca0000010000 */
[----:B------:R0:W-:Y:S02]  /*0820*/  STG.E [R2.64], R13 ;  /* 0x0000000d02007986 */ /* 0x0001e4000c101904 */
.L_x_427:
[----:B0-----:R-:W-:Y:S05]  /*0830*/  BSYNC B0 ;  /* 0x0000000000007941 */ /* 0x001fea0003800000 */
.L_x_426:
[----:B------:R-:W-:Y:S05]  /*0840*/  @P0 EXIT ;  /* 0x000000000000094d */ /* 0x000fea0003800000 */
[C---:B------:R-:W-:Y:S02]  /*0850*/  SHF.L.U32 R3, R10.reuse, 0x2, RZ ;  /* 0x000000020a037819 */ /* 0x040fe400000006ff */
        /* <DEDUP_REMOVED lines=10> */
[----:B-1----:R-:W-:-:S04]  /*0900*/  FADD.FTZ R6, R9, -R6 ;  /* 0x8000000609067221 */ /* 0x002fc80000010000 */
[----:B------:R-:W-:-:S04]  /*0910*/  FMUL.FTZ R6, R6, R7 ;  /* 0x0000000706067220 */ /* 0x000fc80000410000 */
[----:B--2---:R-:W-:-:S04]  /*0920*/  FFMA.FTZ R6, R6, R3, R10 ;  /* 0x0000000306067223 */ /* 0x004fc8000001000a */
[----:B---3--:R-:W-:-:S05]  /*0930*/  FADD.FTZ R7, R6, R13 ;  /* 0x0000000d06077221 */ /* 0x008fca0000010000 */
[----:B------:R-:W-:Y:S01]  /*0940*/  STG.E [R4.64], R7 ;  /* 0x0000000704007986 */ /* 0x000fe2000c101904 */
[----:B------:R-:W-:Y:S05]  /*0950*/  EXIT ;  /* 0x000000000000794d */ /* 0x000fea0003800000 */
.L_x_428:
        /* <DEDUP_REMOVED lines=10> */
.L_x_2520:


//--------------------- .text._ZN17fastertransformer26add_bias_layernorm_add_resI6__halfLi2EEEvPT_PKS2_S5_S5_S5_fi --------------------------
	.section	.text._ZN17fastertransformer26add_bias_layernorm_add_resI6__halfLi2EEEvPT_PKS2_S5_S5_S5_fi,"ax",@progbits
	.sectioninfo	@"SHI_REGISTERS=30"
	.align	128
        .global         _ZN17fastertransformer26add_bias_layernorm_add_resI6__halfLi2EEEvPT_PKS2_S5_S5_S5_fi
        .type           _ZN17fastertransformer26add_bias_layernorm_add_resI6__halfLi2EEEvPT_PKS2_S5_S5_S5_fi,@function
        .size           _ZN17fastertransformer26add_bias_layernorm_add_resI6__halfLi2EEEvPT_PKS2_S5_S5_S5_fi,(.L_x_2521 - _ZN17fastertransformer26add_bias_layernorm_add_resI6__halfLi2EEEvPT_PKS2_S5_S5_S5_fi)
        .other          _ZN17fastertransformer26add_bias_layernorm_add_resI6__halfLi2EEEvPT_PKS2_S5_S5_S5_fi,@"STO_CUDA_ENTRY STV_DEFAULT"
_ZN17fastertransformer26add_bias_layernorm_add_resI6__halfLi2EEEvPT_PKS2_S5_S5_S5_fi:
.text._ZN17fastertransformer26add_bias_layernorm_add_resI6__halfLi2EEEvPT_PKS2_S5_S5_S5_fi:
[----:B------:R-:W-:Y:S02]  /*0000*/  MOV R1, c[0x0][0x28] ;  /* 0x00000a0000017a02 */ /* 0x000fe40000000f00 */
[----:B------:R-:W0:Y:S01]  /*0010*/  S2UR UR4, SR_CTAID.X ;  /* 0x00000000000479c3 */ /* 0x000e220000002500 */
[----:B------:R-:W1:Y:S01]  /*0020*/  S2R R15, SR_TID.X ;  /* 0x00000000000f7919 */ /* 0x000e620000002100 */
[----:B------:R-:W-:Y:S02]  /*0030*/  ULDC UR5, c[0x0][0x18c] ;  /* 0x0000630000057ab9 */ /* 0x000fe40000000800 */
[----:B0-----:R-:W-:Y:S01]  /*0040*/  UIMAD UR4, UR4, UR5, URZ ;  /* 0x00000005040472a4 */ /* 0x001fe2000f8e023f */
[C---:B-1----:R-:W-:Y:S02]  /*0050*/  IADD3 R10, R15.reuse, c[0x0][0x0], RZ ;  /* 0x000000000f0a7a10 */ /* 0x042fe40007ffe0ff */
[C---:B------:R-:W-:Y:S01]  /*0060*/  ISETP.GE.AND P1, PT, R15.reuse, c[0x0][0x18c], PT ;  /* 0x000063000f007a0c */ /* 0x040fe20003f26270 */
[----:B------:R-:W-:Y:S01]  /*0070*/  USHF.R.S32.HI UR5, URZ, 0x1f, UR4 ;  /* 0x0000001f3f057899 */ /* 0x000fe20008011404 */
[----:B------:R-:W-:Y:S02]  /*0080*/  SHF.R.S32.HI R16, RZ, 0x1f, R15 ;  /* 0x0000001fff107819 */ /* 0x000fe4000001140f */
[----:B------:R-:W-:-:S02]  /*0090*/  IADD3 R14, P2, R15, UR4, RZ ;  /* 0x000000040f0e7c10 */ /* 0x000fc4000ff5e0ff */
[C---:B------:R-:W-:Y:S02]  /*00a0*/  ISETP.GE.AND P0, PT, R10.reuse, c[0x0][0x18c], PT ;  /* 0x000063000a007a0c */ /* 0x040fe40003f06270 */
[----:B------:R-:W-:Y:S02]  /*00b0*/  SHF.R.S32.HI R11, RZ, 0x1f, R10 ;  /* 0x0000001fff0b7819 */ /* 0x000fe4000001140a */
[----:B------:R-:W-:Y:S02]  /*00c0*/  IADD3 R9, P3, R10, UR4, RZ ;  /* 0x000000040a097c10 */ /* 0x000fe4000ff7e0ff */
[----:B------:R-:W-:Y:S01]  /*00d0*/  IADD3.X R3, R16, UR5, RZ, P2, !PT ;  /* 0x0000000510037c10 */ /* 0x000fe200097fe4ff */
[----:B------:R-:W-:Y:S01]  /*00e0*/  @!P1 IMAD.MOV.U32 R18, RZ, RZ, 0x2 ;  /* 0x00000002ff129424 */ /* 0x000fe200078e00ff */
[----:B------:R-:W-:Y:S01]  /*00f0*/  IADD3.X R8, R11, UR5, RZ, P3, !PT ;  /* 0x000000050b087c10 */ /* 0x000fe20009ffe4ff */
[----:B------:R-:W-:Y:S01]  /*0100*/  ULDC.64 UR4, c[0x0][0x118] ;  /* 0x0000460000047ab9 */ /* 0x000fe20000000a00 */
[C---:B------:R-:W-:Y:S01]  /*0110*/  SHF.L.U64.HI R12, R14.reuse, 0x1, R3 ;  /* 0x000000010e0c7819 */ /* 0x040fe20000010203 */
[----:B------:R-:W-:Y:S01]  /*0120*/  @!P1 IMAD.WIDE R18, R15, R18, c[0x0][0x170] ;  /* 0x00005c000f129625 */ /* 0x000fe200078e0212 */
[----:B------:R-:W-:-:S02]  /*0130*/  SHF.L.U32 R14, R14, 0x1, RZ ;  /* 0x000000010e0e7819 */ /* 0x000fc400000006ff */
[C---:B------:R-:W-:Y:S01]  /*0140*/  SHF.L.U64.HI R8, R9.reuse, 0x1, R8 ;  /* 0x0000000109087819 */ /* 0x040fe20000010208 */
[----:B------:R-:W-:Y:S01]  /*0150*/  IMAD.SHL.U32 R9, R9, 0x2, RZ ;  /* 0x0000000209097824 */ /* 0x000fe200078e00ff */
[----:B------:R-:W-:Y:S01]  /*0160*/  IADD3 R2, P2, R14, c[0x0][0x160], RZ ;  /* 0x000058000e027a10 */ /* 0x000fe20007f5e0ff */
[----:B------:R-:W2:Y:S01]  /*0170*/  @!P1 LDG.E.U16 R18, [R18.64] ;  /* 0x0000000412129981 */ /* 0x000ea2000c1e1500 */
[----:B------:R-:W-:Y:S02]  /*0180*/  @!P0 MOV R7, 0x2 ;  /* 0x0000000200078802 */ /* 0x000fe40000000f00 */
[----:B------:R-:W-:Y:S02]  /*0190*/  IADD3 R4, P3, R9, c[0x0][0x160], RZ ;  /* 0x0000580009047a10 */ /* 0x000fe40007f7e0ff */
[----:B------:R-:W-:Y:S01]  /*01a0*/  IADD3.X R3, R12, c[0x0][0x164], RZ, P2, !PT ;  /* 0x000059000c037a10 */ /* 0x000fe200017fe4ff */
[----:B------:R-:W-:Y:S01]  /*01b0*/  @!P0 IMAD.WIDE R6, R10, R7, c[0x0][0x170] ;  /* 0x00005c000a068625 */ /* 0x000fe200078e0207 */
[----:B------:R-:W-:-:S03]  /*01c0*/  IADD3.X R5, R8, c[0x0][0x164], RZ, P3, !PT ;  /* 0x0000590008057a10 */ /* 0x000fc60001ffe4ff */
[----:B------:R-:W2:Y:S04]  /*01d0*/  @!P1 LDG.E.U16 R17, [R2.64] ;  /* 0x0000000402119981 */ /* 0x000ea8000c1e1500 */
[----:B------:R-:W3:Y:S04]  /*01e0*/  @!P0 LDG.E.U16 R7, [R6.64] ;  /* 0x0000000406078981 */ /* 0x000ee8000c1e1500 */
[----:B------:R-:W3:Y:S01]  /*01f0*/  @!P0 LDG.E.U16 R20, [R4.64] ;  /* 0x0000000404148981 */ /* 0x000ee2000c1e1500 */
[----:B------:R-:W-:Y:S01]  /*0200*/  I2F.U32 R23, R15 ;  /* 0x0000000f00177306 */ /* 0x000fe20000201000 */
[----:B--2---:R-:W-:Y:S01]  /*0210*/  @!P1 HADD2 R13, R17.H0_H0, R18.H0_H0 ;  /* 0x20000012110d9230 */ /* 0x004fe20000000800 */
[----:B------:R-:W-:Y:S01]  /*0220*/  IMAD.MOV.U32 R17, RZ, RZ, RZ ;  /* 0x000000ffff117224 */ /* 0x000fe200078e00ff */
[----:B---3--:R-:W-:-:S03]  /*0230*/  @!P0 HADD2 R0, R20.H0_H0, R7.H0_H0 ;  /* 0x2000000714008230 */ /* 0x008fc60000000800 */
[----:B------:R-:W-:Y:S02]  /*0240*/  @!P1 HADD2.F32 R20, -RZ, R13.H0_H0 ;  /* 0x2000000dff149230 */ /* 0x000fe40000004100 */
[----:B------:R-:W-:-:S03]  /*0250*/  @!P0 HADD2.F32 R22, -RZ, R0.H0_H0 ;  /* 0x20000000ff168230 */ /* 0x000fc60000004100 */
        /* <DEDUP_REMOVED lines=39> */
[----:B------:R-:W-:-:S02]  /*04d0*/  @!P1 HADD2.F32 R25, -RZ, R13.H0_H0 ;  /* 0x2000000dff199230 */ /* 0x000fc40000004100 */
[----:B------:R-:W-:Y:S01]  /*04e0*/  @!P0 HADD2.F32 R27, -RZ, R0.H0_H0 ;  /* 0x20000000ff1b8230 */ /* 0x000fe20000004100 */
[----:B------:R-:W-:Y:S02]  /*04f0*/  MOV R19, RZ ;  /* 0x000000ff00137202 */ /* 0x000fe40000000f00 */
[--C-:B0-----:R-:W-:Y:S02]  /*0500*/  @!P1 FADD.FTZ R20, R25, -R18.reuse ;  /* 0x8000001219149221 */ /* 0x101fe40000010000 */
[----:B------:R-:W-:Y:S02]  /*0510*/  @!P0 FADD.FTZ R18, R27, -R18 ;  /* 0x800000121b128221 */ /* 0x000fe40000010000 */
[----:B------:R-:W-:-:S04]  /*0520*/  @!P1 FFMA.FTZ R19, R20, R20, RZ ;  /* 0x0000001414139223 */ /* 0x000fc800000100ff */
        /* <DEDUP_REMOVED lines=22> */
[----:B------:R-:W1:Y:S01]  /*0690*/  @!P4 MUFU.RCP R6, R23 ;  /* 0x000000170006c308 */ /* 0x000e620000001000 */
[----:B0-----:R-:W-:-:S05]  /*06a0*/  FADD.FTZ R20, R17, R20 ;  /* 0x0000001411147221 */ /* 0x001fca0000010000 */
[----:B------:R-:W0:Y:S02]  /*06b0*/  SHFL.BFLY PT, R7, R20, 0x1, 0x1f ;  /* 0x0c201f0014077f89 */ /* 0x000e2400000e0000 */
        /* <DEDUP_REMOVED lines=29> */
.L_x_430:
[----:B0-----:R-:W-:Y:S05]  /*0890*/  BSYNC B0 ;  /* 0x0000000000007941 */ /* 0x001fea0003800000 */
.L_x_429:
[----:B------:R-:W-:Y:S05]  /*08a0*/  @P0 EXIT ;  /* 0x000000000000094d */ /* 0x000fea0003800000 */
[C---:B------:R-:W-:Y:S02]  /*08b0*/  SHF.L.U32 R3, R10.reuse, 0x1, RZ ;  /* 0x000000010a037819 */ /* 0x040fe400000006ff */
[----:B------:R-:W-:Y:S02]  /*08c0*/  SHF.L.U64.HI R11, R10, 0x1, R11 ;  /* 0x000000010a0b7819 */ /* 0x000fe4000001020b */
[C---:B------:R-:W-:Y:S02]  /*08d0*/  IADD3 R2, P0, R3.reuse, c[0x0][0x178], RZ ;  /* 0x00005e0003027a10 */ /* 0x040fe40007f1e0ff */
[----:B------:R-:W-:Y:S02]  /*08e0*/  IADD3 R10, P1, R3, c[0x0][0x180], RZ ;  /* 0x00006000030a7a10 */ /* 0x000fe40007f3e0ff */
[----:B------:R-:W-:Y:S02]  /*08f0*/  IADD3.X R3, R11, c[0x0][0x17c], RZ, P0, !PT ;  /* 0x00005f000b037a10 */ /* 0x000fe400007fe4ff */
[----:B------:R-:W-:-:S02]  /*0900*/  IADD3 R12, P2, R9, c[0x0][0x168], RZ ;  /* 0x00005a00090c7a10 */ /* 0x000fc40007f5e0ff */
        /* <DEDUP_REMOVED lines=16> */
.L_x_431:
        /* <DEDUP_REMOVED lines=15> */
.L_x_2521:


//--------------------- .text._ZN17fastertransformer29add_bias_layernorm_add_res_e2ILi2EEEvP6float2PKS1_S4_S4_S4_fi --------------------------
	.section	.text._ZN17fastertransformer29add_bias_layernorm_add_res_e2ILi2EEEvP6float2PKS1_S4_S4_S4_fi,"ax",@progbits
	.sectioninfo	@"SHI_REGISTERS=30"
	.align	128
        .global         _ZN17fastertransformer29add_bias_layernorm_add_res_e2ILi2EEEvP6float2PKS1_S4_S4_S4_fi
        .type           _ZN17fastertransformer29add_bias_layernorm_add_res_e2ILi2EEEvP6float2PKS1_S4_S4_S4_fi,@function
        .size           _ZN17fastertransformer29add_bias_layernorm_add_res_e2ILi2EEEvP6float2PKS1_S4_S4_S4_fi,(.L_x_2522 - _ZN17fastertransformer29add_bias_layernorm_add_res_e2ILi2EEEvP6float2PKS1_S4_S4_S4_fi)
        .other          _ZN17fastertransformer29add_bias_layernorm_add_res_e2ILi2EEEvP6float2PKS1_S4_S4_S4_fi,@"STO_CUDA_ENTRY STV_DEFAULT"
_ZN17fastertransformer29add_bias_layernorm_add_res_e2ILi2EEEvP6float2PKS1_S4_S4_S4_fi:
.text._ZN17fastertransformer29add_bias_layernorm_add_res_e2ILi2EEEvP6float2PKS1_S4_S4_S4_fi:
[----:B------:R-:W-:Y:S02]  /*0000*/  MOV R1, c[0x0][0x28] ;  /* 0x00000a0000017a02 */ /* 0x000fe40000000f00 */
[----:B------:R-:W0:Y:S01]  /*0010*/  S2R R0, SR_TID.X ;  /* 0x0000000000007919 */ /* 0x000e220000002100 */
[----:B------:R-:W1:Y:S01]  /*0020*/  S2UR UR5, SR_CTAID.X ;  /* 0x00000000000579c3 */ /* 0x000e620000002500 */
[----:B------:R-:W-:Y:S02]  /*0030*/  ULDC UR4, c[0x0][0x18c] ;  /* 0x0000630000047ab9 */ /* 0x000fe40000000800 */
[----:B------:R-:W-:Y:S01]  /*0040*/  USHF.R.S32.HI UR4, URZ, 0x1, UR4 ;  /* 0x000000013f047899 */ /* 0x000fe20008011404 */
[----:B0-----:R-:W-:-:S03]  /*0050*/  IADD3 R2, R0, c[0x0][0x0], RZ ;  /* 0x0000000000027a10 */ /* 0x001fc60007ffe0ff */
[----:B-1----:R-:W-:Y:S02]  /*0060*/  UIMAD UR5, UR4, UR5, URZ ;  /* 0x00000005040572a4 */ /* 0x002fe4000f8e023f */
[----:B------:R-:W-:Y:S02]  /*0070*/  ISETP.GE.AND P1, PT, R0, UR4, PT ;  /* 0x0000000400007c0c */ /* 0x000fe4000bf26270 */
[----:B------:R-:W-:Y:S01]  /*0080*/  ISETP.GE.AND P0, PT, R2, UR4, PT ;  /* 0x0000000402007c0c */ /* 0x000fe2000bf06270 */
[----:B------:R-:W-:Y:S01]  /*0090*/  USHF.R.S32.HI UR4, URZ, 0x1f, UR5 ;  /* 0x0000001f3f047899 */ /* 0x000fe20008011405 */
[----:B------:R-:W-:Y:S02]  /*00a0*/  SHF.R.S32.HI R3, RZ, 0x1f, R0 ;  /* 0x0000001fff037819 */ /* 0x000fe40000011400 */
[----:B------:R-:W-:Y:S02]  /*00b0*/  IADD3 R6, P2, R0, UR5, RZ ;  /* 0x0000000500067c10 */ /* 0x000fe4000ff5e0ff */
[----:B------:R-:W-:-:S02]  /*00c0*/  SHF.R.S32.HI R5, RZ, 0x1f, R2 ;  /* 0x0000001fff057819 */ /* 0x000fc40000011402 */
[----:B------:R-:W-:Y:S02]  /*00d0*/  IADD3.X R7, R3, UR4, RZ, P2, !PT ;  /* 0x0000000403077c10 */ /* 0x000fe400097fe4ff */
[----:B------:R-:W-:Y:S02]  /*00e0*/  IADD3 R8, P3, R2, UR5, RZ ;  /* 0x0000000502087c10 */ /* 0x000fe4000ff7e0ff */
[C---:B------:R-:W-:Y:S02]  /*00f0*/  SHF.L.U64.HI R4, R6.reuse, 0x3, R7 ;  /* 0x0000000306047819 */ /* 0x040fe40000010207 */
[----:B------:R-:W-:Y:S02]  /*0100*/  SHF.L.U32 R6, R6, 0x3, RZ ;  /* 0x0000000306067819 */ /* 0x000fe400000006ff */
[----:B------:R-:W-:Y:S02]  /*0110*/  @!P1 MOV R15, 0x8 ;  /* 0x00000008000f9802 */ /* 0x000fe40000000f00 */
[----:B------:R-:W-:Y:S01]  /*0120*/  IADD3.X R11, R5, UR4, RZ, P3, !PT ;  /* 0x00000004050b7c10 */ /* 0x000fe20009ffe4ff */
[----:B------:R-:W-:Y:S01]  /*0130*/  ULDC.64 UR4, c[0x0][0x118] ;  /* 0x0000460000047ab9 */ /* 0x000fe20000000a00 */
[----:B------:R-:W-:Y:S01]  /*0140*/  SHF.L.U32 R7, R8, 0x3, RZ ;  /* 0x0000000308077819 */ /* 0x000fe200000006ff */
[----:B------:R-:W-:Y:S01]  /*0150*/  @!P1 IMAD.WIDE R14, R0, R15, c[0x0][0x170] ;  /* 0x00005c00000e9625 */ /* 0x000fe200078e020f */
[----:B------:R-:W-:-:S02]  /*0160*/  IADD3 R12, P2, R6, c[0x0][0x160], RZ ;  /* 0x00005800060c7a10 */ /* 0x000fc40007f5e0ff */
[----:B------:R-:W-:Y:S02]  /*0170*/  @!P0 MOV R17, 0x8 ;  /* 0x0000000800118802 */ /* 0x000fe40000000f00 */
[----:B------:R-:W-:Y:S01]  /*0180*/  SHF.L.U64.HI R8, R8, 0x3, R11 ;  /* 0x0000000308087819 */ /* 0x000fe2000001020b */
[----:B------:R-:W2:Y:S01]  /*0190*/  @!P1 LDG.E.64 R14, [R14.64] ;  /* 0x000000040e0e9981 */ /* 0x000ea2000c1e1b00 */
[----:B------:R-:W-:Y:S01]  /*01a0*/  IADD3 R10, P3, R7, c[0x0][0x160], RZ ;  /* 0x00005800070a7a10 */ /* 0x000fe20007f7e0ff */
[----:B------:R-:W-:Y:S01]  /*01b0*/  @!P0 IMAD.WIDE R16, R2, R17, c[0x0][0x170] ;  /* 0x00005c0002108625 */ /* 0x000fe200078e0211 */
[----:B------:R-:W-:Y:S02]  /*01c0*/  IADD3.X R13, R4, c[0x0][0x164], RZ, P2, !PT ;  /* 0x00005900040d7a10 */ /* 0x000fe400017fe4ff */
[----:B------:R-:W-:-:S03]  /*01d0*/  IADD3.X R11, R8, c[0x0][0x164], RZ, P3, !PT ;  /* 0x00005900080b7a10 */ /* 0x000fc60001ffe4ff */
[----:B------:R-:W2:Y:S04]  /*01e0*/  @!P1 LDG.E.64 R18, [R12.64] ;  /* 0x000000040c129981 */ /* 0x000ea8000c1e1b00 */
[----:B------:R-:W3:Y:S04]  /*01f0*/  @!P0 LDG.E.64 R16, [R16.64] ;  /* 0x0000000410108981 */ /* 0x000ee8000c1e1b00 */
[----:B------:R-:W3:Y:S01]  /*0200*/  @!P0 LDG.E.64 R20, [R10.64] ;  /* 0x000000040a148981 */ /* 0x000ee2000c1e1b00 */
[----:B------:R-:W-:Y:S01]  /*0210*/  I2F.U32 R26, R0 ;  /* 0x00000000001a7306 */ /* 0x000fe20000201000 */
[----:B--2---:R-:W-:-:S02]  /*0220*/  @!P1 FADD.FTZ R9, R18, R14 ;  /* 0x0000000e12099221 */ /* 0x004fc40000010000 */
[----:B------:R-:W-:Y:S01]  /*0230*/  @!P1 FADD.FTZ R22, R19, R15 ;  /* 0x0000000f13169221 */ /* 0x000fe20000010000 */
[----:B------:R-:W-:-:S03]  /*0240*/  HFMA2.MMA R18, -RZ, RZ, 0, 0 ;  /* 0x00000000ff127435 */ /* 0x000fc600000001ff */
[----:B------:R-:W-:Y:S02]  /*0250*/  @!P1 FADD.FTZ R19, R9, R22 ;  /* 0x0000001609139221 */ /* 0x000fe40000010000 */
[----:B---3--:R-:W-:Y:S02]  /*0260*/  @!P0 FADD.FTZ R23, R20, R16 ;  /* 0x0000001014178221 */ /* 0x008fe40000010000 */
[----:B------:R-:W-:Y:S02]  /*0270*/  @!P0 FADD.FTZ R24, R21, R17 ;  /* 0x0000001115188221 */ /* 0x000fe40000010000 */
[----:B------:R-:W-:Y:S02]  /*0280*/  @!P1 FADD.FTZ R18, RZ, R19 ;  /* 0x00000013ff129221 */ /* 0x000fe40000010000 */
        /* <DEDUP_REMOVED lines=40> */
[--C-:B------:R-:W-:Y:S02]  /*0510*/  @!P1 FADD.FTZ R19, R9, -R17.reuse ;  /* 0x8000001109139221 */ /* 0x100fe40000010000 */
[--C-:B------:R-:W-:Y:S02]  /*0520*/  @!P0 FADD.FTZ R21, R24, -R17.reuse ;  /* 0x8000001118158221 */ /* 0x100fe40000010000 */
[----:B------:R-:W-:Y:S01]  /*0530*/  @!P1 FMUL.FTZ R26, R18, R18 ;  /* 0x00000012121a9220 */ /* 0x000fe20000410000 */
[----:B------:R-:W-:Y:S01]  /*0540*/  HFMA2.MMA R18, -RZ, RZ, 0, 0 ;  /* 0x00000000ff127435 */ /* 0x000fe200000001ff */
[----:B------:R-:W-:Y:S02]  /*0550*/  @!P0 FADD.FTZ R17, R23, -R17 ;  /* 0x8000001117118221 */ /* 0x000fe40000010000 */
[----:B------:R-:W-:Y:S02]  /*0560*/  @!P0 FMUL.FTZ R20, R21, R21 ;  /* 0x0000001515148220 */ /* 0x000fe40000410000 */
[----:B------:R-:W-:-:S02]  /*0570*/  @!P1 FFMA.FTZ R26, R19, R19, R26 ;  /* 0x00000013131a9223 */ /* 0x000fc4000001001a */
[----:B------:R-:W-:Y:S02]  /*0580*/  @!P0 FFMA.FTZ R17, R17, R17, R20 ;  /* 0x0000001111118223 */ /* 0x000fe40000010014 */
        /* <DEDUP_REMOVED lines=42> */
[----:B------:R-:W2:Y:S04]  /*0830*/  LDG.E.64 R18, [R18.64] ;  /* 0x0000000412127981 */ /* 0x000ea8000c1e1b00 */
[----:B------:R-:W2:Y:S04]  /*0840*/  LDG.E.64 R16, [R16.64] ;  /* 0x0000000410107981 */ /* 0x000ea8000c1e1b00 */
[----:B------:R-:W3:Y:S01]  /*0850*/  LDG.E.64 R20, [R20.64] ;  /* 0x0000000414147981 */ /* 0x000ee2000c1e1b00 */
[--C-:B-1----:R-:W-:Y:S02]  /*0860*/  FADD.FTZ R22, R22, -R14.reuse ;  /* 0x8000000e16167221 */ /* 0x102fe40000010000 */
[----:B------:R-:W-:-:S02]  /*0870*/  FADD.FTZ R0, R9, -R14 ;  /* 0x8000000e09007221 */ /* 0x000fc40000010000 */
[-C--:B------:R-:W-:Y:S02]  /*0880*/  FMUL.FTZ R22, R22, R15.reuse ;  /* 0x0000000f16167220 */ /* 0x080fe40000410000 */
[----:B------:R-:W-:Y:S02]  /*0890*/  FMUL.FTZ R3, R0, R15 ;  /* 0x0000000f00037220 */ /* 0x000fe40000410000 */
[----:B--2---:R-:W-:Y:S02]  /*08a0*/  FFMA.FTZ R22, R19, R22, R17 ;  /* 0x0000001613167223 */ /* 0x004fe40000010011 */
[----:B------:R-:W-:Y:S02]  /*08b0*/  FFMA.FTZ R3, R18, R3, R16 ;  /* 0x0000000312037223 */ /* 0x000fe40000010010 */
[----:B---3--:R-:W-:Y:S02]  /*08c0*/  FADD.FTZ R27, R21, R22 ;  /* 0x00000016151b7221 */ /* 0x008fe40000010000 */
[----:B------:R-:W-:-:S05]  /*08d0*/  FADD.FTZ R26, R20, R3 ;  /* 0x00000003141a7221 */ /* 0x000fca0000010000 */
[----:B------:R0:W-:Y:S02]  /*08e0*/  STG.E.64 [R12.64], R26 ;  /* 0x0000001a0c007986 */ /* 0x0001e4000c101b04 */
.L_x_433:
[----:B0-----:R-:W-:Y:S05]  /*08f0*/  BSYNC B0 ;  /* 0x0000000000007941 */ /* 0x001fea0003800000 */
.L_x_432:
[----:B------:R-:W-:Y:S05]  /*0900*/  @P0 EXIT ;  /* 0x000000000000094d */ /* 0x000fea0003800000 */
[C---:B------:R-:W-:Y:S02]  /*0910*/  SHF.L.U32 R4, R2.reuse, 0x3, RZ ;  /* 0x0000000302047819 */ /* 0x040fe400000006ff */
[----:B------:R-:W-:Y:S02]  /*0920*/  SHF.L.U64.HI R5, R2, 0x3, R5 ;  /* 0x0000000302057819 */ /* 0x000fe40000010205 */
[C---:B------:R-:W-:Y:S02]  /*0930*/  IADD3 R2, P0, R4.reuse, c[0x0][0x178], RZ ;  /* 0x00005e0004027a10 */ /* 0x040fe40007f1e0ff */
[----:B------:R-:W-:Y:S02]  /*0940*/  IADD3 R4, P1, R4, c[0x0][0x180], RZ ;  /* 0x0000600004047a10 */ /* 0x000fe40007f3e0ff */
[----:B------:R-:W-:Y:S02]  /*0950*/  IADD3.X R3, R5, c[0x0][0x17c], RZ, P0, !PT ;  /* 0x00005f0005037a10 */ /* 0x000fe400007fe4ff */
[----:B------:R-:W-:-:S02]  /*0960*/  IADD3 R6, P2, R7, c[0x0][0x168], RZ ;  /* 0x00005a0007067a10 */ /* 0x000fc40007f5e0ff */
[----:B------:R-:W-:Y:S02]  /*0970*/  IADD3.X R5, R5, c[0x0][0x184], RZ, P1, !PT ;  /* 0x0000610005057a10 */ /* 0x000fe40000ffe4ff */
[----:B------:R-:W-:Y:S01]  /*0980*/  IADD3.X R7, R8, c[0x0][0x16c], RZ, P2, !PT ;  /* 0x00005b0008077a10 */ /* 0x000fe200017fe4ff */
        /* <DEDUP_REMOVED lines=13> */
.L_x_434:
        /* <DEDUP_REMOVED lines=10> */
.L_x_2522:


//--------------------- .text._ZN17fastertransformer29add_bias_layernorm_add_res_e2ILi2EEEvP7__half2PKS1_S4_S4_S4_fi --------------------------
	.section	.text._ZN17fastertransformer29add_bias_layernorm_add_res_e2ILi2EEEvP7__half2PKS1_S4_S4_S4_fi,"ax",@progbits
	.sectioninfo	@"SHI_REGISTERS=32"
	.align	128
        .global         _ZN17fastertransformer29add_bias_layernorm_add_res_e2ILi2EEEvP7__half2PKS1_S4_S4_S4_fi
        .type           _ZN17fastertransformer29add_bias_layernorm_add_res_e2ILi2EEEvP7__half2PKS1_S4_S4_S4_fi,@function
        .size           _ZN17fastertransformer29add_bias_layernorm_add_res_e2ILi2EEEvP7__half2PKS1_S4_S4_S4_fi,(.L_x_2523 - _ZN17fastertransformer29add_bias_layernorm_add_res_e2ILi2EEEvP7__half2PKS1_S4_S4_S4_fi)
        .other          _ZN17fastertransformer29add_bias_layernorm_add_res_e2ILi2EEEvP7__half2PKS1_S4_S4_S4_fi,@"STO_CUDA_ENTRY STV_DEFAULT"
_ZN17fastertransformer29add_bias_layernorm_add_res_e2ILi2EEEvP7__half2PKS1_S4_S4_S4_fi:
.text._ZN17fastertransformer29add_bias_layernorm_add_res_e2ILi2EEEvP7__half2PKS1_S4_S4_S4_fi:
[----:B------:R-:W-:Y:S02]  /*0000*/  MOV R1, c[0x0][0x28] ;  /* 0x00000a0000017a02 */ /* 0x000fe40000000f00 */
[----:B------:R-:W0:Y:S01]  /*0010*/  S2UR UR5, SR_CTAID.X ;  /* 0x00000000000579c3 */ /* 0x000e220000002500 */
[----:B------:R-:W1:Y:S01]  /*0020*/  S2R R15, SR_TID.X ;  /* 0x00000000000f7919 */ /* 0x000e620000002100 */
[----:B------:R-:W-:Y:S02]  /*0030*/  ULDC UR4, c[0x0][0x18c] ;  /* 0x0000630000047ab9 */ /* 0x000fe40000000800 */
[----:B------:R-:W-:-:S04]  /*0040*/  USHF.R.S32.HI UR4, URZ, 0x1, UR4 ;  /* 0x000000013f047899 */ /* 0x000fc80008011404 */
[----:B0-----:R-:W-:Y:S02]  /*0050*/  UIMAD UR5, UR4, UR5, URZ ;  /* 0x00000005040572a4 */ /* 0x001fe4000f8e023f */
[C---:B-1----:R-:W-:Y:S02]  /*0060*/  ISETP.GE.AND P1, PT, R15.reuse, UR4, PT ;  /* 0x000000040f007c0c */ /* 0x042fe4000bf26270 */
[----:B------:R-:W-:Y:S01]  /*0070*/  SHF.R.S32.HI R16, RZ, 0x1f, R15 ;  /* 0x0000001fff107819 */ /* 0x000fe2000001140f */
[----:B------:R-:W-:Y:S01]  /*0080*/  USHF.R.S32.HI UR6, URZ, 0x1f, UR5 ;  /* 0x0000001f3f067899 */ /* 0x000fe20008011405 */
[C---:B------:R-:W-:Y:S02]  /*0090*/  IADD3 R10, R15.reuse, c[0x0][0x0], RZ ;  /* 0x000000000f0a7a10 */ /* 0x040fe40007ffe0ff */
[----:B------:R-:W-:Y:S02]  /*00a0*/  IADD3 R14, P2, R15, UR5, RZ ;  /* 0x000000050f0e7c10 */ /* 0x000fe4000ff5e0ff */
[----:B------:R-:W-:-:S02]  /*00b0*/  ISETP.GE.AND P0, PT, R10, UR4, PT ;  /* 0x000000040a007c0c */ /* 0x000fc4000bf06270 */
[----:B------:R-:W-:Y:S02]  /*00c0*/  IADD3.X R3, R16, UR6, RZ, P2, !PT ;  /* 0x0000000610037c10 */ /* 0x000fe400097fe4ff */
[----:B------:R-:W-:Y:S02]  /*00d0*/  SHF.R.S32.HI R11, RZ, 0x1f, R10 ;  /* 0x0000001fff0b7819 */ /* 0x000fe4000001140a */
[----:B------:R-:W-:Y:S02]  /*00e0*/  SHF.L.U64.HI R12, R14, 0x2, R3 ;  /* 0x000000020e0c7819 */ /* 0x000fe40000010203 */
[----:B------:R-:W-:Y:S01]  /*00f0*/  IADD3 R9, P3, R10, UR5, RZ ;  /* 0x000000050a097c10 */ /* 0x000fe2000ff7e0ff */
[----:B------:R-:W-:Y:S01]  /*0100*/  ULDC.64 UR4, c[0x0][0x118] ;  /* 0x0000460000047ab9 */ /* 0x000fe20000000a00 */
[----:B------:R-:W-:Y:S02]  /*0110*/  SHF.L.U32 R14, R14, 0x2, RZ ;  /* 0x000000020e0e7819 */ /* 0x000fe400000006ff */
[----:B------:R-:W-:-:S02]  /*0120*/  @!P1 MOV R18, 0x4 ;  /* 0x0000000400129802 */ /* 0x000fc40000000f00 */
[----:B------:R-:W-:Y:S02]  /*0130*/  IADD3.X R8, R11, UR6, RZ, P3, !PT ;  /* 0x000000060b087c10 */ /* 0x000fe40009ffe4ff */
[----:B------:R-:W-:Y:S01]  /*0140*/  IADD3 R2, P2, R14, c[0x0][0x160], RZ ;  /* 0x000058000e027a10 */ /* 0x000fe20007f5e0ff */
[----:B------:R-:W-:Y:S01]  /*0150*/  @!P1 IMAD.WIDE R18, R15, R18, c[0x0][0x170] ;  /* 0x00005c000f129625 */ /* 0x000fe200078e0212 */
[C---:B------:R-:W-:Y:S02]  /*0160*/  SHF.L.U64.HI R8, R9.reuse, 0x2, R8 ;  /* 0x0000000209087819 */ /* 0x040fe40000010208 */
[----:B------:R-:W-:Y:S02]  /*0170*/  IADD3.X R3, R12, c[0x0][0x164], RZ, P2, !PT ;  /* 0x000059000c037a10 */ /* 0x000fe400017fe4ff */
[----:B------:R-:W-:Y:S01]  /*0180*/  SHF.L.U32 R9, R9, 0x2, RZ ;  /* 0x0000000209097819 */ /* 0x000fe200000006ff */
[----:B------:R-:W2:Y:S01]  /*0190*/  @!P1 LDG.E R18, [R18.64] ;  /* 0x0000000412129981 */ /* 0x000ea2000c1e1900 */
[----:B------:R-:W-:-:S02]  /*01a0*/  @!P0 MOV R7, 0x4 ;  /* 0x0000000400078802 */ /* 0x000fc40000000f00 */
[----:B------:R-:W-:Y:S01]  /*01b0*/  IADD3 R4, P3, R9, c[0x0][0x160], RZ ;  /* 0x0000580009047a10 */ /* 0x000fe20007f7e0ff */
[----:B------:R-:W2:Y:S02]  /*01c0*/  @!P1 LDG.E R17, [R2.64] ;  /* 0x0000000402119981 */ /* 0x000ea4000c1e1900 */
[----:B------:R-:W-:Y:S01]  /*01d0*/  @!P0 IMAD.WIDE R6, R10, R7, c[0x0][0x170] ;  /* 0x00005c000a068625 */ /* 0x000fe200078e0207 */
[----:B------:R-:W-:-:S05]  /*01e0*/  IADD3.X R5, R8, c[0x0][0x164], RZ, P3, !PT ;  /* 0x0000590008057a10 */ /* 0x000fca0001ffe4ff */
[----:B------:R-:W3:Y:S04]  /*01f0*/  @!P0 LDG.E R7, [R6.64] ;  /* 0x0000000406078981 */ /* 0x000ee8000c1e1900 */
[----:B------:R-:W3:Y:S01]  /*0200*/  @!P0 LDG.E R20, [R4.64] ;  /* 0x0000000404148981 */ /* 0x000ee2000c1e1900 */
[----:B--2---:R-:W-:Y:S01]  /*0210*/  @!P1 HFMA2.MMA R13, R17, 1, 1, R18 ;  /* 0x3c003c00110d9835 */ /* 0x004fe20000000012 */
[----:B------:R-:W-:-:S09]  /*0220*/  MOV R17, RZ ;  /* 0x000000ff00117202 */ /* 0x000fd20000000f00 */
[----:B------:R-:W-:Y:S02]  /*0230*/  @!P1 HADD2.F32 R21, -RZ, R13.H1_H1 ;  /* 0x3000000dff159230 */ /* 0x000fe40000004100 */
[----:B---3--:R-:W-:Y:S02]  /*0240*/  @!P0 HADD2 R0, R20, R7 ;  /* 0x0000000714008230 */ /* 0x008fe40000000000 */
[----:B------:R-:W-:-:S03]  /*0250*/  @!P1 HADD2.F32 R20, -RZ, R13.H0_H0 ;  /* 0x2000000dff149230 */ /* 0x000fc60000004100 */
[--C-:B------:R-:W-:Y:S02]  /*0260*/  @!P0 HADD2.F32 R22, -RZ, R0.reuse.H0_H0 ;  /* 0x20000000ff168230 */ /* 0x100fe40000004100 */
[----:B------:R-:W-:Y:S01]  /*0270*/  @!P0 HADD2.F32 R23, -RZ, R0.H1_H1 ;  /* 0x30000000ff178230 */ /* 0x000fe20000004100 */
[----:B------:R-:W-:-:S04]  /*0280*/  @!P1 FADD.FTZ R20, R20, R21 ;  /* 0x0000001514149221 */ /* 0x000fc80000010000 */
[----:B------:R-:W-:Y:S02]  /*0290*/  @!P0 FADD.FTZ R22, R22, R23 ;  /* 0x0000001716168221 */ /* 0x000fe40000010000 */
        /* <DEDUP_REMOVED lines=9> */
[----:B------:R-:W1:Y:S08]  /*0330*/  I2F.U32 R22, c[0x0][0x0] ;  /* 0x0000000000167b06 */ /* 0x000e700000201000 */
[----:B------:R-:W2:Y:S01]  /*0340*/  I2F.U32 R23, R15 ;  /* 0x0000000f00177306 */ /* 0x000ea20000201000 */
[----:B0-----:R-:W-:-:S05]  /*0350*/  FADD.FTZ R20, R19, R6 ;  /* 0x0000000613147221 */ /* 0x001fca0000010000 */
[----:B------:R-:W0:Y:S01]  /*0360*/  SHFL.BFLY PT, R21, R20, 0x1, 0x1f ;  /* 0x0c201f0014157f89 */ /* 0x000e2200000e0000 */
[----:B------:R-:W-:Y:S01]  /*0370*/  LOP3.LUT P2, R6, R15, 0x1f, RZ, 0xc0, !PT ;  /* 0x0000001f0f067812 */ /* 0x000fe2000784c0ff */
[----:B-1----:R-:W-:Y:S01]  /*0380*/  FMUL.FTZ R22, R22, 0.03125 ;  /* 0x3d00000016167820 */ /* 0x002fe20000410000 */
[----:B------:R-:W-:-:S04]  /*0390*/  SHF.R.U32.HI R7, RZ, 0x3, R15 ;  /* 0x00000003ff077819 */ /* 0x000fc8000001160f */
[----:B--2---:R-:W-:Y:S02]  /*03a0*/  FSETP.GT.FTZ.AND P3, PT, R22, R23, PT ;  /* 0x000000171600720b */ /* 0x004fe40003f74000 */
        /* <DEDUP_REMOVED lines=25> */
[--C-:B------:R-:W-:Y:S02]  /*0540*/  @!P0 HADD2.F32 R29, -RZ, R0.reuse.H1_H1 ;  /* 0x30000000ff1d8230 */ /* 0x100fe40000004100 */
[----:B------:R-:W-:Y:S01]  /*0550*/  @!P0 HADD2.F32 R27, -RZ, R0.H0_H0 ;  /* 0x20000000ff1b8230 */ /* 0x000fe20000004100 */
[----:B0-----:R-:W-:Y:S01]  /*0560*/  MOV R17, RZ ;  /* 0x000000ff00117202 */ /* 0x001fe20000000f00 */
[--C-:B-1----:R-:W-:Y:S02]  /*0570*/  @!P1 FADD.FTZ R20, R25, -R18.reuse ;  /* 0x8000001219149221 */ /* 0x102fe40000010000 */
[--C-:B------:R-:W-:Y:S02]  /*0580*/  @!P1 FADD.FTZ R19, R19, -R18.reuse ;  /* 0x8000001213139221 */ /* 0x100fe40000010000 */
[----:B------:R-:W-:-:S02]  /*0590*/  @!P0 FADD.FTZ R21, R29, -R18 ;  /* 0x800000121d158221 */ /* 0x000fc40000010000 */
[----:B------:R-:W-:Y:S02]  /*05a0*/  @!P1 FMUL.FTZ R20, R20, R20 ;  /* 0x0000001414149220 */ /* 0x000fe40000410000 */
[----:B------:R-:W-:Y:S02]  /*05b0*/  @!P0 FADD.FTZ R18, R27, -R18 ;  /* 0x800000121b128221 */ /* 0x000fe40000010000 */
[----:B------:R-:W-:Y:S02]  /*05c0*/  @!P0 FMUL.FTZ R21, R21, R21 ;  /* 0x0000001515158220 */ /* 0x000fe40000410000 */
[----:B------:R-:W-:Y:S02]  /*05d0*/  @!P1 FFMA.FTZ R20, R19, R19, R20 ;  /* 0x0000001313149223 */ /* 0x000fe40000010014 */
        /* <DEDUP_REMOVED lines=40> */
[----:B------:R-:W-:Y:S02]  /*0860*/  IADD3.X R17, R15, c[0x0][0x184], RZ, P2, !PT ;  /* 0x000061000f117a10 */ /* 0x000fe400017fe4ff */
        /* <DEDUP_REMOVED lines=15> */
[----:B------:R-:W-:Y:S01]  /*0960*/  FFMA.FTZ R21, R12, R20, R21 ;  /* 0x000000140c157223 */ /* 0x000fe20000010015 */
[--C-:B----4-:R-:W-:Y:S01]  /*0970*/  HADD2.F32 R12, -RZ, R14.reuse.H0_H0 ;  /* 0x2000000eff0c7230 */ /* 0x110fe20000004100 */
[----:B------:R-:W-:Y:S01]  /*0980*/  FFMA.FTZ R13, R13, R22, R18 ;  /* 0x000000160d0d7223 */ /* 0x000fe20000010012 */
[----:B------:R-:W-:-:S03]  /*0990*/  HADD2.F32 R14, -RZ, R14.H1_H1 ;  /* 0x3000000eff0e7230 */ /* 0x000fc60000004100 */
[----:B------:R-:W-:Y:S02]  /*09a0*/  FADD.FTZ R12, R12, R21 ;  /* 0x000000150c0c7221 */ /* 0x000fe40000010000 */
[----:B------:R-:W-:-:S05]  /*09b0*/  FADD.FTZ R13, R14, R13 ;  /* 0x0000000d0e0d7221 */ /* 0x000fca0000010000 */
[----:B------:R-:W-:-:S05]  /*09c0*/  F2FP.PACK_AB R13, R13, R12 ;  /* 0x0000000c0d0d723e */ /* 0x000fca00000000ff */
[----:B------:R0:W-:Y:S02]  /*09d0*/  STG.E [R2.64], R13 ;  /* 0x0000000d02007986 */ /* 0x0001e4000c101904 */
.L_x_436:
[----:B0-----:R-:W-:Y:S05]  /*09e0*/  BSYNC B0 ;  /* 0x0000000000007941 */ /* 0x001fea0003800000 */
.L_x_435:
[----:B------:R-:W-:Y:S05]  /*09f0*/  @P0 EXIT ;  /* 0x000000000000094d */ /* 0x000fea0003800000 */
[C---:B------:R-:W-:Y:S02]  /*0a00*/  SHF.L.U32 R3, R10.reuse, 0x2, RZ ;  /* 0x000000020a037819 */ /* 0x040fe400000006ff */
        /* <DEDUP_REMOVED lines=29> */
.L_x_437:
        /* <DEDUP_REMOVED lines=10> */
.L_x_2523:


//--------------------- .text._ZN17fastertransformer26add_bias_layernorm_add_resIfLi1EEEvPT_PKS1_S4_S4_S4_fi --------------------------
	.section	.text._ZN17fastertransformer26add_bias_layernorm_add_resIfLi1EEEvPT_PKS1_S4_S4_S4_fi,"ax",@progbits
	.sectioninfo	@"SHI_REGISTERS=19"
	.align	128
        .global         _ZN17fastertransformer26add_bias_layernorm_add_resIfLi1EEEvPT_PKS1_S4_S4_S4_fi
        .type           _ZN17fastertransformer26add_bias_layernorm_add_resIfLi1EEEvPT_PKS1_S4_S4_S4_fi,@function
        .size           _ZN17fastertransformer26add_bias_layernorm_add_resIfLi1EEEvPT_PKS1_S4_S4_S4_fi,(.L_x_2524 - _ZN17fastertransformer26add_bias_layernorm_add_resIfLi1EEEvPT_PKS1_S4_S4_S4_fi)
        .other          _ZN17fastertransformer26add_bias_layernorm_add_resIfLi1EEEvPT_PKS1_S4_S4_S4_fi,@"STO_CUDA_ENTRY STV_DEFAULT"
_ZN17fastertransformer26add_bias_layernorm_add_resIfLi1EEEvPT_PKS1_S4_S4_S4_fi:
.text._ZN17fastertransformer26add_bias_layernorm_add_resIfLi1EEEvPT_PKS1_S4_S4_S4_fi:
[----:B------:R-:W-:Y:S02]  /*0000*/  MOV R1, c[0x0][0x28] ;  /* 0x00000a0000017a02 */ /* 0x000fe40000000f00 */
[----:B------:R-:W0:Y:S01]  /*0010*/  S2R R6, SR_TID.X ;  /* 0x0000000000067919 */ /* 0x000e220000002100 */
[----:B------:R-:W-:-:S03]  /*0020*/  ULDC.64 UR4, c[0x0][0x118] ;  /* 0x0000460000047ab9 */ /* 0x000fc60000000a00 */
[----:B------:R-:W1:Y:S01]  /*0030*/  S2R R2, SR_CTAID.X ;  /* 0x0000000000027919 */ /* 0x000e620000002500 */
[----:B0-----:R-:W-:Y:S02]  /*0040*/  ISETP.GE.AND P0, PT, R6, c[0x0][0x18c], PT ;  /* 0x0000630006007a0c */ /* 0x001fe40003f06270 */
[----:B------:R-:W-:Y:S01]  /*0050*/  SHF.R.S32.HI R7, RZ, 0x1f, R6 ;  /* 0x0000001fff077819 */ /* 0x000fe20000011406 */
[----:B-1----:R-:W-:-:S05]  /*0060*/  IMAD R2, R2, c[0x0][0x18c], RZ ;  /* 0x0000630002027a24 */ /* 0x002fca00078e02ff */
[----:B------:R-:W-:-:S04]  /*0070*/  IADD3 R4, P1, R2, R6, RZ ;  /* 0x0000000602047210 */ /* 0x000fc80007f3e0ff */
[----:B------:R-:W-:Y:S02]  /*0080*/  LEA.HI.X.SX32 R3, R2, R7, 0x1, P1 ;  /* 0x0000000702037211 */ /* 0x000fe400008f0eff */
[C---:B------:R-:W-:Y:S02]  /*0090*/  SHF.L.U32 R5, R4.reuse, 0x2, RZ ;  /* 0x0000000204057819 */ /* 0x040fe400000006ff */
[----:B------:R-:W-:Y:S02]  /*00a0*/  @!P0 MOV R9, 0x4 ;  /* 0x0000000400098802 */ /* 0x000fe40000000f00 */
[----:B------:R-:W-:Y:S02]  /*00b0*/  SHF.L.U64.HI R4, R4, 0x2, R3 ;  /* 0x0000000204047819 */ /* 0x000fe40000010203 */
[----:B------:R-:W-:Y:S01]  /*00c0*/  IADD3 R2, P1, R5, c[0x0][0x160], RZ ;  /* 0x0000580005027a10 */ /* 0x000fe20007f3e0ff */
[----:B------:R-:W-:-:S03]  /*00d0*/  @!P0 IMAD.WIDE R8, R6, R9, c[0x0][0x170] ;  /* 0x00005c0006088625 */ /* 0x000fc600078e0209 */
[----:B------:R-:W-:-:S03]  /*00e0*/  IADD3.X R3, R4, c[0x0][0x164], RZ, P1, !PT ;  /* 0x0000590004037a10 */ /* 0x000fc60000ffe4ff */
[----:B------:R-:W2:Y:S04]  /*00f0*/  @!P0 LDG.E R8, [R8.64] ;  /* 0x0000000408088981 */ /* 0x000ea8000c1e1900 */
[----:B------:R-:W2:Y:S01]  /*0100*/  @!P0 LDG.E R11, [R2.64] ;  /* 0x00000004020b8981 */ /* 0x000ea2000c1e1900 */
[----:B------:R-:W-:Y:S01]  /*0110*/  HFMA2.MMA R10, -RZ, RZ, 0, 0 ;  /* 0x00000000ff0a7435 */ /* 0x000fe200000001ff */
[----:B------:R-:W0:Y:S01]  /*0120*/  I2F.U32 R15, c[0x0][0x0] ;  /* 0x00000000000f7b06 */ /* 0x000e220000201000 */
[C---:B------:R-:W-:Y:S02]  /*0130*/  ISETP.NE.AND P4, PT, R6.reuse, RZ, PT ;  /* 0x000000ff0600720c */ /* 0x040fe40003f85270 */
[----:B------:R-:W-:-:S05]  /*0140*/  ISETP.GE.AND P3, PT, R6, c[0x0][0x18c], PT ;  /* 0x0000630006007a0c */ /* 0x000fca0003f66270 */
[----:B------:R-:W1:Y:S01]  /*0150*/  I2F.U32 R16, R6 ;  /* 0x0000000600107306 */ /* 0x000e620000201000 */
[----:B0-----:R-:W-:-:S05]  /*0160*/  FMUL.FTZ R15, R15, 0.03125 ;  /* 0x3d0000000f0f7820 */ /* 0x001fca0000410000 */
[----:B-1----:R-:W-:Y:S01]  /*0170*/  FSETP.GT.FTZ.AND P2, PT, R15, R16, PT ;  /* 0x000000100f00720b */ /* 0x002fe20003f54000 */
[----:B--2---:R-:W-:-:S04]  /*0180*/  @!P0 FADD.FTZ R0, R8, R11 ;  /* 0x0000000b08008221 */ /* 0x004fc80000010000 */
[----:B------:R-:W-:-:S05]  /*0190*/  @!P0 FADD.FTZ R10, RZ, R0 ;  /* 0x00000000ff0a8221 */ /* 0x000fca0000010000 */
[----:B------:R-:W0:Y:S02]  /*01a0*/  SHFL.BFLY PT, R11, R10, 0x10, 0x1f ;  /* 0x0e001f000a0b7f89 */ /* 0x000e2400000e0000 */
[----:B0-----:R-:W-:Y:S01]  /*01b0*/  FADD.FTZ R11, R11, R10 ;  /* 0x0000000a0b0b7221 */ /* 0x001fe20000010000 */
[----:B------:R-:W-:-:S04]  /*01c0*/  SHF.R.U32.HI R10, RZ, 0x3, R6 ;  /* 0x00000003ff0a7819 */ /* 0x000fc80000011606 */
[----:B------:R-:W0:Y:S02]  /*01d0*/  SHFL.BFLY PT, R12, R11, 0x8, 0x1f ;  /* 0x0d001f000b0c7f89 */ /* 0x000e2400000e0000 */
[----:B0-----:R-:W-:-:S05]  /*01e0*/  FADD.FTZ R12, R11, R12 ;  /* 0x0000000c0b0c7221 */ /* 0x001fca0000010000 */
[----:B------:R-:W0:Y:S02]  /*01f0*/  SHFL.BFLY PT, R13, R12, 0x4, 0x1f ;  /* 0x0c801f000c0d7f89 */ /* 0x000e2400000e0000 */
[----:B0-----:R-:W-:-:S05]  /*0200*/  FADD.FTZ R13, R12, R13 ;  /* 0x0000000d0c0d7221 */ /* 0x001fca0000010000 */
[----:B------:R-:W0:Y:S02]  /*0210*/  SHFL.BFLY PT, R8, R13, 0x2, 0x1f ;  /* 0x0c401f000d087f89 */ /* 0x000e2400000e0000 */
[----:B0-----:R-:W-:Y:S01]  /*0220*/  FADD.FTZ R14, R13, R8 ;  /* 0x000000080d0e7221 */ /* 0x001fe20000010000 */
[----:B------:R-:W-:-:S04]  /*0230*/  LOP3.LUT P1, R8, R6, 0x1f, RZ, 0xc0, !PT ;  /* 0x0000001f06087812 */ /* 0x000fc8000782c0ff */
[----:B------:R-:W0:Y:S02]  /*0240*/  SHFL.BFLY PT, R9, R14, 0x1, 0x1f ;  /* 0x0c201f000e097f89 */ /* 0x000e2400000e0000 */
[----:B0-----:R-:W-:Y:S01]  /*0250*/  FADD.FTZ R16, R14, R9 ;  /* 0x000000090e107221 */ /* 0x001fe20000010000 */
[----:B------:R-:W-:Y:S02]  /*0260*/  LOP3.LUT R9, R10, 0x1ffffffc, RZ, 0xc0, !PT ;  /* 0x1ffffffc0a097812 */ /* 0x000fe400078ec0ff */
[----:B------:R-:W-:-:S04]  /*0270*/  MOV R10, RZ ;  /* 0x000000ff000a7202 */ /* 0x000fc80000000f00 */
[----:B------:R0:W-:Y:S04]  /*0280*/  @!P1 STS [R9+0x8], R16 ;  /* 0x0000081009009388 */ /* 0x0001e80000000800 */
[----:B------:R-:W-:Y:S06]  /*0290*/  BAR.SYNC.DEFER_BLOCKING 0x0 ;  /* 0x0000000000007b1d */ /* 0x000fec0000010000 */
[----:B0-----:R-:W0:Y:S01]  /*02a0*/  @!P4 I2F R16, c[0x0][0x18c] ;  /* 0x000063000010cb06 */ /* 0x001e220000201400 */
[----:B------:R-:W1:Y:S04]  /*02b0*/  @P2 LDS R10, [R8.X4+0x8] ;  /* 0x00000800080a2984 */ /* 0x000e680000004800 */
[----:B-1----:R-:W1:Y:S02]  /*02c0*/  SHFL.BFLY PT, R11, R10, 0x10, 0x1f ;  /* 0x0e001f000a0b7f89 */ /* 0x002e6400000e0000 */
[----:B-1----:R-:W-:-:S02]  /*02d0*/  FADD.FTZ R11, R11, R10 ;  /* 0x0000000a0b0b7221 */ /* 0x002fc40000010000 */
[----:B0-----:R0:W1:Y:S03]  /*02e0*/  @!P4 MUFU.RCP R10, R16 ;  /* 0x00000010000ac308 */ /* 0x0010660000001000 */
[----:B------:R-:W2:Y:S01]  /*02f0*/  SHFL.BFLY PT, R12, R11, 0x8, 0x1f ;  /* 0x0d001f000b0c7f89 */ /* 0x000ea200000e0000 */
[----:B0-----:R-:W-:Y:S01]  /*0300*/  HFMA2.MMA R16, -RZ, RZ, 0, 0 ;  /* 0x00000000ff107435 */ /* 0x001fe200000001ff */
[----:B--2---:R-:W-:-:S05]  /*0310*/  FADD.FTZ R12, R11, R12 ;  /* 0x0000000c0b0c7221 */ /* 0x004fca0000010000 */
[----:B------:R-:W0:Y:S02]  /*0320*/  SHFL.BFLY PT, R13, R12, 0x4, 0x1f ;  /* 0x0c801f000c0d7f89 */ /* 0x000e2400000e0000 */
[----:B0-----:R-:W-:-:S05]  /*0330*/  FADD.FTZ R13, R12, R13 ;  /* 0x0000000d0c0d7221 */ /* 0x001fca0000010000 */
[----:B------:R-:W0:Y:S02]  /*0340*/  SHFL.BFLY PT, R14, R13, 0x2, 0x1f ;  /* 0x0c401f000d0e7f89 */ /* 0x000e2400000e0000 */
[----:B0-----:R-:W-:-:S05]  /*0350*/  FADD.FTZ R14, R13, R14 ;  /* 0x0000000e0d0e7221 */ /* 0x001fca0000010000 */
[----:B------:R-:W0:Y:S02]  /*0360*/  SHFL.BFLY PT, R15, R14, 0x1, 0x1f ;  /* 0x0c201f000e0f7f89 */ /* 0x000e2400000e0000 */
[----:B0-----:R-:W-:-:S04]  /*0370*/  FADD.FTZ R15, R14, R15 ;  /* 0x0000000f0e0f7221 */ /* 0x001fc80000010000 */
[----:B-1----:R-:W-:-:S05]  /*0380*/  @!P4 FMUL.FTZ R10, R15, R10 ;  /* 0x0000000a0f0ac220 */ /* 0x002fca0000410000 */
[----:B------:R-:W-:Y:S04]  /*0390*/  @!P4 STS [RZ], R10 ;  /* 0x0000000aff00c388 */ /* 0x000fe80000000800 */
[----:B------:R-:W-:Y:S06]  /*03a0*/  BAR.SYNC.DEFER_BLOCKING 0x0 ;  /* 0x0000000000007b1d */ /* 0x000fec0000010000 */
[----:B------:R-:W0:Y:S02]  /*03b0*/  LDS R11, [RZ] ;  /* 0x00000000ff0b7984 */ /* 0x000e240000000800 */
[----:B0-----:R-:W-:-:S04]  /*03c0*/  FADD.FTZ R11, R0, -R11 ;  /* 0x8000000b000b7221 */ /* 0x001fc80000010000 */
[----:B------:R-:W-:-:S05]  /*03d0*/  FFMA.FTZ R11, R11, R11, RZ ;  /* 0x0000000b0b0b7223 */ /* 0x000fca00000100ff */
[----:B------:R-:W-:-:S05]  /*03e0*/  FSEL R11, R11, RZ, !P3 ;  /* 0x000000ff0b0b7208 */ /* 0x000fca0005800000 */
        /* <DEDUP_REMOVED lines=10> */
[----:B------:R0:W-:Y:S04]  /*0490*/  @!P1 STS [R9+0x8], R14 ;  /* 0x0000080e09009388 */ /* 0x0001e80000000800 */
[----:B------:R-:W-:Y:S06]  /*04a0*/  BAR.SYNC.DEFER_BLOCKING 0x0 ;  /* 0x0000000000007b1d */ /* 0x000fec0000010000 */
[----:B0-----:R-:W0:Y:S08]  /*04b0*/  @!P4 I2F R14, c[0x0][0x18c] ;  /* 0x00006300000ecb06 */ /* 0x001e300000201400 */
[----:B0-----:R-:W0:Y:S01]  /*04c0*/  @!P4 MUFU.RCP R15, R14 ;  /* 0x0000000e000fc308 */ /* 0x001e220000001000 */
[----:B------:R-:W1:Y:S04]  /*04d0*/  @P2 LDS R16, [R8.X4+0x8] ;  /* 0x0000080008102984 */ /* 0x000e680000004800 */
        /* <DEDUP_REMOVED lines=13> */
[----:B------:R-:W-:Y:S06]  /*05b0*/  BAR.SYNC.DEFER_BLOCKING 0x0 ;  /* 0x0000000000007b1d */ /* 0x000fec0000010000 */
[----:B------:R-:W-:Y:S05]  /*05c0*/  @P0 EXIT ;  /* 0x000000000000094d */ /* 0x000fea0003800000 */
        /* <DEDUP_REMOVED lines=10> */
[----:B------:R-:W3:Y:S04]  /*0670*/  LDG.E R11, [R10.64] ;  /* 0x000000040a0b7981 */ /* 0x000ee8000c1e1900 */
[----:B------:R-:W0:Y:S02]  /*0680*/  LDS.64 R4, [RZ] ;  /* 0x00000000ff047984 */ /* 0x000e240000000a00 */
[----:B0-----:R-:W-:-:S04]  /*0690*/  FADD.FTZ R4, R0, -R4 ;  /* 0x8000000400047221 */ /* 0x001fc80000010000 */
[----:B------:R-:W-:-:S04]  /*06a0*/  FMUL.FTZ R4, R4, R5 ;  /* 0x0000000504047220 */ /* 0x000fc80000410000 */
[----:B--2---:R-:W-:-:S04]  /*06b0*/  FFMA.FTZ R4, R4, R7, R8 ;  /* 0x0000000704047223 */ /* 0x004fc80000010008 */
[----:B---3--:R-:W-:-:S05]  /*06c0*/  FADD.FTZ R5, R4, R11 ;  /* 0x0000000b04057221 */ /* 0x008fca0000010000 */
[----:B------:R-:W-:Y:S01]  /*06d0*/  STG.E [R2.64], R5 ;  /* 0x0000000502007986 */ /* 0x000fe2000c101904 */
[----:B------:R-:W-:Y:S05]  /*06e0*/  EXIT ;  /* 0x000000000000794d */ /* 0x000fea0003800000 */
.L_x_438:
        /* <DEDUP_REMOVED lines=9> */
.L_x_2524:


//--------------------- .text._ZN17fastertransformer26add_bias_layernorm_add_resI6__halfLi1EEEvPT_PKS2_S5_S5_S5_fi --------------------------
	.section	.text._ZN17fastertransformer26add_bias_layernorm_add_resI6__halfLi1EEEvPT_PKS2_S5_S5_S5_fi,"ax",@progbits
	.sectioninfo	@"SHI_REGISTERS=19"
	.align	128
        .global         _ZN17fastertransformer26add_bias_layernorm_add_resI6__halfLi1EEEvPT_PKS2_S5_S5_S5_fi
        .type           _ZN17fastertransformer26add_bias_layernorm_add_resI6__halfLi1EEEvPT_PKS2_S5_S5_S5_fi,@function
        .size           _ZN17fastertransformer26add_bias_layernorm_add_resI6__halfLi1EEEvPT_PKS2_S5_S5_S5_fi,(.L_x_2525 - _ZN17fastertransformer26add_bias_layernorm_add_resI6__halfLi1EEEvPT_PKS2_S5_S5_S5_fi)
        .other          _ZN17fastertransformer26add_bias_layernorm_add_resI6__halfLi1EEEvPT_PKS2_S5_S5_S5_fi,@"STO_CUDA_ENTRY STV_DEFAULT"
_ZN17fastertransformer26add_bias_layernorm_add_resI6__halfLi1EEEvPT_PKS2_S5_S5_S5_fi:
.text._ZN17fastertransformer26add_bias_layernorm_add_resI6__halfLi1EEEvPT_PKS2_S5_S5_S5_fi:
        /* <DEDUP_REMOVED lines=15> */
[----:B------:R-:W2:Y:S04]  /*00f0*/  @!P0 LDG.E.U16 R9, [R8.64] ;  /* 0x0000000408098981 */ /* 0x000ea8000c1e1500 */
[----:B------:R-:W2:Y:S01]  /*0100*/  @!P0 LDG.E.U16 R10, [R2.64] ;  /* 0x00000004020a8981 */ /* 0x000ea2000c1e1500 */
[----:B------:R-:W0:Y:S01]  /*0110*/  I2F.U32 R15, c[0x0][0x0] ;  /* 0x00000000000f7b06 */ /* 0x000e220000201000 */
[----:B------:R-:W-:-:S07]  /*0120*/  ISETP.NE.AND P3, PT, R6, RZ, PT ;  /* 0x000000ff0600720c */ /* 0x000fce0003f65270 */
[----:B------:R-:W1:Y:S01]  /*0130*/  I2F.U32 R16, R6 ;  /* 0x0000000600107306 */ /* 0x000e620000201000 */
[----:B0-----:R-:W-:-:S05]  /*0140*/  FMUL.FTZ R15, R15, 0.03125 ;  /* 0x3d0000000f0f7820 */ /* 0x001fca0000410000 */
[----:B-1----:R-:W-:Y:S01]  /*0150*/  FSETP.GT.FTZ.AND P2, PT, R15, R16, PT ;  /* 0x000000100f00720b */ /* 0x002fe20003f54000 */
[----:B--2---:R-:W-:Y:S01]  /*0160*/  @!P0 HADD2 R0, R10.H0_H0, R9.H0_H0 ;  /* 0x200000090a008230 */ /* 0x004fe20000000800 */
[----:B------:R-:W-:-:S04]  /*0170*/  HFMA2.MMA R10, -RZ, RZ, 0, 0 ;  /* 0x00000000ff0a7435 */ /* 0x000fc800000001ff */
[----:B------:R-:W-:-:S05]  /*0180*/  @!P0 HADD2.F32 R11, -RZ, R0.H0_H0 ;  /* 0x20000000ff0b8230 */ /* 0x000fca0000004100 */
        /* <DEDUP_REMOVED lines=21> */
[----:B0-----:R-:W0:Y:S03]  /*02e0*/  @!P3 MUFU.RCP R10, R16 ;  /* 0x00000010000ab308 */ /* 0x001e260000001000 */
[----:B------:R-:W1:Y:S02]  /*02f0*/  SHFL.BFLY PT, R12, R11, 0x8, 0x1f ;  /* 0x0d001f000b0c7f89 */ /* 0x000e6400000e0000 */
[----:B-1----:R-:W-:Y:S01]  /*0300*/  FADD.FTZ R12, R11, R12 ;  /* 0x0000000c0b0c7221 */ /* 0x002fe20000010000 */
[----:B------:R-:W-:-:S04]  /*0310*/  HFMA2.MMA R11, -RZ, RZ, 0, 0 ;  /* 0x00000000ff0b7435 */ /* 0x000fc800000001ff */
        /* <DEDUP_REMOVED lines=9> */
[----:B------:R-:W-:Y:S06]  /*03b0*/  BAR.SYNC.DEFER_BLOCKING 0x0 ;  /* 0x0000000000007b1d */ /* 0x000fec0000010000 */
[----:B------:R-:W0:Y:S02]  /*03c0*/  @!P0 LDS R12, [RZ] ;  /* 0x00000000ff0c8984 */ /* 0x000e240000000800 */
[----:B0-----:R-:W-:-:S04]  /*03d0*/  @!P0 FADD.FTZ R12, R13, -R12 ;  /* 0x8000000c0d0c8221 */ /* 0x001fc80000010000 */
[----:B------:R-:W-:-:S05]  /*03e0*/  @!P0 FFMA.FTZ R11, R12, R12, RZ ;  /* 0x0000000c0c0b8223 */ /* 0x000fca00000100ff */
        /* <DEDUP_REMOVED lines=9> */
[----:B0-----:R-:W-:Y:S01]  /*0480*/  FADD.FTZ R16, R15, R14 ;  /* 0x0000000e0f107221 */ /* 0x001fe20000010000 */
[----:B------:R-:W-:Y:S01]  /*0490*/  MOV R14, RZ ;  /* 0x000000ff000e7202 */ /* 0x000fe20000000f00 */
[----:B------:R-:W0:Y:S03]  /*04a0*/  @!P3 I2F R15, c[0x0][0x18c] ;  /* 0x00006300000fbb06 */ /* 0x000e260000201400 */
[----:B------:R-:W-:Y:S04]  /*04b0*/  @!P1 STS [R9+0x8], R16 ;  /* 0x0000081009009388 */ /* 0x000fe80000000800 */
[----:B------:R-:W-:Y:S06]  /*04c0*/  BAR.SYNC.DEFER_BLOCKING 0x0 ;  /* 0x0000000000007b1d */ /* 0x000fec0000010000 */
        /* <DEDUP_REMOVED lines=21> */
[----:B------:R-:W-:Y:S02]  /*0620*/  IADD3.X R7, R9, c[0x0][0x17c], RZ, P0, !PT ;  /* 0x00005f0009077a10 */ /* 0x000fe400007fe4ff */
[----:B------:R-:W-:Y:S02]  /*0630*/  IADD3 R10, P2, R5, c[0x0][0x168], RZ ;  /* 0x00005a00050a7a10 */ /* 0x000fe40007f5e0ff */
[----:B------:R-:W-:Y:S01]  /*0640*/  IADD3.X R9, R9, c[0x0][0x184], RZ, P1, !PT ;  /* 0x0000610009097a10 */ /* 0x000fe20000ffe4ff */
        /* <DEDUP_REMOVED lines=16> */
.L_x_439:
        /* <DEDUP_REMOVED lines=11> */
.L_x_2525:


//--------------------- .text._ZN17fastertransformer29add_bias_layernorm_add_res_e2ILi1EEEvP6float2PKS1_S4_S4_S4_fi --------------------------
	.section	.text._ZN17fastertransformer29add_bias_layernorm_add_res_e2ILi1EEEvP6float2PKS1_S4_S4_S4_fi,"ax",@progbits
	.sectioninfo	@"SHI_REGISTERS=20"
	.align	128
        .global         _ZN17fastertransformer29add_bias_layernorm_add_res_e2ILi1EEEvP6float2PKS1_S4_S4_S4_fi
        .type           _ZN17fastertransformer29add_bias_layernorm_add_res_e2ILi1EEEvP6float2PKS1_S4_S4_S4_fi,@function
        .size           _ZN17fastertransformer29add_bias_layernorm_add_res_e2ILi1EEEvP6float2PKS1_S4_S4_S4_fi,(.L_x_2526 - _ZN17fastertransformer29add_bias_layernorm_add_res_e2ILi1EEEvP6float2PKS1_S4_S4_S4_fi)
        .other          _ZN17fastertransformer29add_bias_layernorm_add_res_e2ILi1EEEvP6float2PKS1_S4_S4_S4_fi,@"STO_CUDA_ENTRY STV_DEFAULT"
_ZN17fastertransformer29add_bias_layernorm_add_res_e2ILi1EEEvP6float2PKS1_S4_S4_S4_fi:
.text._ZN17fastertransformer29add_bias_layernorm_add_res_e2ILi1EEEvP6float2PKS1_S4_S4_S4_fi:
[----:B------:R-:W-:Y:S02]  /*0000*/  MOV R1, c[0x0][0x28] ;  /* 0x00000a0000017a02 */ /* 0x000fe40000000f00 */
[----:B------:R-:W0:Y:S01]  /*0010*/  S2R R7, SR_TID.X ;  /* 0x0000000000077919 */ /* 0x000e220000002100 */
[----:B------:R-:W-:Y:S02]  /*0020*/  ULDC UR4, c[0x0][0x18c] ;  /* 0x0000630000047ab9 */ /* 0x000fe40000000800 */
[----:B------:R-:W-:Y:S01]  /*0030*/  USHF.R.S32.HI UR4, URZ, 0x1, UR4 ;  /* 0x000000013f047899 */ /* 0x000fe20008011404 */
[----:B------:R-:W1:Y:S05]  /*0040*/  S2R R2, SR_CTAID.X ;  /* 0x0000000000027919 */ /* 0x000e6a0000002500 */
[----:B0-----:R-:W-:Y:S02]  /*0050*/  ISETP.GE.AND P0, PT, R7, UR4, PT ;  /* 0x0000000407007c0c */ /* 0x001fe4000bf06270 */
[----:B------:R-:W-:Y:S01]  /*0060*/  SHF.R.S32.HI R8, RZ, 0x1f, R7 ;  /* 0x0000001fff087819 */ /* 0x000fe20000011407 */
[----:B-1----:R-:W-:Y:S01]  /*0070*/  IMAD R2, R2, UR4, RZ ;  /* 0x0000000402027c24 */ /* 0x002fe2000f8e02ff */
[----:B------:R-:W-:-:S04]  /*0080*/  ULDC.64 UR4, c[0x0][0x118] ;  /* 0x0000460000047ab9 */ /* 0x000fc80000000a00 */
        /* <DEDUP_REMOVED lines=8> */
[----:B------:R-:W2:Y:S04]  /*0110*/  @!P0 LDG.E.64 R10, [R10.64] ;  /* 0x000000040a0a8981 */ /* 0x000ea8000c1e1b00 */
[----:B------:R-:W2:Y:S01]  /*0120*/  @!P0 LDG.E.64 R12, [R2.64] ;  /* 0x00000004020c8981 */ /* 0x000ea2000c1e1b00 */
[----:B------:R-:W-:Y:S01]  /*0130*/  HFMA2.MMA R9, -RZ, RZ, 0, 0 ;  /* 0x00000000ff097435 */ /* 0x000fe200000001ff */
[----:B------:R-:W0:Y:S01]  /*0140*/  I2F.U32 R16, c[0x0][0x0] ;  /* 0x0000000000107b06 */ /* 0x000e220000201000 */
[----:B------:R-:W-:-:S07]  /*0150*/  ISETP.NE.AND P3, PT, R7, RZ, PT ;  /* 0x000000ff0700720c */ /* 0x000fce0003f65270 */
[----:B------:R-:W1:Y:S01]  /*0160*/  I2F.U32 R17, R7 ;  /* 0x0000000700117306 */ /* 0x000e620000201000 */
[----:B0-----:R-:W-:-:S05]  /*0170*/  FMUL.FTZ R16, R16, 0.03125 ;  /* 0x3d00000010107820 */ /* 0x001fca0000410000 */
[----:B-1----:R-:W-:Y:S01]  /*0180*/  FSETP.GT.FTZ.AND P2, PT, R16, R17, PT ;  /* 0x000000111000720b */ /* 0x002fe20003f54000 */
[----:B--2---:R-:W-:Y:S02]  /*0190*/  @!P0 FADD.FTZ R0, R12, R10 ;  /* 0x0000000a0c008221 */ /* 0x004fe40000010000 */
[----:B------:R-:W-:-:S04]  /*01a0*/  @!P0 FADD.FTZ R5, R13, R11 ;  /* 0x0000000b0d058221 */ /* 0x000fc80000010000 */
[----:B------:R-:W-:-:S04]  /*01b0*/  @!P0 FADD.FTZ R12, R0, R5 ;  /* 0x00000005000c8221 */ /* 0x000fc80000010000 */
[----:B------:R-:W-:-:S05]  /*01c0*/  @!P0 FADD.FTZ R9, RZ, R12 ;  /* 0x0000000cff098221 */ /* 0x000fca0000010000 */
[----:B------:R-:W0:Y:S02]  /*01d0*/  SHFL.BFLY PT, R12, R9, 0x10, 0x1f ;  /* 0x0e001f00090c7f89 */ /* 0x000e2400000e0000 */
[----:B0-----:R-:W-:Y:S01]  /*01e0*/  FADD.FTZ R12, R12, R9 ;  /* 0x000000090c0c7221 */ /* 0x001fe20000010000 */
[----:B------:R-:W-:-:S04]  /*01f0*/  LOP3.LUT P1, R9, R7, 0x1f, RZ, 0xc0, !PT ;  /* 0x0000001f07097812 */ /* 0x000fc8000782c0ff */
[----:B------:R-:W0:Y:S02]  /*0200*/  SHFL.BFLY PT, R13, R12, 0x8, 0x1f ;  /* 0x0d001f000c0d7f89 */ /* 0x000e2400000e0000 */
[----:B0-----:R-:W-:-:S05]  /*0210*/  FADD.FTZ R13, R12, R13 ;  /* 0x0000000d0c0d7221 */ /* 0x001fca0000010000 */
[----:B------:R-:W0:Y:S02]  /*0220*/  SHFL.BFLY PT, R10, R13, 0x4, 0x1f ;  /* 0x0c801f000d0a7f89 */ /* 0x000e2400000e0000 */
[----:B0-----:R-:W-:-:S05]  /*0230*/  FADD.FTZ R11, R13, R10 ;  /* 0x0000000a0d0b7221 */ /* 0x001fca0000010000 */
[----:B------:R-:W0:Y:S02]  /*0240*/  SHFL.BFLY PT, R10, R11, 0x2, 0x1f ;  /* 0x0c401f000b0a7f89 */ /* 0x000e2400000e0000 */
[----:B0-----:R-:W-:Y:S01]  /*0250*/  FADD.FTZ R14, R11, R10 ;  /* 0x0000000a0b0e7221 */ /* 0x001fe20000010000 */
[----:B------:R-:W-:Y:S02]  /*0260*/  SHF.R.U32.HI R10, RZ, 0x3, R7 ;  /* 0x00000003ff0a7819 */ /* 0x000fe40000011607 */
[----:B------:R-:W-:Y:S02]  /*0270*/  MOV R11, RZ ;  /* 0x000000ff000b7202 */ /* 0x000fe40000000f00 */
[----:B------:R-:W0:Y:S01]  /*0280*/  SHFL.BFLY PT, R15, R14, 0x1, 0x1f ;  /* 0x0c201f000e0f7f89 */ /* 0x000e2200000e0000 */
[----:B------:R-:W-:Y:S01]  /*0290*/  LOP3.LUT R10, R10, 0x1ffffffc, RZ, 0xc0, !PT ;  /* 0x1ffffffc0a0a7812 */ /* 0x000fe200078ec0ff */
[----:B0-----:R-:W-:-:S05]  /*02a0*/  FADD.FTZ R17, R14, R15 ;  /* 0x0000000f0e117221 */ /* 0x001fca0000010000 */
        /* <DEDUP_REMOVED lines=15> */
[----:B0-----:R-:W-:-:S05]  /*03a0*/  @!P3 FMUL.FTZ R11, R16, R11 ;  /* 0x0000000b100bb220 */ /* 0x001fca0000410000 */
[----:B------:R-:W-:Y:S04]  /*03b0*/  @!P3 STS [RZ], R11 ;  /* 0x0000000bff00b388 */ /* 0x000fe80000000800 */
[----:B------:R-:W-:Y:S06]  /*03c0*/  BAR.SYNC.DEFER_BLOCKING 0x0 ;  /* 0x0000000000007b1d */ /* 0x000fec0000010000 */
[----:B------:R-:W0:Y:S02]  /*03d0*/  @!P0 LDS R12, [RZ] ;  /* 0x00000000ff0c8984 */ /* 0x000e240000000800 */
[----:B0-----:R-:W-:-:S02]  /*03e0*/  @!P0 FADD.FTZ R14, R5, -R12 ;  /* 0x8000000c050e8221 */ /* 0x001fc40000010000 */
[----:B------:R-:W-:Y:S01]  /*03f0*/  @!P0 FADD.FTZ R13, R0, -R12 ;  /* 0x8000000c000d8221 */ /* 0x000fe20000010000 */
[----:B------:R-:W-:Y:S01]  /*0400*/  HFMA2.MMA R12, -RZ, RZ, 0, 0 ;  /* 0x00000000ff0c7435 */ /* 0x000fe200000001ff */
[----:B------:R-:W-:-:S04]  /*0410*/  @!P0 FMUL.FTZ R14, R14, R14 ;  /* 0x0000000e0e0e8220 */ /* 0x000fc80000410000 */
[----:B------:R-:W-:-:S04]  /*0420*/  @!P0 FFMA.FTZ R14, R13, R13, R14 ;  /* 0x0000000d0d0e8223 */ /* 0x000fc8000001000e */
[----:B------:R-:W-:-:S05]  /*0430*/  @!P0 FADD.FTZ R12, RZ, R14 ;  /* 0x0000000eff0c8221 */ /* 0x000fca0000010000 */
        /* <DEDUP_REMOVED lines=31> */
[C---:B0-----:R-:W-:Y:S01]  /*0630*/  SHF.L.U32 R10, R7.reuse, 0x3, RZ ;  /* 0x00000003070a7819 */ /* 0x041fe200000006ff */
[----:B------:R-:W0:Y:S01]  /*0640*/  LDS.64 R12, [RZ] ;  /* 0x00000000ff0c7984 */ /* 0x000e220000000a00 */
        /* <DEDUP_REMOVED lines=10> */
[--C-:B0-----:R-:W-:Y:S02]  /*06f0*/  FADD.FTZ R4, R5, -R12.reuse ;  /* 0x8000000c05047221 */ /* 0x101fe40000010000 */
[----:B------:R-:W-:-:S02]  /*0700*/  FADD.FTZ R0, R0, -R12 ;  /* 0x8000000c00007221 */ /* 0x000fc40000010000 */
[-C--:B------:R-:W-:Y:S02]  /*0710*/  FMUL.FTZ R4, R4, R13.reuse ;  /* 0x0000000d04047220 */ /* 0x080fe40000410000 */
[----:B------:R-:W-:Y:S02]  /*0720*/  FMUL.FTZ R13, R0, R13 ;  /* 0x0000000d000d7220 */ /* 0x000fe40000410000 */
[----:B--2---:R-:W-:Y:S02]  /*0730*/  FFMA.FTZ R4, R9, R4, R11 ;  /* 0x0000000409047223 */ /* 0x004fe4000001000b */
[----:B------:R-:W-:Y:S02]  /*0740*/  FFMA.FTZ R13, R8, R13, R10 ;  /* 0x0000000d080d7223 */ /* 0x000fe4000001000a */
[----:B---3--:R-:W-:Y:S02]  /*0750*/  FADD.FTZ R5, R7, R4 ;  /* 0x0000000407057221 */ /* 0x008fe40000010000 */
[----:B------:R-:W-:-:S05]  /*0760*/  FADD.FTZ R4, R6, R13 ;  /* 0x0000000d06047221 */ /* 0x000fca0000010000 */
[----:B------:R-:W-:Y:S01]  /*0770*/  STG.E.64 [R2.64], R4 ;  /* 0x0000000402007986 */ /* 0x000fe2000c101b04 */
[----:B------:R-:W-:Y:S05]  /*0780*/  EXIT ;  /* 0x000000000000794d */ /* 0x000fea0003800000 */
.L_x_440:
        /* <DEDUP_REMOVED lines=15> */
.L_x_2526:


//--------------------- .text._ZN17fastertransformer29add_bias_layernorm_add_res_e2ILi1EEEvP7__half2PKS1_S4_S4_S4_fi --------------------------
	.section	.text._ZN17fastertransformer29add_bias_layernorm_add_res_e2ILi1EEEvP7__half2PKS1_S4_S4_S4_fi,"ax",@progbits
	.sectioninfo	@"SHI_REGISTERS=21"
	.align	128
        .global         _ZN17fastertransformer29add_bias_layernorm_add_res_e2ILi1EEEvP7__half2PKS1_S4_S4_S4_fi
        .type           _ZN17fastertransformer29add_bias_layernorm_add_res_e2ILi1EEEvP7__half2PKS1_S4_S4_S4_fi,@function
        .size           _ZN17fastertransformer29add_bias_layernorm_add_res_e2ILi1EEEvP7__half2PKS1_S4_S4_S4_fi,(.L_x_2527 - _ZN17fastertransformer29add_bias_layernorm_add_res_e2ILi1EEEvP7__half2PKS1_S4_S4_S4_fi)
        .other          _ZN17fastertransformer29add_bias_layernorm_add_res_e2ILi1EEEvP7__half2PKS1_S4_S4_S4_fi,@"STO_CUDA_ENTRY STV_DEFAULT"
_ZN17fastertransformer29add_bias_layernorm_add_res_e2ILi1EEEvP7__half2PKS1_S4_S4_S4_fi:
.text._ZN17fastertransformer29add_bias_layernorm_add_res_e2ILi1EEEvP7__half2PKS1_S4_S4_S4_fi:
        /* <DEDUP_REMOVED lines=19> */
[----:B------:R-:W0:Y:S01]  /*0130*/  I2F.U32 R15, c[0x0][0x0] ;  /* 0x00000000000f7b06 */ /* 0x000e220000201000 */
[----:B------:R-:W-:-:S07]  /*0140*/  ISETP.NE.AND P3, PT, R6, RZ, PT ;  /* 0x000000ff0600720c */ /* 0x000fce0003f65270 */
[----:B------:R-:W1:Y:S01]  /*0150*/  I2F.U32 R16, R6 ;  /* 0x0000000600107306 */ /* 0x000e620000201000 */
[----:B0-----:R-:W-:-:S05]  /*0160*/  FMUL.FTZ R15, R15, 0.03125 ;  /* 0x3d0000000f0f7820 */ /* 0x001fca0000410000 */
[----:B-1----:R-:W-:Y:S01]  /*0170*/  FSETP.GT.FTZ.AND P2, PT, R15, R16, PT ;  /* 0x000000100f00720b */ /* 0x002fe20003f54000 */
[----:B--2---:R-:W-:Y:S01]  /*0180*/  @!P0 HFMA2.MMA R0, R10, 1, 1, R9 ;  /* 0x3c003c000a008835 */ /* 0x004fe20000000009 */
[----:B------:R-:W-:-:S09]  /*0190*/  MOV R10, RZ ;  /* 0x000000ff000a7202 */ /* 0x000fd20000000f00 */
[--C-:B------:R-:W-:Y:S02]  /*01a0*/  @!P0 HADD2.F32 R11, -RZ, R0.reuse.H0_H0 ;  /* 0x20000000ff0b8230 */ /* 0x100fe40000004100 */
[--C-:B------:R-:W-:Y:S02]  /*01b0*/  @!P0 HADD2.F32 R12, -RZ, R0.reuse.H1_H1 ;  /* 0x30000000ff0c8230 */ /* 0x100fe40000004100 */
[----:B------:R-:W-:-:S03]  /*01c0*/  @!P0 HADD2.F32 R18, -RZ, R0.H1_H1 ;  /* 0x30000000ff128230 */ /* 0x000fc60000004100 */
[----:B------:R-:W-:-:S04]  /*01d0*/  @!P0 FADD.FTZ R11, R11, R12 ;  /* 0x0000000c0b0b8221 */ /* 0x000fc80000010000 */
        /* <DEDUP_REMOVED lines=13> */
[----:B------:R-:W-:Y:S01]  /*02b0*/  LOP3.LUT R9, R10, 0x1ffffffc, RZ, 0xc0, !PT ;  /* 0x1ffffffc0a097812 */ /* 0x000fe200078ec0ff */
[----:B------:R-:W-:-:S05]  /*02c0*/  HFMA2.MMA R10, -RZ, RZ, 0, 0 ;  /* 0x00000000ff0a7435 */ /* 0x000fca00000001ff */
        /* <DEDUP_REMOVED lines=10> */
[----:B-1----:R-:W-:Y:S01]  /*0370*/  FADD.FTZ R13, R12, R13 ;  /* 0x0000000d0c0d7221 */ /* 0x002fe20000010000 */
[----:B------:R-:W-:-:S04]  /*0380*/  @!P0 HADD2.F32 R12, -RZ, R0.H0_H0 ;  /* 0x20000000ff0c8230 */ /* 0x000fc80000004100 */
        /* <DEDUP_REMOVED lines=10> */
[----:B------:R-:W-:Y:S01]  /*0430*/  MOV R11, RZ ;  /* 0x000000ff000b7202 */ /* 0x000fe20000000f00 */
        /* <DEDUP_REMOVED lines=13> */
[----:B------:R-:W-:Y:S01]  /*0510*/  HFMA2.MMA R14, -RZ, RZ, 0, 0 ;  /* 0x00000000ff0e7435 */ /* 0x000fe200000001ff */
        /* <DEDUP_REMOVED lines=51> */
.L_x_441:
        /* <DEDUP_REMOVED lines=11> */
.L_x_2527:


//--------------------- .text._ZN17fastertransformer18merge_layernorm_v2I6__halfEEvPT_PKS2_S5_S5_fiiii --------------------------
	.section	.text._ZN17fastertransformer18merge_layernorm_v2I6__halfEEvPT_PKS2_S5_S5_fiiii,"ax",@progbits
	.sectioninfo	@"SHI_REGISTERS=29"
	.align	128
        .global         _ZN17fastertransformer18merge_layernorm_v2I6__halfEEvPT_PKS2_S5_S5_fiiii
        .type           _ZN17fastertransformer18merge_layernorm_v2I6__halfEEvPT_PKS2_S5_S5_fiiii,@function
        .size           _ZN17fastertransformer18merge_layernorm_v2I6__halfEEvPT_PKS2_S5_S5_fiiii,(.L_x_2528 - _ZN17fastertransformer18merge_layernorm_v2I6__halfEEvPT_PKS2_S5_S5_fiiii)
        .other          _ZN17fastertransformer18merge_layernorm_v2I6__halfEEvPT_PKS2_S5_S5_fiiii,@"STO_CUDA_ENTRY STV_DEFAULT"
_ZN17fastertransformer18merge_layernorm_v2I6__halfEEvPT_PKS2_S5_S5_fiiii:
.text._ZN17fastertransformer18merge_layernorm_v2I6__halfEEvPT_PKS2_S5_S5_fiiii:
[----:B------:R-:W-:Y:S02]  /*0000*/  IMAD.MOV.U32 R1, RZ, RZ, c[0x0][0x28] ;  /* 0x00000a00ff017624 */ /* 0x000fe400078e00ff */
[----:B------:R-:W0:Y:S01]  /*0010*/  S2R R22, SR_TID.X ;  /* 0x0000000000167919 */ /* 0x000e220000002100 */
[----:B------:R-:W1:Y:S01]  /*0020*/  S2UR UR4, SR_CTAID.Z ;  /* 0x00000000000479c3 */ /* 0x000e620000002700 */
[----:B------:R-:W-:Y:S01]  /*0030*/  ULDC.64 UR6, c[0x0][0x188] ;  /* 0x0000620000067ab9 */ /* 0x000fe20000000a00 */
[----:B------:R-:W-:Y:S01]  /*0040*/  IMAD.MOV.U32 R7, RZ, RZ, c[0x0][0x190] ;  /* 0x00006400ff077624 */ /* 0x000fe200078e00ff */
[----:B------:R-:W2:Y:S01]  /*0050*/  S2R R5, SR_CTAID.Y ;  /* 0x0000000000057919 */ /* 0x000ea20000002600 */
[----:B------:R-:W-:Y:S01]  /*0060*/  ULDC UR5, c[0x0][0x190] ;  /* 0x0000640000057ab9 */ /* 0x000fe20000000800 */
[----:B------:R-:W-:Y:S01]  /*0070*/  BSSY B0, `(.L_x_442) ;  /* 0x0000041000007945 */ /* 0x000fe20003800000 */
[----:B------:R-:W-:Y:S01]  /*0080*/  IMAD R4, R7, c[0x0][0x18c], RZ ;  /* 0x0000630007047a24 */ /* 0x000fe200078e02ff */
[----:B------:R-:W3:Y:S01]  /*0090*/  S2R R6, SR_CTAID.X ;  /* 0x0000000000067919 */ /* 0x000ee20000002500 */
[----:B------:R-:W-:Y:S01]  /*00a0*/  ULDC.64 UR8, c[0x0][0x118] ;  /* 0x0000460000087ab9 */ /* 0x000fe20000000a00 */
[----:B------:R-:W-:Y:S01]  /*00b0*/  IMAD.MOV.U32 R10, RZ, RZ, RZ ;  /* 0x000000ffff0a7224 */ /* 0x000fe200078e00ff */
[----:B------:R-:W-:-:S02]  /*00c0*/  SHF.R.S32.HI R7, RZ, 0x2, R7 ;  /* 0x00000002ff077819 */ /* 0x000fc40000011407 */
[----:B------:R-:W-:-:S04]  /*00d0*/  LEA.HI R8, R4, R4, RZ, 0x1 ;  /* 0x0000000404087211 */ /* 0x000fc800078f08ff */
[----:B------:R-:W-:Y:S02]  /*00e0*/  SHF.R.S32.HI R8, RZ, 0x1, R8 ;  /* 0x00000001ff087819 */ /* 0x000fe40000011408 */
[C---:B0-----:R-:W-:Y:S01]  /*00f0*/  ISETP.GE.AND P4, PT, R22.reuse, c[0x0][0x190], PT ;  /* 0x0000640016007a0c */ /* 0x041fe20003f86270 */
[----:B-1----:R-:W-:Y:S01]  /*0100*/  UIMAD UR4, UR4, UR6, URZ ;  /* 0x00000006040472a4 */ /* 0x002fe2000f8e023f */
[----:B------:R-:W-:-:S03]  /*0110*/  IADD3 R20, R22, c[0x0][0x0], RZ ;  /* 0x0000000016147a10 */ /* 0x000fc60007ffe0ff */
[----:B------:R-:W-:Y:S01]  /*0120*/  UIMAD UR4, UR4, UR7, URZ ;  /* 0x00000007040472a4 */ /* 0x000fe2000f8e023f */
[C---:B------:R-:W-:Y:S02]  /*0130*/  IADD3 R18, R20.reuse, c[0x0][0x0], RZ ;  /* 0x0000000014127a10 */ /* 0x040fe40007ffe0ff */
[----:B------:R-:W-:Y:S01]  /*0140*/  ISETP.GE.AND P3, PT, R20, c[0x0][0x190], PT ;  /* 0x0000640014007a0c */ /* 0x000fe20003f66270 */
[----:B------:R-:W-:Y:S01]  /*0150*/  UIMAD UR4, UR4, UR5, URZ ;  /* 0x00000005040472a4 */ /* 0x000fe2000f8e023f */
[C---:B------:R-:W-:Y:S02]  /*0160*/  IADD3 R0, R18.reuse, c[0x0][0x0], RZ ;  /* 0x0000000012007a10 */ /* 0x040fe40007ffe0ff */
[----:B------:R-:W-:Y:S02]  /*0170*/  ISETP.GE.AND P2, PT, R18, c[0x0][0x190], PT ;  /* 0x0000640012007a0c */ /* 0x000fe40003f46270 */
[----:B------:R-:W-:Y:S01]  /*0180*/  ISETP.GE.AND P1, PT, R0, c[0x0][0x190], PT ;  /* 0x0000640000007a0c */ /* 0x000fe20003f26270 */
[----:B------:R-:W-:Y:S07]  /*0190*/  @P4 BRA `(.L_x_443) ;  /* 0x000002e000004947 */ /* 0x000fee0003800000 */
[----:B--23--:R-:W-:Y:S02]  /*01a0*/  IABS R11, R7 ;  /* 0x00000007000b7213 */ /* 0x00cfe40000000000 */
[----:B------:R-:W-:-:S02]  /*01b0*/  IABS R12, R22 ;  /* 0x00000016000c7213 */ /* 0x000fc40000000000 */
[----:B------:R-:W0:Y:S01]  /*01c0*/  I2F.RP R9, R11 ;  /* 0x0000000b00097306 */ /* 0x000e220000209400 */
[----:B------:R-:W-:-:S07]  /*01d0*/  IABS R14, R7 ;  /* 0x00000007000e7213 */ /* 0x000fce0000000000 */
[----:B0-----:R-:W0:Y:S02]  /*01e0*/  MUFU.RCP R9, R9 ;  /* 0x0000000900097308 */ /* 0x001e240000001000 */
[----:B0-----:R-:W-:Y:S01]  /*01f0*/  IADD3 R2, R9, 0xffffffe, RZ ;  /* 0x0ffffffe09027810 */ /* 0x001fe20007ffe0ff */
[----:B------:R-:W-:-:S05]  /*0200*/  IMAD.MOV R9, RZ, RZ, -R14 ;  /* 0x000000ffff097224 */ /* 0x000fca00078e0a0e */
[----:B------:R0:W1:Y:S02]  /*0210*/  F2I.FTZ.U32.TRUNC.NTZ R3, R2 ;  /* 0x0000000200037305 */ /* 0x000064000021f000 */
[----:B0-----:R-:W-:Y:S02]  /*0220*/  IMAD.MOV.U32 R2, RZ, RZ, RZ ;  /* 0x000000ffff027224 */ /* 0x001fe400078e00ff */
[----:B-1----:R-:W-:-:S04]  /*0230*/  IMAD.MOV R10, RZ, RZ, -R3 ;  /* 0x000000ffff0a7224 */ /* 0x002fc800078e0a03 */
[----:B------:R-:W-:Y:S02]  /*0240*/  IMAD R13, R10, R11, RZ ;  /* 0x0000000b0a0d7224 */ /* 0x000fe400078e02ff */
[----:B------:R-:W-:Y:S02]  /*0250*/  IMAD.MOV.U32 R10, RZ, RZ, R12 ;  /* 0x000000ffff0a7224 */ /* 0x000fe400078e000c */
[----:B------:R-:W-:-:S06]  /*0260*/  IMAD.HI.U32 R3, R3, R13, R2 ;  /* 0x0000000d03037227 */ /* 0x000fcc00078e0002 */
[----:B------:R-:W-:-:S04]  /*0270*/  IMAD.HI.U32 R3, R3, R10, RZ ;  /* 0x0000000a03037227 */ /* 0x000fc800078e00ff */
[----:B------:R-:W-:-:S05]  /*0280*/  IMAD R2, R3, R9, R10 ;  /* 0x0000000903027224 */ /* 0x000fca00078e020a */
[----:B------:R-:W-:-:S13]  /*0290*/  ISETP.GT.U32.AND P6, PT, R11, R2, PT ;  /* 0x000000020b00720c */ /* 0x000fda0003fc4070 */
[----:B------:R-:W-:Y:S01]  /*02a0*/  @!P6 IMAD.IADD R2, R2, 0x1, -R11 ;  /* 0x000000010202e824 */ /* 0x000fe200078e0a0b */
[----:B------:R-:W-:Y:S02]  /*02b0*/  @!P6 IADD3 R3, R3, 0x1, RZ ;  /* 0x000000010303e810 */ /* 0x000fe40007ffe0ff */
[----:B------:R-:W-:Y:S02]  /*02c0*/  ISETP.NE.AND P6, PT, R7, RZ, PT ;  /* 0x000000ff0700720c */ /* 0x000fe40003fc5270 */
[----:B------:R-:W-:Y:S02]  /*02d0*/  ISETP.GE.U32.AND P0, PT, R2, R11, PT ;  /* 0x0000000b0200720c */ /* 0x000fe40003f06070 */
[----:B------:R-:W-:-:S04]  /*02e0*/  LOP3.LUT R2, R22, R7, RZ, 0x3c, !PT ;  /* 0x0000000716027212 */ /* 0x000fc800078e3cff */
[----:B------:R-:W-:-:S07]  /*02f0*/  ISETP.GE.AND P5, PT, R2, RZ, PT ;  /* 0x000000ff0200720c */ /* 0x000fce0003fa6270 */
[----:B------:R-:W-:-:S06]  /*0300*/  @P0 IADD3 R3, R3, 0x1, RZ ;  /* 0x0000000103030810 */ /* 0x000fcc0007ffe0ff */
[----:B------:R-:W-:Y:S01]  /*0310*/  @!P5 IMAD.MOV R3, RZ, RZ, -R3 ;  /* 0x000000ffff03d224 */ /* 0x000fe200078e0a03 */
[----:B------:R-:W-:-:S04]  /*0320*/  @!P6 LOP3.LUT R3, RZ, R7, RZ, 0x33, !PT ;  /* 0x00000007ff03e212 */ /* 0x000fc800078e33ff */
[----:B------:R-:W-:Y:S01]  /*0330*/  LEA.HI R2, R3, R3, RZ, 0x1 ;  /* 0x0000000303027211 */ /* 0x000fe200078f08ff */
[----:B------:R-:W-:-:S03]  /*0340*/  IMAD.MOV R11, RZ, RZ, -R3 ;  /* 0x000000ffff0b7224 */ /* 0x000fc600078e0a03 */
[----:B------:R-:W-:-:S05]  /*0350*/  LOP3.LUT R10, R2, 0xfffffffe, RZ, 0xc0, !PT ;  /* 0xfffffffe020a7812 */ /* 0x000fca00078ec0ff */
[----:B------:R-:W-:Y:S01]  /*0360*/  IMAD.IADD R10, R3, 0x1, -R10 ;  /* 0x00000001030a7824 */ /* 0x000fe200078e0a0a */
[----:B------:R-:W-:-:S03]  /*0370*/  SHF.R.S32.HI R3, RZ, 0x1, R2 ;  /* 0x00000001ff037819 */ /* 0x000fc60000011402 */
[----:B------:R-:W-:Y:S02]  /*0380*/  IMAD R9, R5, 0x2, R10 ;  /* 0x0000000205097824 */ /* 0x000fe400078e020a */
[----:B------:R-:W-:Y:S02]  /*0390*/  IMAD R10, R7, R11, R22 ;  /* 0x0000000b070a7224 */ /* 0x000fe400078e0216 */
[----:B------:R-:W-:Y:S02]  /*03a0*/  IMAD R9, R8, R9, RZ ;  /* 0x0000000908097224 */ /* 0x000fe400078e02ff */
[----:B------:R-:W-:Y:S01]  /*03b0*/  IMAD R2, R6, 0x2, R3 ;  /* 0x0000000206027824 */ /* 0x000fe200078e0203 */
[--C-:B------:R-:W-:Y:S02]  /*03c0*/  SHF.R.S32.HI R12, RZ, 0x1f, R10.reuse ;  /* 0x0000001fff0c7819 */ /* 0x100fe4000001140a */
[----:B------:R-:W-:Y:S01]  /*03d0*/  IADD3 R3, P0, P5, R9, UR4, R10 ;  /* 0x0000000409037c10 */ /* 0x000fe2000fd1e00a */
[----:B------:R-:W-:Y:S01]  /*03e0*/  IMAD R2, R7, R2, RZ ;  /* 0x0000000207027224 */ /* 0x000fe200078e02ff */
[----:B------:R-:W-:-:S04]  /*03f0*/  SHF.R.S32.HI R9, RZ, 0x1f, R9 ;  /* 0x0000001fff097819 */ /* 0x000fc80000011409 */
[----:B------:R-:W-:Y:S02]  /*0400*/  IADD3.X R9, R9, R12, RZ, P0, P5 ;  /* 0x0000000c09097210 */ /* 0x000fe400007ea4ff */
[----:B------:R-:W-:-:S04]  /*0410*/  IADD3 R3, P0, R2, R3, RZ ;  /* 0x0000000302037210 */ /* 0x000fc80007f1e0ff */
[----:B------:R-:W-:Y:S02]  /*0420*/  LEA.HI.X.SX32 R10, R2, R9, 0x1, P0 ;  /* 0x00000009020a7211 */ /* 0x000fe400000f0eff */
[----:B------:R-:W-:-:S04]  /*0430*/  LEA R2, P0, R3, c[0x0][0x168], 0x1 ;  /* 0x00005a0003027a11 */ /* 0x000fc800078008ff */
[----:B------:R-:W-:-:S05]  /*0440*/  LEA.HI.X R3, R3, c[0x0][0x16c], R10, 0x1, P0 ;  /* 0x00005b0003037a11 */ /* 0x000fca00000f0c0a */
[----:B------:R-:W2:Y:S02]  /*0450*/  LDG.E.U16.CONSTANT R2, [R2.64] ;  /* 0x0000000802027981 */ /* 0x000ea4000c1e9500 */
[----:B--2---:R-:W-:-:S05]  /*0460*/  HADD2.F32 R16, -RZ, R2.H0_H0 ;  /* 0x20000002ff107230 */ /* 0x004fca0000004100 */
[----:B------:R-:W-:Y:S02]  /*0470*/  FADD.FTZ R10, RZ, R16 ;  /* 0x00000010ff0a7221 */ /* 0x000fe40000010000 */
.L_x_443:
[----:B--23--:R-:W-:Y:S05]  /*0480*/  BSYNC B0 ;  /* 0x0000000000007941 */ /* 0x00cfea0003800000 */
.L_x_442:
[----:B------:R-:W-:Y:S01]  /*0490*/  BSSY B0, `(.L_x_444) ;  /* 0x000002f000007945 */ /* 0x000fe20003800000 */
[----:B------:R-:W-:Y:S05]  /*04a0*/  @P3 BRA `(.L_x_445) ;  /* 0x000002d000003947 */ /* 0x000fea0003800000 */
[-C--:B------:R-:W-:Y:S02]  /*04b0*/  IABS R12, R7.reuse ;  /* 0x00000007000c7213 */ /* 0x080fe40000000000 */
[----:B------:R-:W-:Y:S02]  /*04c0*/  IABS R9, R20 ;  /* 0x0000001400097213 */ /* 0x000fe40000000000 */
[----:B------:R-:W0:Y:S01]  /*04d0*/  I2F.RP R11, R12 ;  /* 0x0000000c000b7306 */ /* 0x000e220000209400 */
[----:B------:R-:W-:-:S07]  /*04e0*/  IABS R15, R7 ;  /* 0x00000007000f7213 */ /* 0x000fce0000000000 */
[----:B0-----:R-:W0:Y:S02]  /*04f0*/  MUFU.RCP R11, R11 ;  /* 0x0000000b000b7308 */ /* 0x001e240000001000 */
[----:B0-----:R-:W-:-:S06]  /*0500*/  IADD3 R2, R11, 0xffffffe, RZ ;  /* 0x0ffffffe0b027810 */ /* 0x001fcc0007ffe0ff */
[----:B------:R0:W1:Y:S02]  /*0510*/  F2I.FTZ.U32.TRUNC.NTZ R3, R2 ;  /* 0x0000000200037305 */ /* 0x000064000021f000 */
[----:B0-----:R-:W-:Y:S02]  /*0520*/  IMAD.MOV.U32 R2, RZ, RZ, RZ ;  /* 0x000000ffff027224 */ /* 0x001fe400078e00ff */
[----:B-1----:R-:W-:-:S04]  /*0530*/  IMAD.MOV R13, RZ, RZ, -R3 ;  /* 0x000000ffff0d7224 */ /* 0x002fc800078e0a03 */
[----:B------:R-:W-:-:S04]  /*0540*/  IMAD R13, R13, R12, RZ ;  /* 0x0000000c0d0d7224 */ /* 0x000fc800078e02ff */
[----:B------:R-:W-:-:S04]  /*0550*/  IMAD.HI.U32 R14, R3, R13, R2 ;  /* 0x0000000d030e7227 */ /* 0x000fc800078e0002 */
[----:B------:R-:W-:Y:S02]  /*0560*/  IMAD.MOV R3, RZ, RZ, -R15 ;  /* 0x000000ffff037224 */ /* 0x000fe400078e0a0f */
        /* <DEDUP_REMOVED lines=12> */
[----:B------:R-:W-:-:S04]  /*0630*/  LEA.HI R3, R2, R2, RZ, 0x1 ;  /* 0x0000000202037211 */ /* 0x000fc800078f08ff */
[----:B------:R-:W-:Y:S02]  /*0640*/  LOP3.LUT R9, R3, 0xfffffffe, RZ, 0xc0, !PT ;  /* 0xfffffffe03097812 */ /* 0x000fe400078ec0ff */
[----:B------:R-:W-:-:S03]  /*0650*/  SHF.R.S32.HI R3, RZ, 0x1, R3 ;  /* 0x00000001ff037819 */ /* 0x000fc60000011403 */
[----:B------:R-:W-:Y:S02]  /*0660*/  IMAD.IADD R12, R2, 0x1, -R9 ;  /* 0x00000001020c7824 */ /* 0x000fe400078e0a09 */
[----:B------:R-:W-:Y:S02]  /*0670*/  IMAD.MOV R2, RZ, RZ, -R2 ;  /* 0x000000ffff027224 */ /* 0x000fe400078e0a02 */
[----:B------:R-:W-:Y:S02]  /*0680*/  IMAD R9, R5, 0x2, R12 ;  /* 0x0000000205097824 */ /* 0x000fe400078e020c */
[----:B------:R-:W-:Y:S02]  /*0690*/  IMAD R12, R7, R2, R20 ;  /* 0x00000002070c7224 */ /* 0x000fe400078e0214 */
[----:B------:R-:W-:Y:S02]  /*06a0*/  IMAD R9, R8, R9, RZ ;  /* 0x0000000908097224 */ /* 0x000fe400078e02ff */
[----:B------:R-:W-:Y:S01]  /*06b0*/  IMAD R2, R6, 0x2, R3 ;  /* 0x0000000206027824 */ /* 0x000fe200078e0203 */
[----:B------:R-:W-:-:S02]  /*06c0*/  SHF.R.S32.HI R14, RZ, 0x1f, R12 ;  /* 0x0000001fff0e7819 */ /* 0x000fc4000001140c */
        /* <DEDUP_REMOVED lines=10> */
[----:B------:R-:W-:Y:S02]  /*0770*/  FADD.FTZ R10, R10, R23 ;  /* 0x000000170a0a7221 */ /* 0x000fe40000010000 */
.L_x_445:
[----:B------:R-:W-:Y:S05]  /*0780*/  BSYNC B0 ;  /* 0x0000000000007941 */ /* 0x000fea0003800000 */
.L_x_444:
        /* <DEDUP_REMOVED lines=47> */
.L_x_447:
[----:B------:R-:W-:Y:S05]  /*0a80*/  BSYNC B0 ;  /* 0x0000000000007941 */ /* 0x000fea0003800000 */
.L_x_446:
[----:B------:R-:W-:Y:S01]  /*0a90*/  BSSY B0, `(.L_x_448) ;  /* 0x000002f000007945 */ /* 0x000fe20003800000 */
[----:B------:R-:W-:Y:S05]  /*0aa0*/  @P1 BRA `(.L_x_449) ;  /* 0x000002d000001947 */ /* 0x000fea0003800000 */
[-C--:B------:R-:W-:Y:S02]  /*0ab0*/  IABS R9, R7.reuse ;  /* 0x0000000700097213 */ /* 0x080fe40000000000 */
[----:B------:R-:W-:Y:S02]  /*0ac0*/  IABS R11, R0 ;  /* 0x00000000000b7213 */ /* 0x000fe40000000000 */
        /* <DEDUP_REMOVED lines=8> */
[----:B------:R-:W-:-:S04]  /*0b50*/  IMAD R13, R14, R9, RZ ;  /* 0x000000090e0d7224 */ /* 0x000fc800078e02ff */
[----:B------:R-:W-:Y:S01]  /*0b60*/  IMAD.HI.U32 R14, R3, R13, R2 ;  /* 0x0000000d030e7227 */ /* 0x000fe200078e0002 */
[----:B------:R-:W-:-:S04]  /*0b70*/  LOP3.LUT R3, R0, R7, RZ, 0x3c, !PT ;  /* 0x0000000700037212 */ /* 0x000fc800078e3cff */
[----:B------:R-:W-:Y:S01]  /*0b80*/  ISETP.GE.AND P0, PT, R3, RZ, PT ;  /* 0x000000ff0300720c */ /* 0x000fe20003f06270 */
[----:B------:R-:W-:-:S04]  /*0b90*/  IMAD.HI.U32 R2, R14, R11, RZ ;  /* 0x0000000b0e027227 */ /* 0x000fc800078e00ff */
[----:B------:R-:W-:-:S05]  /*0ba0*/  IMAD R12, R2, R12, R11 ;  /* 0x0000000c020c7224 */ /* 0x000fca00078e020b */
[----:B------:R-:W-:-:S13]  /*0bb0*/  ISETP.GT.U32.AND P6, PT, R9, R12, PT ;  /* 0x0000000c0900720c */ /* 0x000fda0003fc4070 */
[----:B------:R-:W-:Y:S01]  /*0bc0*/  @!P6 IMAD.IADD R12, R12, 0x1, -R9 ;  /* 0x000000010c0ce824 */ /* 0x000fe200078e0a09 */
[----:B------:R-:W-:Y:S02]  /*0bd0*/  @!P6 IADD3 R2, R2, 0x1, RZ ;  /* 0x000000010202e810 */ /* 0x000fe40007ffe0ff */
[----:B------:R-:W-:Y:S02]  /*0be0*/  ISETP.NE.AND P6, PT, R7, RZ, PT ;  /* 0x000000ff0700720c */ /* 0x000fe40003fc5270 */
[----:B------:R-:W-:-:S13]  /*0bf0*/  ISETP.GE.U32.AND P5, PT, R12, R9, PT ;  /* 0x000000090c00720c */ /* 0x000fda0003fa6070 */
[----:B------:R-:W-:-:S05]  /*0c00*/  @P5 IADD3 R2, R2, 0x1, RZ ;  /* 0x0000000102025810 */ /* 0x000fca0007ffe0ff */
        /* <DEDUP_REMOVED lines=23> */
.L_x_449:
[----:B------:R-:W-:Y:S05]  /*0d80*/  BSYNC B0 ;  /* 0x0000000000007941 */ /* 0x000fea0003800000 */
.L_x_448:
[----:B------:R-:W0:Y:S01]  /*0d90*/  SHFL.BFLY PT, R3, R10, 0x10, 0x1f ;  /* 0x0e001f000a037f89 */ /* 0x000e2200000e0000 */
[----:B------:R-:W1:Y:S01]  /*0da0*/  I2F.U32 R15, c[0x0][0x0] ;  /* 0x00000000000f7b06 */ /* 0x000e620000201000 */
[----:B------:R-:W-:Y:S01]  /*0db0*/  P2R R11, PR, RZ, 0x10 ;  /* 0x00000010ff0b7803 */ /* 0x000fe20000000000 */
[----:B------:R-:W-:Y:S01]  /*0dc0*/  IMAD R17, R6, c[0x0][0x190], RZ ;  /* 0x0000640006117a24 */ /* 0x000fe200078e02ff */
[----:B------:R-:W-:Y:S01]  /*0dd0*/  P2R R12, PR, RZ, 0x8 ;  /* 0x00000008ff0c7803 */ /* 0x000fe20000000000 */
[----:B------:R-:W-:Y:S01]  /*0de0*/  IMAD R4, R4, R5, RZ ;  /* 0x0000000504047224 */ /* 0x000fe200078e02ff */
[----:B------:R-:W-:Y:S02]  /*0df0*/  P2R R9, PR, RZ, 0x2 ;  /* 0x00000002ff097803 */ /* 0x000fe40000000000 */
[----:B------:R-:W-:Y:S01]  /*0e00*/  SHF.R.S32.HI R6, RZ, 0x1f, R17 ;  /* 0x0000001fff067819 */ /* 0x000fe20000011411 */
[----:B------:R-:W2:Y:S01]  /*0e10*/  I2F.U32 R26, R22 ;  /* 0x00000016001a7306 */ /* 0x000ea20000201000 */
[----:B------:R-:W-:-:S02]  /*0e20*/  ISETP.NE.AND P1, PT, R22, RZ, PT ;  /* 0x000000ff1600720c */ /* 0x000fc40003f25270 */
[----:B------:R-:W-:Y:S02]  /*0e30*/  P2R R8, PR, RZ, 0x4 ;  /* 0x00000004ff087803 */ /* 0x000fe40000000000 */
[----:B------:R-:W-:Y:S02]  /*0e40*/  ISETP.GE.AND P2, PT, R22, c[0x0][0x190], PT ;  /* 0x0000640016007a0c */ /* 0x000fe40003f46270 */
[----:B------:R-:W-:-:S07]  /*0e50*/  ISETP.GE.AND P6, PT, R18, c[0x0][0x190], PT ;  /* 0x0000640012007a0c */ /* 0x000fce0003fc6270 */
[----:B------:R-:W3:Y:S01]  /*0e60*/  @!P1 I2F R25, c[0x0][0x190] ;  /* 0x0000640000199b06 */ /* 0x000ee20000201400 */
[----:B0-----:R-:W-:-:S05]  /*0e70*/  FADD.FTZ R3, R3, R10 ;  /* 0x0000000a03037221 */ /* 0x001fca0000010000 */
[----:B------:R-:W0:Y:S02]  /*0e80*/  SHFL.BFLY PT, R2, R3, 0x8, 0x1f ;  /* 0x0d001f0003027f89 */ /* 0x000e2400000e0000 */
[----:B0-----:R-:W-:Y:S02]  /*0e90*/  FADD.FTZ R2, R3, R2 ;  /* 0x0000000203027221 */ /* 0x001fe40000010000 */
[----:B-1----:R-:W-:Y:S01]  /*0ea0*/  FMUL.FTZ R3, R15, 0.03125 ;  /* 0x3d0000000f037820 */ /* 0x002fe20000410000 */
[----:B------:R-:W-:Y:S02]  /*0eb0*/  IADD3 R15, P0, P5, R4, UR4, R17 ;  /* 0x00000004040f7c10 */ /* 0x000fe4000fd1e011 */
[----:B------:R-:W0:Y:S01]  /*0ec0*/  SHFL.BFLY PT, R7, R2, 0x4, 0x1f ;  /* 0x0c801f0002077f89 */ /* 0x000e2200000e0000 */
[----:B------:R-:W-:Y:S01]  /*0ed0*/  SHF.R.S32.HI R17, RZ, 0x1f, R4 ;  /* 0x0000001fff117819 */ /* 0x000fe20000011404 */
[----:B------:R-:W-:Y:S01]  /*0ee0*/  IMAD.MOV.U32 R4, RZ, RZ, RZ ;  /* 0x000000ffff047224 */ /* 0x000fe200078e00ff */
[----:B--2---:R-:W-:-:S02]  /*0ef0*/  FSETP.GT.FTZ.AND P3, PT, R3, R26, PT ;  /* 0x0000001a0300720b */ /* 0x004fc40003f74000 */
[----:B------:R-:W-:Y:S02]  /*0f00*/  SHF.R.U32.HI R3, RZ, 0x3, R22 ;  /* 0x00000003ff037819 */ /* 0x000fe40000011616 */
[----:B------:R-:W-:Y:S02]  /*0f10*/  IADD3.X R17, R17, R6, RZ, P0, P5 ;  /* 0x0000000611117210 */ /* 0x000fe400007ea4ff */
[----:B------:R-:W-:Y:S02]  /*0f20*/  LOP3.LUT R3, R3, 0x1ffffffc, RZ, 0xc0, !PT ;  /* 0x1ffffffc03037812 */ /* 0x000fe400078ec0ff */
[----:B------:R-:W-:Y:S02]  /*0f30*/  ISETP.GE.AND P5, PT, R20, c[0x0][0x190], PT ;  /* 0x0000640014007a0c */ /* 0x000fe40003fa6270 */
[----:B------:R-:W-:Y:S01]  /*0f40*/  ISETP.GE.AND P0, PT, R0, c[0x0][0x190], PT ;  /* 0x0000640000007a0c */ /* 0x000fe20003f06270 */
[----:B0-----:R-:W-:Y:S01]  /*0f50*/  FADD.FTZ R7, R2, R7 ;  /* 0x0000000702077221 */ /* 0x001fe20000010000 */
[----:B------:R-:W-:-:S04]  /*0f60*/  LOP3.LUT P4, R2, R22, 0x1f, RZ, 0xc0, !PT ;  /* 0x0000001f16027812 */ /* 0x000fc8000788c0ff */
[----:B------:R-:W0:Y:S02]  /*0f70*/  SHFL.BFLY PT, R24, R7, 0x2, 0x1f ;  /* 0x0c401f0007187f89 */ /* 0x000e2400000e0000 */
[----:B0-----:R-:W-:-:S05]  /*0f80*/  FADD.FTZ R24, R7, R24 ;  /* 0x0000001807187221 */ /* 0x001fca0000010000 */
[----:B------:R-:W0:Y:S02]  /*0f90*/  SHFL.BFLY PT, R13, R24, 0x1, 0x1f ;  /* 0x0c201f00180d7f89 */ /* 0x000e2400000e0000 */
[----:B0-----:R-:W-:-:S05]  /*0fa0*/  FADD.FTZ R24, R24, R13 ;  /* 0x0000000d18187221 */ /* 0x001fca0000010000 */
[----:B------:R-:W-:Y:S04]  /*0fb0*/  @!P4 STS [R3+0x8], R24 ;  /* 0x000008180300c388 */ /* 0x000fe80000000800 */
[----:B------:R-:W-:Y:S06]  /*0fc0*/  BAR.SYNC.DEFER_BLOCKING 0x0 ;  /* 0x0000000000007b1d */ /* 0x000fec0000010000 */
[----:B------:R-:W0:Y:S04]  /*0fd0*/  @P3 LDS R4, [R2.X4+0x8] ;  /* 0x0000080002043984 */ /* 0x000e280000004800 */
[----:B0-----:R-:W0:Y:S02]  /*0fe0*/  SHFL.BFLY PT, R5, R4, 0x10, 0x1f ;  /* 0x0e001f0004057f89 */ /* 0x001e2400000e0000 */
[----:B0-----:R-:W-:-:S02]  /*0ff0*/  FADD.FTZ R5, R5, R4 ;  /* 0x0000000405057221 */ /* 0x001fc40000010000 */
[----:B---3--:R-:W0:Y:S03]  /*1000*/  @!P1 MUFU.RCP R4, R25 ;  /* 0x0000001900049308 */ /* 0x008e260000001000 */
        /* <DEDUP_REMOVED lines=11> */
[----:B------:R-:W0:Y:S02]  /*10c0*/  LDS R19, [RZ] ;  /* 0x00000000ff137984 */ /* 0x000e240000000800 */
[----:B0-----:R-:W-:-:S02]  /*10d0*/  FADD.FTZ R5, R16, -R19 ;  /* 0x8000001310057221 */ /* 0x001fc40000010000 */
[--C-:B------:R-:W-:Y:S02]  /*10e0*/  FADD.FTZ R24, R23, -R19.reuse ;  /* 0x8000001317187221 */ /* 0x100fe40000010000 */
[C---:B------:R-:W-:Y:S01]  /*10f0*/  FFMA.FTZ R6, R5.reuse, R5, RZ ;  /* 0x0000000505067223 */ /* 0x040fe200000100ff */
[----:B------:R-:W-:Y:S01]  /*1100*/  FSEL R16, R5, R16, !P2 ;  /* 0x0000001005107208 */ /* 0x000fe20005000000 */
[--C-:B------:R-:W-:Y:S02]  /*1110*/  FADD.FTZ R26, R21, -R19.reuse ;  /* 0x80000013151a7221 */ /* 0x100fe40000010000 */
[----:B------:R-:W-:Y:S01]  /*1120*/  FADD.FTZ R19, R14, -R19 ;  /* 0x800000130e137221 */ /* 0x000fe20000010000 */
[----:B------:R-:W-:Y:S02]  /*1130*/  FSEL R7, R6, RZ, !P2 ;  /* 0x000000ff06077208 */ /* 0x000fe40005000000 */
[----:B------:R-:W-:-:S03]  /*1140*/  ISETP.NE.AND P2, PT, R8, RZ, PT ;  /* 0x000000ff0800720c */ /* 0x000fc60003f45270 */
[----:B------:R-:W-:-:S04]  /*1150*/  @!P5 FFMA.FTZ R7, R24, R24, R7 ;  /* 0x000000181807d223 */ /* 0x000fc80000010007 */
[----:B------:R-:W-:-:S04]  /*1160*/  @!P6 FFMA.FTZ R7, R26, R26, R7 ;  /* 0x0000001a1a07e223 */ /* 0x000fc80000010007 */
[----:B------:R-:W-:-:S05]  /*1170*/  @!P0 FFMA.FTZ R7, R19, R19, R7 ;  /* 0x0000001313078223 */ /* 0x000fca0000010007 */
[----:B------:R-:W0:Y:S02]  /*1180*/  SHFL.BFLY PT, R4, R7, 0x10, 0x1f ;  /* 0x0e001f0007047f89 */ /* 0x000e2400000e0000 */
        /* <DEDUP_REMOVED lines=9> */
[----:B0-----:R-:W-:Y:S02]  /*1220*/  FADD.FTZ R10, R25, R10 ;  /* 0x0000000a190a7221 */ /* 0x001fe40000010000 */
[----:B------:R-:W0:Y:S03]  /*1230*/  @!P1 I2F R25, c[0x0][0x190] ;  /* 0x0000640000199b06 */ /* 0x000e260000201400 */
[----:B------:R1:W-:Y:S04]  /*1240*/  @!P4 STS [R3+0x8], R10 ;  /* 0x0000080a0300c388 */ /* 0x0003e80000000800 */
[----:B------:R-:W-:Y:S01]  /*1250*/  BAR.SYNC.DEFER_BLOCKING 0x0 ;  /* 0x0000000000007b1d */ /* 0x000fe20000010000 */
[----:B------:R-:W-:-:S05]  /*1260*/  ISETP.NE.AND P4, PT, R11, RZ, PT ;  /* 0x000000ff0b00720c */ /* 0x000fca0003f85270 */
[----:B0-----:R-:W0:Y:S08]  /*1270*/  @!P1 MUFU.RCP R25, R25 ;  /* 0x0000001900199308 */ /* 0x001e300000001000 */
[----:B------:R-:W-:-:S04]  /*1280*/  @!P4 IMAD.MOV.U32 R13, RZ, RZ, 0x2 ;  /* 0x00000002ff0dc424 */ /* 0x000fc800078e00ff */
[-C--:B-1----:R-:W-:Y:S01]  /*1290*/  @!P4 IMAD.WIDE R10, R22, R13.reuse, c[0x0][0x170] ;  /* 0x00005c00160ac625 */ /* 0x082fe200078e020d */
[----:B------:R-:W1:Y:S01]  /*12a0*/  @P3 LDS R7, [R2.X4+0x8] ;  /* 0x0000080002073984 */ /* 0x000e620000004800 */
[----:B------:R-:W-:Y:S02]  /*12b0*/  ISETP.NE.AND P3, PT, R12, RZ, PT ;  /* 0x000000ff0c00720c */ /* 0x000fe40003f65270 */
[----:B------:R-:W-:Y:S02]  /*12c0*/  @!P4 IMAD.WIDE R12, R22, R13, c[0x0][0x178] ;  /* 0x00005e00160cc625 */ /* 0x000fe400078e020d */
[----:B------:R2:W3:Y:S04]  /*12d0*/  @!P4 LDG.E.U16.CONSTANT R10, [R10.64] ;  /* 0x000000080a0ac981 */ /* 0x0004e8000c1e9500 */
[----:B------:R4:W3:Y:S04]  /*12e0*/  @!P4 LDG.E.U16.CONSTANT R12, [R12.64] ;  /* 0x000000080c0cc981 */ /* 0x0008e8000c1e9500 */
        /* <DEDUP_REMOVED lines=10> */
[----:B0-----:R-:W-:-:S04]  /*1390*/  @!P1 FFMA.FTZ R7, R2, R25, c[0x0][0x180] ;  /* 0x0000600002079623 */ /* 0x001fc80000010019 */
[----:B------:R-:W0:Y:S01]  /*13a0*/  @!P1 MUFU.RSQ R8, R7 ;  /* 0x0000000700089308 */ /* 0x000e220000001400 */
[----:B------:R-:W-:-:S04]  /*13b0*/  @!P3 IMAD.MOV.U32 R5, RZ, RZ, 0x2 ;  /* 0x00000002ff05b424 */ /* 0x000fc800078e00ff */
[----:B------:R-:W-:-:S04]  /*13c0*/  @!P3 IMAD.WIDE R2, R20, R5, c[0x0][0x170] ;  /* 0x00005c001402b625 */ /* 0x000fc800078e0205 */
[----:B------:R-:W-:Y:S02]  /*13d0*/  @!P3 IMAD.WIDE R4, R20, R5, c[0x0][0x178] ;  /* 0x00005e001404b625 */ /* 0x000fe400078e0205 */
[----:B------:R1:W5:Y:S04]  /*13e0*/  @!P3 LDG.E.U16.CONSTANT R2, [R2.64] ;  /* 0x000000080202b981 */ /* 0x000368000c1e9500 */
[----:B------:R1:W5:Y:S04]  /*13f0*/  @!P3 LDG.E.U16.CONSTANT R25, [R4.64] ;  /* 0x000000080419b981 */ /* 0x000368000c1e9500 */
[----:B0-----:R0:W-:Y:S04]  /*1400*/  @!P1 STS [0x4], R8 ;  /* 0x00000408ff009388 */ /* 0x0011e80000000800 */
[----:B------:R-:W-:Y:S01]  /*1410*/  BAR.SYNC.DEFER_BLOCKING 0x0 ;  /* 0x0000000000007b1d */ /* 0x000fe20000010000 */
[----:B------:R-:W-:Y:S01]  /*1420*/  ISETP.NE.AND P1, PT, R9, RZ, PT ;  /* 0x000000ff0900720c */ /* 0x000fe20003f25270 */
[----:B------:R-:W-:-:S04]  /*1430*/  @!P2 IMAD.MOV.U32 R9, RZ, RZ, 0x2 ;  /* 0x00000002ff09a424 */ /* 0x000fc800078e00ff */
[----:B------:R-:W-:-:S04]  /*1440*/  @!P2 IMAD.WIDE R6, R18, R9, c[0x0][0x170] ;  /* 0x00005c001206a625 */ /* 0x000fc800078e0209 */
[----:B0-----:R-:W-:Y:S02]  /*1450*/  @!P2 IMAD.WIDE R8, R18, R9, c[0x0][0x178] ;  /* 0x00005e001208a625 */ /* 0x001fe400078e0209 */
[----:B------:R0:W5:Y:S04]  /*1460*/  @!P2 LDG.E.U16.CONSTANT R7, [R6.64] ;  /* 0x000000080607a981 */ /* 0x000168000c1e9500 */
[----:B------:R0:W5:Y:S04]  /*1470*/  @!P2 LDG.E.U16.CONSTANT R8, [R8.64] ;  /* 0x000000080808a981 */ /* 0x000168000c1e9500 */
[----:B--2---:R-:W2:Y:S01]  /*1480*/  LDS R11, [0x4] ;  /* 0x00000400ff0b7984 */ /* 0x004ea20000000800 */
[----:B------:R-:W-:-:S02]  /*1490*/  FSEL R24, R24, R23, !P5 ;  /* 0x0000001718187208 */ /* 0x000fc40006800000 */
[----:B----4-:R-:W-:Y:S02]  /*14a0*/  @!P4 IADD3 R13, P5, R22, R15, RZ ;  /* 0x0000000f160dc210 */ /* 0x010fe40007fbe0ff */
[----:B------:R-:W-:Y:S02]  /*14b0*/  FSEL R26, R26, R21, !P6 ;  /* 0x000000151a1a7208 */ /* 0x000fe40007000000 */
[----:B------:R-:W-:Y:S02]  /*14c0*/  @!P4 LEA.HI.X.SX32 R22, R22, R17, 0x1, P5 ;  /* 0x000000111616c211 */ /* 0x000fe400028f0eff */
[C---:B-1----:R-:W-:Y:S02]  /*14d0*/  @!P4 LEA R4, P5, R13.reuse, c[0x0][0x160], 0x1 ;  /* 0x000058000d04ca11 */ /* 0x042fe400078a08ff */
[----:B0-----:R-:W-:Y:S02]  /*14e0*/  @!P3 IADD3 R9, P6, R20, R15, RZ ;  /* 0x0000000f1409b210 */ /* 0x001fe40007fde0ff */
[----:B------:R-:W-:-:S02]  /*14f0*/  @!P4 LEA.HI.X R5, R13, c[0x0][0x164], R22, 0x1, P5 ;  /* 0x000059000d05ca11 */ /* 0x000fc400028f0c16 */
[----:B------:R-:W-:Y:S02]  /*1500*/  @!P3 LEA.HI.X.SX32 R20, R20, R17, 0x1, P6 ;  /* 0x000000111414b211 */ /* 0x000fe400030f0eff */
[----:B------:R-:W-:Y:S01]  /*1510*/  @!P3 LEA R6, P5, R9, c[0x0][0x160], 0x1 ;  /* 0x000058000906ba11 */ /* 0x000fe200078a08ff */
[-C--:B--2---:R-:W-:Y:S02]  /*1520*/  @!P4 FMUL.FTZ R3, R16, R11.reuse ;  /* 0x0000000b1003c220 */ /* 0x084fe40000410000 */
[-C--:B------:R-:W-:Y:S02]  /*1530*/  @!P3 FMUL.FTZ R13, R24, R11.reuse ;  /* 0x0000000b180db220 */ /* 0x080fe40000410000 */
[----:B------:R-:W-:Y:S01]  /*1540*/  @!P2 FMUL.FTZ R21, R26, R11 ;  /* 0x0000000b1a15a220 */ /* 0x000fe20000410000 */
[----:B---3--:R-:W-:Y:S02]  /*1550*/  @!P4 HADD2.F32 R10, -RZ, R10.H0_H0 ;  /* 0x2000000aff0ac230 */ /* 0x008fe40000004100 */
[----:B------:R-:W-:-:S05]  /*1560*/  @!P4 HADD2.F32 R12, -RZ, R12.H0_H0 ;  /* 0x2000000cff0cc230 */ /* 0x000fca0000004100 */
[----:B------:R-:W-:-:S05]  /*1570*/  @!P4 FFMA.FTZ R3, R10, R3, R12 ;  /* 0x000000030a03c223 */ /* 0x000fca000001000c */
[----:B------:R-:W-:Y:S01]  /*1580*/  @!P4 F2FP.PACK_AB R3, RZ, R3 ;  /* 0x00000003ff03c23e */ /* 0x000fe200000000ff */
[----:B-----5:R-:W-:Y:S02]  /*1590*/  @!P3 HADD2.F32 R2, -RZ, R2.H0_H0 ;  /* 0x20000002ff02b230 */ /* 0x020fe40000004100 */
[----:B------:R-:W-:-:S05]  /*15a0*/  @!P3 HADD2.F32 R25, -RZ, R25.H0_H0 ;  /* 0x20000019ff19b230 */ /* 0x000fca0000004100 */
[----:B------:R-:W-:-:S05]  /*15b0*/  @!P3 FFMA.FTZ R13, R2, R13, R25 ;  /* 0x0000000d020db223 */ /* 0x000fca0000010019 */
[----:B------:R-:W-:Y:S01]  /*15c0*/  @!P3 F2FP.PACK_AB R13, RZ, R13 ;  /* 0x0000000dff0db23e */ /* 0x000fe200000000ff */
[----:B------:R-:W-:Y:S01]  /*15d0*/  @!P2 HADD2.F32 R10, -RZ, R7.H0_H0 ;  /* 0x20000007ff0aa230 */ /* 0x000fe20000004100 */
[----:B------:R-:W-:Y:S02]  /*15e0*/  @!P3 LEA.HI.X R7, R9, c[0x0][0x164], R20, 0x1, P5 ;  /* 0x000059000907ba11 */ /* 0x000fe400028f0c14 */
[----:B------:R-:W-:Y:S01]  /*15f0*/  @!P2 IADD3 R9, P5, R18, R15, RZ ;  /* 0x0000000f1209a210 */ /* 0x000fe20007fbe0ff */
[----:B------:R-:W-:-:S03]  /*1600*/  @!P2 HADD2.F32 R8, -RZ, R8.H0_H0 ;  /* 0x20000008ff08a230 */ /* 0x000fc60000004100 */
[----:B------:R-:W-:Y:S02]  /*1610*/  @!P2 LEA.HI.X.SX32 R18, R18, R17, 0x1, P5 ;  /* 0x000000111212a211 */ /* 0x000fe400028f0eff */
[----:B------:R-:W-:Y:S01]  /*1620*/  @!P2 FFMA.FTZ R8, R10, R21, R8 ;  /* 0x000000150a08a223 */ /* 0x000fe20000010008 */
[----:B------:R-:W-:Y:S02]  /*1630*/  @!P2 LEA R2, P5, R9, c[0x0][0x160], 0x1 ;  /* 0x000058000902aa11 */ /* 0x000fe400078a08ff */
[----:B------:R-:W-:Y:S02]  /*1640*/  PRMT R10, R3, 0x7610, R10 ;  /* 0x00007610030a7816 */ /* 0x000fe4000000000a */
[----:B------:R-:W-:Y:S02]  /*1650*/  @!P2 F2FP.PACK_AB R8, RZ, R8 ;  /* 0x00000008ff08a23e */ /* 0x000fe400000000ff */
[----:B------:R-:W-:Y:S01]  /*1660*/  @!P2 LEA.HI.X R3, R9, c[0x0][0x164], R18, 0x1, P5 ;  /* 0x000059000903aa11 */ /* 0x000fe200028f0c12 */
[----:B------:R0:W-:Y:S04]  /*1670*/  @!P4 STG.E.U16 [R4.64], R10 ;  /* 0x0000000a0400c986 */ /* 0x0001e8000c101508 */
[----:B------:R0:W-:Y:S04]  /*1680*/  @!P3 STG.E.U16 [R6.64], R13 ;  /* 0x0000000d0600b986 */ /* 0x0001e8000c101508 */
[----:B------:R0:W-:Y:S01]  /*1690*/  @!P2 STG.E.U16 [R2.64], R8 ;  /* 0x000000080200a986 */ /* 0x0001e2000c101508 */
[----:B------:R-:W-:Y:S05]  /*16a0*/  @P1 EXIT ;  /* 0x000000000000194d */ /* 0x000fea0003800000 */
[----:B0-----:R-:W-:-:S04]  /*16b0*/  IMAD.MOV.U32 R5, RZ, RZ, 0x2 ;  /* 0x00000002ff057424 */ /* 0x001fc800078e00ff */
[----:B------:R-:W-:-:S04]  /*16c0*/  IMAD.WIDE R2, R0, R5, c[0x0][0x170] ;  /* 0x00005c0000027625 */ /* 0x000fc800078e0205 */
[C---:B------:R-:W-:Y:S02]  /*16d0*/  IMAD.WIDE R4, R0.reuse, R5, c[0x0][0x178] ;  /* 0x00005e0000047625 */ /* 0x040fe400078e0205 */
[----:B------:R-:W2:Y:S04]  /*16e0*/  LDG.E.U16.CONSTANT R2, [R2.64] ;  /* 0x0000000802027981 */ /* 0x000ea8000c1e9500 */
[----:B------:R-:W3:Y:S01]  /*16f0*/  LDG.E.U16.CONSTANT R4, [R4.64] ;  /* 0x0000000804047981 */ /* 0x000ee2000c1e9500 */
[----:B------:R-:W-:Y:S02]  /*1700*/  FSEL R14, R19, R14, !P0 ;  /* 0x0000000e130e7208 */ /* 0x000fe40004000000 */
[----:B------:R-:W-:-:S03]  /*1710*/  IADD3 R15, P0, R0, R15, RZ ;  /* 0x0000000f000f7210 */ /* 0x000fc60007f1e0ff */
[----:B------:R-:W-:Y:S01]  /*1720*/  FMUL.FTZ R11, R14, R11 ;  /* 0x0000000b0e0b7220 */ /* 0x000fe20000410000 */
[----:B------:R-:W-:Y:S01]  /*1730*/  LEA.HI.X.SX32 R8, R0, R17, 0x1, P0 ;  /* 0x0000001100087211 */ /* 0x000fe200000f0eff */
[----:B--2---:R-:W-:Y:S02]  /*1740*/  HADD2.F32 R6, -RZ, R2.H0_H0 ;  /* 0x20000002ff067230 */ /* 0x004fe40000004100 */
[----:B---3--:R-:W-:-:S05]  /*1750*/  HADD2.F32 R7, -RZ, R4.H0_H0 ;  /* 0x20000004ff077230 */ /* 0x008fca0000004100 */
[----:B------:R-:W-:Y:S01]  /*1760*/  FFMA.FTZ R7, R6, R11, R7 ;  /* 0x0000000b06077223 */ /* 0x000fe20000010007 */
[----:B------:R-:W-:-:S04]  /*1770*/  LEA R6, P0, R15, c[0x0][0x160], 0x1 ;  /* 0x000058000f067a11 */ /* 0x000fc800078008ff */
[----:B------:R-:W-:Y:S02]  /*1780*/  F2FP.PACK_AB R0, RZ, R7 ;  /* 0x00000007ff00723e */ /* 0x000fe400000000ff */
[----:B------:R-:W-:-:S05]  /*1790*/  LEA.HI.X R7, R15, c[0x0][0x164], R8, 0x1, P0 ;  /* 0x000059000f077a11 */ /* 0x000fca00000f0c08 */
[----:B------:R-:W-:Y:S01]  /*17a0*/  STG.E.U16 [R6.64], R0 ;  /* 0x0000000006007986 */ /* 0x000fe2000c101508 */
[----:B------:R-:W-:Y:S05]  /*17b0*/  EXIT ;  /* 0x000000000000794d */ /* 0x000fea0003800000 */
.L_x_450:
        /* <DEDUP_REMOVED lines=12> */
.L_x_2528:


//--------------------- .text._ZN17fastertransformer18merge_layernorm_v2IfEEvPT_PKS1_S4_S4_fiiii --------------------------
	.section	.text._ZN17fastertransformer18merge_layernorm_v2IfEEvPT_PKS1_S4_S4_fiiii,"ax",@progbits
	.sectioninfo	@"SHI_REGISTERS=32"
	.align	128
        .global         _ZN17fastertransformer18merge_layernorm_v2IfEEvPT_PKS1_S4_S4_fiiii
        .type           _ZN17fastertransformer18merge_layernorm_v2IfEEvPT_PKS1_S4_S4_fiiii,@function
        .size           _ZN17fastertransformer18merge_layernorm_v2IfEEvPT_PKS1_S4_S4_fiiii,(.L_x_2529 - _ZN17fastertransformer18merge_layernorm_v2IfEEvPT_PKS1_S4_S4_fiiii)
        .other          _ZN17fastertransformer18merge_layernorm_v2IfEEvPT_PKS1_S4_S4_fiiii,@"STO_CUDA_ENTRY STV_DEFAULT"
_ZN17fastertransformer18merge_layernorm_v2IfEEvPT_PKS1_S4_S4_fiiii:
.text._ZN17fastertransformer18merge_layernorm_v2IfEEvPT_PKS1_S4_S4_fiiii:
        /* <DEDUP_REMOVED lines=69> */
[----:B------:R-:W2:Y:S02]  /*0450*/  LDG.E.CONSTANT R14, [R14.64] ;  /* 0x000000080e0e7981 */ /* 0x000ea4000c1e9900 */
[----:B--2---:R-:W-:Y:S02]  /*0460*/  FADD.FTZ R10, RZ, R14 ;  /* 0x0000000eff0a7221 */ /* 0x004fe40000010000 */
.L_x_452:
[----:B--23--:R-:W-:Y:S05]  /*0470*/  BSYNC B0 ;  /* 0x0000000000007941 */ /* 0x00cfea0003800000 */
.L_x_451:
        /* <DEDUP_REMOVED lines=45> */
[----:B--2---:R-:W-:Y:S02]  /*0750*/  FADD.FTZ R10, R10, R23 ;  /* 0x000000170a0a7221 */ /* 0x004fe40000010000 */
.L_x_454:
[----:B------:R-:W-:Y:S05]  /*0760*/  BSYNC B0 ;  /* 0x0000000000007941 */ /* 0x000fea0003800000 */
.L_x_453:
        /* <DEDUP_REMOVED lines=46> */
.L_x_456:
[----:B------:R-:W-:Y:S05]  /*0a50*/  BSYNC B0 ;  /* 0x0000000000007941 */ /* 0x000fea0003800000 */
.L_x_455:
        /* <DEDUP_REMOVED lines=46> */
.L_x_458:
[----:B------:R-:W-:Y:S05]  /*0d40*/  BSYNC B0 ;  /* 0x0000000000007941 */ /* 0x000fea0003800000 */
.L_x_457:
        /* <DEDUP_REMOVED lines=16> */
[----:B------:R-:W-:Y:S01]  /*0e50*/  @!P1 I2F R26, c[0x0][0x190] ;  /* 0x00006400001a9b06 */ /* 0x000fe20000201400 */
        /* <DEDUP_REMOVED lines=60> */
[----:B------:R-:W-:-:S05]  /*1220*/  ISETP.NE.AND P4, PT, R11, RZ, PT ;  /* 0x000000ff0b00720c */ /* 0x000fca0003f85270 */
[----:B------:R-:W0:Y:S01]  /*1230*/  @!P1 MUFU.RCP R11, R26 ;  /* 0x0000001a000b9308 */ /* 0x000e220000001000 */
[----:B------:R-:W1:Y:S01]  /*1240*/  @P3 LDS R7, [R2.X4+0x8] ;  /* 0x0000080002073984 */ /* 0x000e620000004800 */
[----:B------:R-:W-:-:S03]  /*1250*/  ISETP.NE.AND P3, PT, R18, RZ, PT ;  /* 0x000000ff1200720c */ /* 0x000fc60003f65270 */
[----:B-1----:R-:W1:Y:S02]  /*1260*/  SHFL.BFLY PT, R4, R7, 0x10, 0x1f ;  /* 0x0e001f0007047f89 */ /* 0x002e6400000e0000 */
[----:B-1----:R-:W-:-:S05]  /*1270*/  FADD.FTZ R4, R4, R7 ;  /* 0x0000000704047221 */ /* 0x002fca0000010000 */
[----:B------:R-:W1:Y:S02]  /*1280*/  SHFL.BFLY PT, R5, R4, 0x8, 0x1f ;  /* 0x0d001f0004057f89 */ /* 0x000e6400000e0000 */
[----:B-1----:R-:W-:-:S05]  /*1290*/  FADD.FTZ R5, R4, R5 ;  /* 0x0000000504057221 */ /* 0x002fca0000010000 */
[----:B------:R-:W1:Y:S02]  /*12a0*/  SHFL.BFLY PT, R6, R5, 0x4, 0x1f ;  /* 0x0c801f0005067f89 */ /* 0x000e6400000e0000 */
[----:B-1----:R-:W-:Y:S02]  /*12b0*/  FADD.FTZ R6, R5, R6 ;  /* 0x0000000605067221 */ /* 0x002fe40000010000 */
[----:B------:R-:W-:-:S03]  /*12c0*/  @!P3 IMAD.MOV.U32 R5, RZ, RZ, 0x4 ;  /* 0x00000004ff05b424 */ /* 0x000fc600078e00ff */
[----:B------:R-:W1:Y:S02]  /*12d0*/  SHFL.BFLY PT, R3, R6, 0x2, 0x1f ;  /* 0x0c401f0006037f89 */ /* 0x000e6400000e0000 */
[----:B-1----:R-:W-:-:S05]  /*12e0*/  FADD.FTZ R3, R6, R3 ;  /* 0x0000000306037221 */ /* 0x002fca0000010000 */
[----:B------:R-:W1:Y:S02]  /*12f0*/  SHFL.BFLY PT, R2, R3, 0x1, 0x1f ;  /* 0x0c201f0003027f89 */ /* 0x000e6400000e0000 */
[----:B-1----:R-:W-:-:S04]  /*1300*/  FADD.FTZ R2, R3, R2 ;  /* 0x0000000203027221 */ /* 0x002fc80000010000 */
[----:B0-----:R-:W-:Y:S02]  /*1310*/  @!P1 FFMA.FTZ R8, R2, R11, c[0x0][0x180] ;  /* 0x0000600002089623 */ /* 0x001fe4000001000b */
[----:B------:R-:W-:Y:S02]  /*1320*/  @!P4 IMAD.MOV.U32 R11, RZ, RZ, 0x4 ;  /* 0x00000004ff0bc424 */ /* 0x000fe400078e00ff */
[----:B------:R-:W0:Y:S02]  /*1330*/  @!P1 MUFU.RSQ R25, R8 ;  /* 0x0000000800199308 */ /* 0x000e240000001400 */
[----:B------:R-:W-:-:S04]  /*1340*/  @!P4 IMAD.WIDE R18, R28, R11, c[0x0][0x170] ;  /* 0x00005c001c12c625 */ /* 0x000fc800078e020b */
[----:B------:R-:W-:Y:S02]  /*1350*/  @!P4 IMAD.WIDE R10, R28, R11, c[0x0][0x178] ;  /* 0x00005e001c0ac625 */ /* 0x000fe400078e020b */
[----:B------:R1:W2:Y:S02]  /*1360*/  @!P4 LDG.E.CONSTANT R18, [R18.64] ;  /* 0x000000081212c981 */ /* 0x0002a4000c1e9900 */
[----:B------:R-:W-:Y:S02]  /*1370*/  @!P3 IMAD.WIDE R2, R20, R5, c[0x0][0x170] ;  /* 0x00005c001402b625 */ /* 0x000fe400078e0205 */
[----:B------:R-:W2:Y:S04]  /*1380*/  @!P4 LDG.E.CONSTANT R11, [R10.64] ;  /* 0x000000080a0bc981 */ /* 0x000ea8000c1e9900 */
[----:B0-----:R0:W-:Y:S04]  /*1390*/  @!P1 STS [0x4], R25 ;  /* 0x00000419ff009388 */ /* 0x0011e80000000800 */
[----:B------:R-:W-:Y:S01]  /*13a0*/  BAR.SYNC.DEFER_BLOCKING 0x0 ;  /* 0x0000000000007b1d */ /* 0x000fe20000010000 */
[----:B------:R-:W-:Y:S01]  /*13b0*/  ISETP.NE.AND P1, PT, R9, RZ, PT ;  /* 0x000000ff0900720c */ /* 0x000fe20003f25270 */
[----:B------:R-:W-:-:S02]  /*13c0*/  @!P2 IMAD.MOV.U32 R9, RZ, RZ, 0x4 ;  /* 0x00000004ff09a424 */ /* 0x000fc400078e00ff */
[----:B------:R-:W-:Y:S02]  /*13d0*/  @!P3 IMAD.WIDE R4, R20, R5, c[0x0][0x178] ;  /* 0x00005e001404b625 */ /* 0x000fe400078e0205 */
[----:B-1----:R1:W3:Y:S02]  /*13e0*/  @!P3 LDG.E.CONSTANT R19, [R2.64] ;  /* 0x000000080213b981 */ /* 0x0022e4000c1e9900 */
[CC--:B------:R-:W-:Y:S02]  /*13f0*/  @!P2 IMAD.WIDE R6, R16.reuse, R9.reuse, c[0x0][0x170] ;  /* 0x00005c001006a625 */ /* 0x0c0fe400078e0209 */
[----:B------:R4:W3:Y:S02]  /*1400*/  @!P3 LDG.E.CONSTANT R26, [R4.64] ;  /* 0x00000008041ab981 */ /* 0x0008e4000c1e9900 */
[----:B------:R-:W-:Y:S02]  /*1410*/  @!P2 IMAD.WIDE R8, R16, R9, c[0x0][0x178] ;  /* 0x00005e001008a625 */ /* 0x000fe400078e0209 */
[----:B0-----:R0:W5:Y:S04]  /*1420*/  @!P2 LDG.E.CONSTANT R25, [R6.64] ;  /* 0x000000080619a981 */ /* 0x001168000c1e9900 */
[----:B------:R0:W5:Y:S04]  /*1430*/  @!P2 LDG.E.CONSTANT R8, [R8.64] ;  /* 0x000000080808a981 */ /* 0x000168000c1e9900 */
[----:B------:R-:W4:Y:S04]  /*1440*/  @!P3 LDS R27, [0x4] ;  /* 0x00000400ff1bb984 */ /* 0x000f280000000800 */
[----:B0-----:R-:W0:Y:S04]  /*1450*/  @!P4 LDS R9, [0x4] ;  /* 0x00000400ff09c984 */ /* 0x001e280000000800 */
[----:B------:R-:W0:Y:S01]  /*1460*/  @!P2 LDS R29, [0x4] ;  /* 0x00000400ff1da984 */ /* 0x000e220000000800 */
[----:B------:R-:W-:-:S02]  /*1470*/  FSEL R22, R22, R23, !P5 ;  /* 0x0000001716167208 */ /* 0x000fc40006800000 */
[----:B------:R-:W-:Y:S02]  /*1480*/  @!P4 IADD3 R23, P5, R28, R13, RZ ;  /* 0x0000000d1c17c210 */ /* 0x000fe40007fbe0ff */
[----:B------:R-:W-:Y:S02]  /*1490*/  FSEL R24, R24, R21, !P6 ;  /* 0x0000001518187208 */ /* 0x000fe40007000000 */
[----:B------:R-:W-:Y:S02]  /*14a0*/  @!P4 LEA.HI.X.SX32 R28, R28, R15, 0x1, P5 ;  /* 0x0000000f1c1cc211 */ /* 0x000fe400028f0eff */
[C---:B-1----:R-:W-:Y:S02]  /*14b0*/  @!P4 LEA R2, P5, R23.reuse, c[0x0][0x160], 0x2 ;  /* 0x000058001702ca11 */ /* 0x042fe400078a10ff */
[----:B----4-:R-:W-:Y:S02]  /*14c0*/  @!P3 IADD3 R5, P6, R20, R13, RZ ;  /* 0x0000000d1405b210 */ /* 0x010fe40007fde0ff */
[----:B------:R-:W-:-:S02]  /*14d0*/  @!P4 LEA.HI.X R3, R23, c[0x0][0x164], R28, 0x2, P5 ;  /* 0x000059001703ca11 */ /* 0x000fc400028f141c */
[----:B------:R-:W-:Y:S02]  /*14e0*/  @!P3 LEA.HI.X.SX32 R20, R20, R15, 0x1, P6 ;  /* 0x0000000f1414b211 */ /* 0x000fe400030f0eff */
[C---:B------:R-:W-:Y:S02]  /*14f0*/  @!P3 LEA R4, P5, R5.reuse, c[0x0][0x160], 0x2 ;  /* 0x000058000504ba11 */ /* 0x040fe400078a10ff */
[C---:B------:R-:W-:Y:S02]  /*1500*/  @!P2 IADD3 R7, P6, R16.reuse, R13, RZ ;  /* 0x0000000d1007a210 */ /* 0x040fe40007fde0ff */
[----:B------:R-:W-:Y:S02]  /*1510*/  @!P3 LEA.HI.X R5, R5, c[0x0][0x164], R20, 0x2, P5 ;  /* 0x000059000505ba11 */ /* 0x000fe400028f1414 */
[----:B------:R-:W-:Y:S02]  /*1520*/  @!P2 LEA.HI.X.SX32 R16, R16, R15, 0x1, P6 ;  /* 0x0000000f1010a211 */ /* 0x000fe400030f0eff */
[----:B------:R-:W-:Y:S01]  /*1530*/  @!P2 LEA R6, P5, R7, c[0x0][0x160], 0x2 ;  /* 0x000058000706aa11 */ /* 0x000fe200078a10ff */
[----:B------:R-:W-:-:S02]  /*1540*/  @!P3 FMUL.FTZ R22, R22, R27 ;  /* 0x0000001b1616b220 */ /* 0x000fc40000410000 */
[----:B0-----:R-:W-:Y:S02]  /*1550*/  @!P4 FMUL.FTZ R9, R14, R9 ;  /* 0x000000090e09c220 */ /* 0x001fe40000410000 */
[----:B------:R-:W-:Y:S01]  /*1560*/  @!P2 FMUL.FTZ R24, R24, R29 ;  /* 0x0000001d1818a220 */ /* 0x000fe20000410000 */
[----:B------:R-:W-:Y:S01]  /*1570*/  @!P2 LEA.HI.X R7, R7, c[0x0][0x164], R16, 0x2, P5 ;  /* 0x000059000707aa11 */ /* 0x000fe200028f1410 */
[----:B--2---:R-:W-:-:S05]  /*1580*/  @!P4 FFMA.FTZ R9, R9, R18, R11 ;  /* 0x000000120909c223 */ /* 0x004fca000001000b */
[----:B------:R0:W-:Y:S01]  /*1590*/  @!P4 STG.E [R2.64], R9 ;  /* 0x000000090200c986 */ /* 0x0001e2000c101908 */
[----:B---3--:R-:W-:Y:S02]  /*15a0*/  @!P3 FFMA.FTZ R19, R22, R19, R26 ;  /* 0x000000131613b223 */ /* 0x008fe4000001001a */
[----:B-----5:R-:W-:-:S03]  /*15b0*/  @!P2 FFMA.FTZ R25, R24, R25, R8 ;  /* 0x000000191819a223 */ /* 0x020fc60000010008 */
[----:B------:R0:W-:Y:S04]  /*15c0*/  @!P3 STG.E [R4.64], R19 ;  /* 0x000000130400b986 */ /* 0x0001e8000c101908 */
[----:B------:R0:W-:Y:S01]  /*15d0*/  @!P2 STG.E [R6.64], R25 ;  /* 0x000000190600a986 */ /* 0x0001e2000c101908 */
[----:B------:R-:W-:Y:S05]  /*15e0*/  @P1 EXIT ;  /* 0x000000000000194d */ /* 0x000fea0003800000 */
[----:B0-----:R-:W-:Y:S01]  /*15f0*/  IMAD.MOV.U32 R5, RZ, RZ, 0x4 ;  /* 0x00000004ff057424 */ /* 0x001fe200078e00ff */
[----:B------:R-:W0:Y:S03]  /*1600*/  LDS R7, [0x4] ;  /* 0x00000400ff077984 */ /* 0x000e260000000800 */
[----:B------:R-:W-:-:S04]  /*1610*/  IMAD.WIDE R2, R0, R5, c[0x0][0x170] ;  /* 0x00005c0000027625 */ /* 0x000fc800078e0205 */
[C---:B------:R-:W-:Y:S02]  /*1620*/  IMAD.WIDE R4, R0.reuse, R5, c[0x0][0x178] ;  /* 0x00005e0000047625 */ /* 0x040fe400078e0205 */
[----:B------:R-:W2:Y:S04]  /*1630*/  LDG.E.CONSTANT R3, [R2.64] ;  /* 0x0000000802037981 */ /* 0x000ea8000c1e9900 */
[----:B------:R-:W2:Y:S01]  /*1640*/  LDG.E.CONSTANT R4, [R4.64] ;  /* 0x0000000804047981 */ /* 0x000ea2000c1e9900 */
[C---:B------:R-:W-:Y:S02]  /*1650*/  IADD3 R13, P1, R0.reuse, R13, RZ ;  /* 0x0000000d000d7210 */ /* 0x040fe40007f3e0ff */
[----:B------:R-:W-:Y:S02]  /*1660*/  FSEL R12, R17, R12, !P0 ;  /* 0x0000000c110c7208 */ /* 0x000fe40004000000 */
[----:B------:R-:W-:-:S02]  /*1670*/  LEA.HI.X.SX32 R8, R0, R15, 0x1, P1 ;  /* 0x0000000f00087211 */ /* 0x000fc400008f0eff */
[----:B------:R-:W-:Y:S01]  /*1680*/  LEA R6, P0, R13, c[0x0][0x160], 0x2 ;  /* 0x000058000d067a11 */ /* 0x000fe200078010ff */
[----:B0-----:R-:W-:-:S03]  /*1690*/  FMUL.FTZ R0, R12, R7 ;  /* 0x000000070c007220 */ /* 0x001fc60000410000 */
[----:B------:R-:W-:Y:S01]  /*16a0*/  LEA.HI.X R7, R13, c[0x0][0x164], R8, 0x2, P0 ;  /* 0x000059000d077a11 */ /* 0x000fe200000f1408 */
[----:B--2---:R-:W-:-:S05]  /*16b0*/  FFMA.FTZ R9, R0, R3, R4 ;  /* 0x0000000300097223 */ /* 0x004fca0000010004 */
[----:B------:R-:W-:Y:S01]  /*16c0*/  STG.E [R6.64], R9 ;  /* 0x0000000906007986 */ /* 0x000fe2000c101908 */
[----:B------:R-:W-:Y:S05]  /*16d0*/  EXIT ;  /* 0x000000000000794d */ /* 0x000fea0003800000 */
.L_x_459:
        /* <DEDUP_REMOVED lines=10> */
.L_x_2529:


//--------------------- .text._ZN17fastertransformer18add_bias_layernormI6__halfEEvPT_PKS2_S5_S5_fi --------------------------
	.section	.text._ZN17fastertransformer18add_bias_layernormI6__halfEEvPT_PKS2_S5_S5_fi,"ax",@progbits
	.sectioninfo	@"SHI_REGISTERS=17"
	.align	128
        .global         _ZN17fastertransformer18add_bias_layernormI6__halfEEvPT_PKS2_S5_S5_fi
        .type           _ZN17fastertransformer18add_bias_layernormI6__halfEEvPT_PKS2_S5_S5_fi,@function
        .size           _ZN17fastertransformer18add_bias_layernormI6__halfEEvPT_PKS2_S5_S5_fi,(.L_x_2530 - _ZN17fastertransformer18add_bias_layernormI6__halfEEvPT_PKS2_S5_S5_fi)
        .other          _ZN17fastertransformer18add_bias_layernormI6__halfEEvPT_PKS2_S5_S5_fi,@"STO_CUDA_ENTRY STV_DEFAULT"
_ZN17fastertransformer18add_bias_layernormI6__halfEEvPT_PKS2_S5_S5_fi:
.text._ZN17fastertransformer18add_bias_layernormI6__halfEEvPT_PKS2_S5_S5_fi:
[----:B------:R-:W-:Y:S02]  /*0000*/  MOV R1, c[0x0][0x28] ;  /* 0x00000a0000017a02 */ /* 0x000fe40000000f00 */
[----:B------:R-:W0:Y:S01]  /*0010*/  S2R R0, SR_TID.X ;  /* 0x0000000000007919 */ /* 0x000e220000002100 */
[----:B------:R-:W-:Y:S01]  /*0020*/  HFMA2.MMA R5, -RZ, RZ, 0, 1.1920928955078125e-07 ;  /* 0x00000002ff057435 */ /* 0x000fe200000001ff */
[----:B------:R-:W-:Y:S02]  /*0030*/  ULDC.64 UR4, c[0x0][0x118] ;  /* 0x0000460000047ab9 */ /* 0x000fe40000000a00 */
[----:B------:R-:W1:Y:S01]  /*0040*/  S2R R3, SR_CTAID.X ;  /* 0x0000000000037919 */ /* 0x000e620000002500 */
[----:B0-----:R-:W-:Y:S01]  /*0050*/  ISETP.GE.AND P4, PT, R0, c[0x0][0x184], PT ;  /* 0x0000610000007a0c */ /* 0x001fe20003f86270 */
[----:B-1----:R-:W-:-:S05]  /*0060*/  IMAD R2, R3, c[0x0][0x184], R0 ;  /* 0x0000610003027a24 */ /* 0x002fca00078e0200 */
[----:B------:R-:W-:-:S07]  /*0070*/  IMAD.WIDE R2, R2, R5, c[0x0][0x160] ;  /* 0x0000580002027625 */ /* 0x000fce00078e0205 */
[----:B------:R-:W-:Y:S01]  /*0080*/  @!P4 IMAD.WIDE R6, R0, R5, c[0x0][0x168] ;  /* 0x00005a000006c625 */ /* 0x000fe200078e0205 */
[----:B------:R-:W2:Y:S05]  /*0090*/  @!P4 LDG.E.U16 R9, [R2.64] ;  /* 0x000000040209c981 */ /* 0x000eaa000c1e1500 */
[----:B------:R-:W2:Y:S01]  /*00a0*/  @!P4 LDG.E.U16.CONSTANT R6, [R6.64] ;  /* 0x000000040606c981 */ /* 0x000ea2000c1e9500 */
[----:B------:R-:W-:Y:S01]  /*00b0*/  HFMA2.MMA R4, -RZ, RZ, 0, 0 ;  /* 0x00000000ff047435 */ /* 0x000fe200000001ff */
[----:B------:R-:W0:Y:S08]  /*00c0*/  I2F.U32 R12, c[0x0][0x0] ;  /* 0x00000000000c7b06 */ /* 0x000e300000201000 */
[----:B------:R-:W1:Y:S01]  /*00d0*/  I2F.U32 R13, R0 ;  /* 0x00000000000d7306 */ /* 0x000e620000201000 */
[----:B0-----:R-:W-:-:S05]  /*00e0*/  FMUL.FTZ R12, R12, 0.03125 ;  /* 0x3d0000000c0c7820 */ /* 0x001fca0000410000 */
[----:B-1----:R-:W-:Y:S01]  /*00f0*/  FSETP.GT.FTZ.AND P1, PT, R12, R13, PT ;  /* 0x0000000d0c00720b */ /* 0x002fe20003f34000 */
[----:B--2---:R-:W-:-:S05]  /*0100*/  @!P4 HADD2 R9, R9.H0_H0, R6.H0_H0 ;  /* 0x200000060909c230 */ /* 0x004fca0000000800 */
[----:B------:R-:W-:-:S05]  /*0110*/  @!P4 HADD2.F32 R4, -RZ, R9.H0_H0 ;  /* 0x20000009ff04c230 */ /* 0x000fca0000004100 */
        /* <DEDUP_REMOVED lines=10> */
[----:B------:R-:W-:Y:S01]  /*01c0*/  SHF.R.U32.HI R9, RZ, 0x3, R0 ;  /* 0x00000003ff097819 */ /* 0x000fe20000011600 */
[----:B0-----:R-:W-:-:S03]  /*01d0*/  FADD.FTZ R14, R10, R7 ;  /* 0x000000070a0e7221 */ /* 0x001fc60000010000 */
[----:B------:R-:W-:-:S07]  /*01e0*/  LOP3.LUT R7, R9, 0x1ffffffc, RZ, 0xc0, !PT ;  /* 0x1ffffffc09077812 */ /* 0x000fce00078ec0ff */
        /* <DEDUP_REMOVED lines=22> */
[----:B0-----:R-:W-:-:S05]  /*0350*/  FADD.FTZ R9, -R9, R4 ;  /* 0x0000000409097221 */ /* 0x001fca0000010100 */
[----:B------:R-:W-:-:S05]  /*0360*/  FSEL R9, R9, RZ, !P2 ;  /* 0x000000ff09097208 */ /* 0x000fca0005000000 */
[----:B------:R-:W-:-:S05]  /*0370*/  FMUL.FTZ R9, R9, R9 ;  /* 0x0000000909097220 */ /* 0x000fca0000410000 */
        /* <DEDUP_REMOVED lines=26> */
[----:B-1----:R-:W-:-:S05]  /*0520*/  @!P3 FFMA.FTZ R6, R6, R13, c[0x0][0x180] ;  /* 0x000060000606b623 */ /* 0x002fca000001000d */
[----:B------:R0:W-:Y:S04]  /*0530*/  @!P3 STS [0x4], R6 ;  /* 0x00000406ff00b388 */ /* 0x0001e80000000800 */
[----:B------:R-:W-:Y:S06]  /*0540*/  BAR.SYNC.DEFER_BLOCKING 0x0 ;  /* 0x0000000000007b1d */ /* 0x000fec0000010000 */
[----:B------:R-:W-:Y:S05]  /*0550*/  @P4 EXIT ;  /* 0x000000000000494d */ /* 0x000fea0003800000 */
[CC--:B0-----:R-:W-:Y:S01]  /*0560*/  IMAD.WIDE R6, R0.reuse, R5.reuse, c[0x0][0x170] ;  /* 0x00005c0000067625 */ /* 0x0c1fe200078e0205 */
[----:B------:R-:W0:Y:S03]  /*0570*/  LDS.64 R10, [RZ] ;  /* 0x00000000ff0a7984 */ /* 0x000e260000000a00 */
[----:B------:R-:W-:-:S02]  /*0580*/  IMAD.WIDE R8, R0, R5, c[0x0][0x178] ;  /* 0x00005e0000087625 */ /* 0x000fc400078e0205 */
[----:B------:R-:W2:Y:S04]  /*0590*/  LDG.E.U16.CONSTANT R6, [R6.64] ;  /* 0x0000000406067981 */ /* 0x000ea8000c1e9500 */
[----:B------:R-:W3:Y:S01]  /*05a0*/  LDG.E.U16.CONSTANT R8, [R8.64] ;  /* 0x0000000408087981 */ /* 0x000ee2000c1e9500 */
[----:B0-----:R-:W0:Y:S01]  /*05b0*/  MUFU.RSQ R11, R11 ;  /* 0x0000000b000b7308 */ /* 0x001e220000001400 */
[----:B------:R-:W-:-:S04]  /*05c0*/  FADD.FTZ R10, -R10, R4 ;  /* 0x000000040a0a7221 */ /* 0x000fc80000010100 */
[----:B0-----:R-:W-:Y:S01]  /*05d0*/  FMUL.FTZ R10, R10, R11 ;  /* 0x0000000b0a0a7220 */ /* 0x001fe20000410000 */
[----:B--2---:R-:W-:Y:S02]  /*05e0*/  HADD2.F32 R5, -RZ, R6.H0_H0 ;  /* 0x20000006ff057230 */ /* 0x004fe40000004100 */
[----:B---3--:R-:W-:-:S05]  /*05f0*/  HADD2.F32 R0, -RZ, R8.H0_H0 ;  /* 0x20000008ff007230 */ /* 0x008fca0000004100 */
[----:B------:R-:W-:-:S05]  /*0600*/  FFMA.FTZ R0, R10, R5, R0 ;  /* 0x000000050a007223 */ /* 0x000fca0000010000 */
[----:B------:R-:W-:-:S05]  /*0610*/  F2FP.PACK_AB R0, RZ, R0 ;  /* 0x00000000ff00723e */ /* 0x000fca00000000ff */
[----:B------:R-:W-:Y:S01]  /*0620*/  STG.E.U16 [R2.64], R0 ;  /* 0x0000000002007986 */ /* 0x000fe2000c101504 */
[----:B------:R-:W-:Y:S05]  /*0630*/  EXIT ;  /* 0x000000000000794d */ /* 0x000fea0003800000 */
.L_x_460:
        /* <DEDUP_REMOVED lines=12> */
.L_x_2530:


//--------------------- .text._ZN17fastertransformer21add_bias_layernorm_v2I6__halfEEvPT_PKS2_S5_S5_fi --------------------------
	.section	.text._ZN17fastertransformer21add_bias_layernorm_v2I6__halfEEvPT_PKS2_S5_S5_fi,"ax",@progbits
	.sectioninfo	@"SHI_REGISTERS=32"
	.align	128
        .global         _ZN17fastertransformer21add_bias_layernorm_v2I6__halfEEvPT_PKS2_S5_S5_fi
        .type           _ZN17fastertransformer21add_bias_layernorm_v2I6__halfEEvPT_PKS2_S5_S5_fi,@function
        .size           _ZN17fastertransformer21add_bias_layernorm_v2I6__halfEEvPT_PKS2_S5_S5_fi,(.L_x_2531 - _ZN17fastertransformer21add_bias_layernorm_v2I6__halfEEvPT_PKS2_S5_S5_fi)
        .other          _ZN17fastertransformer21add_bias_layernorm_v2I6__halfEEvPT_PKS2_S5_S5_fi,@"STO_CUDA_ENTRY STV_DEFAULT"
_ZN17fastertransformer21add_bias_layernorm_v2I6__halfEEvPT_PKS2_S5_S5_fi:
.text._ZN17fastertransformer21add_bias_layernorm_v2I6__halfEEvPT_PKS2_S5_S5_fi:
[----:B------:R-:W-:Y:S02]  /*0000*/  MOV R1, c[0x0][0x28] ;  /* 0x00000a0000017a02 */ /* 0x000fe40000000f00 */
[----:B------:R-:W0:Y:S01]  /*0010*/  S2R R12, SR_TID.X ;  /* 0x00000000000c7919 */ /* 0x000e220000002100 */
[----:B------:R-:W-:Y:S01]  /*0020*/  HFMA2.MMA R19, -RZ, RZ, 0, 1.1920928955078125e-07 ;  /* 0x00000002ff137435 */ /* 0x000fe200000001ff */
[----:B------:R-:W-:Y:S02]  /*0030*/  ULDC.64 UR4, c[0x0][0x118] ;  /* 0x0000460000047ab9 */ /* 0x000fe40000000a00 */
[----:B------:R-:W1:Y:S01]  /*0040*/  S2R R7, SR_CTAID.X ;  /* 0x0000000000077919 */ /* 0x000e620000002500 */
[C---:B0-----:R-:W-:Y:S02]  /*0050*/  IADD3 R10, R12.reuse, c[0x0][0x0], RZ ;  /* 0x000000000c0a7a10 */ /* 0x041fe40007ffe0ff */
[----:B------:R-:W-:Y:S02]  /*0060*/  ISETP.GE.AND P3, PT, R12, c[0x0][0x184], PT ;  /* 0x000061000c007a0c */ /* 0x000fe40003f66270 */
[C---:B------:R-:W-:Y:S01]  /*0070*/  IADD3 R28, R10.reuse, c[0x0][0x0], RZ ;  /* 0x000000000a1c7a10 */ /* 0x040fe20007ffe0ff */
[C---:B-1----:R-:W-:Y:S01]  /*0080*/  IMAD R4, R7.reuse, c[0x0][0x184], R12 ;  /* 0x0000610007047a24 */ /* 0x042fe200078e020c */
[----:B------:R-:W-:Y:S01]  /*0090*/  ISETP.GE.AND P2, PT, R10, c[0x0][0x184], PT ;  /* 0x000061000a007a0c */ /* 0x000fe20003f46270 */
[----:B------:R-:W-:Y:S01]  /*00a0*/  IMAD R8, R7, c[0x0][0x184], R10 ;  /* 0x0000610007087a24 */ /* 0x000fe200078e020a */
[----:B------:R-:W-:Y:S01]  /*00b0*/  ISETP.GE.AND P1, PT, R28, c[0x0][0x184], PT ;  /* 0x000061001c007a0c */ /* 0x000fe20003f26270 */
[----:B------:R-:W-:Y:S01]  /*00c0*/  IMAD.WIDE R4, R4, R19, c[0x0][0x160] ;  /* 0x0000580004047625 */ /* 0x000fe200078e0213 */
[----:B------:R-:W-:-:S04]  /*00d0*/  IADD3 R18, R28, c[0x0][0x0], RZ ;  /* 0x000000001c127a10 */ /* 0x000fc80007ffe0ff */
[----:B------:R-:W-:Y:S01]  /*00e0*/  ISETP.GE.AND P0, PT, R18, c[0x0][0x184], PT ;  /* 0x0000610012007a0c */ /* 0x000fe20003f06270 */
[-C--:B------:R-:W-:Y:S01]  /*00f0*/  @!P3 IMAD.WIDE R2, R12, R19.reuse, c[0x0][0x168] ;  /* 0x00005a000c02b625 */ /* 0x080fe200078e0213 */
[----:B------:R-:W2:Y:S03]  /*0100*/  @!P3 LDG.E.U16 R11, [R4.64] ;  /* 0x00000004040bb981 */ /* 0x000ea6000c1e1500 */
[-C--:B------:R-:W-:Y:S01]  /*0110*/  @!P2 IMAD.WIDE R20, R10, R19.reuse, c[0x0][0x168] ;  /* 0x00005a000a14a625 */ /* 0x080fe200078e0213 */
[----:B------:R0:W2:Y:S03]  /*0120*/  @!P3 LDG.E.U16.CONSTANT R0, [R2.64] ;  /* 0x000000040200b981 */ /* 0x0000a6000c1e9500 */
[-C--:B------:R-:W-:Y:S01]  /*0130*/  IMAD.WIDE R8, R8, R19.reuse, c[0x0][0x160] ;  /* 0x0000580008087625 */ /* 0x080fe200078e0213 */
[----:B------:R1:W3:Y:S03]  /*0140*/  @!P2 LDG.E.U16.CONSTANT R13, [R20.64] ;  /* 0x00000004140da981 */ /* 0x0002e6000c1e9500 */
[----:B------:R-:W-:Y:S01]  /*0150*/  IMAD R6, R7, c[0x0][0x184], R28 ;  /* 0x0000610007067a24 */ /* 0x000fe200078e021c */
[----:B------:R-:W3:Y:S01]  /*0160*/  @!P2 LDG.E.U16 R22, [R8.64] ;  /* 0x000000040816a981 */ /* 0x000ee2000c1e1500 */
[----:B------:R-:W-:-:S04]  /*0170*/  @!P1 IMAD.WIDE R14, R28, R19, c[0x0][0x168] ;  /* 0x00005a001c0e9625 */ /* 0x000fc800078e0213 */
[----:B------:R-:W-:Y:S02]  /*0180*/  IMAD R24, R7, c[0x0][0x184], R18 ;  /* 0x0000610007187a24 */ /* 0x000fe400078e0212 */
[-C--:B------:R-:W-:Y:S01]  /*0190*/  IMAD.WIDE R6, R6, R19.reuse, c[0x0][0x160] ;  /* 0x0000580006067625 */ /* 0x080fe200078e0213 */
[----:B------:R-:W4:Y:S03]  /*01a0*/  @!P1 LDG.E.U16.CONSTANT R14, [R14.64] ;  /* 0x000000040e0e9981 */ /* 0x000f26000c1e9500 */
[-C--:B------:R-:W-:Y:S01]  /*01b0*/  @!P0 IMAD.WIDE R16, R18, R19.reuse, c[0x0][0x168] ;  /* 0x00005a0012108625 */ /* 0x080fe200078e0213 */
[----:B------:R-:W4:Y:S03]  /*01c0*/  @!P1 LDG.E.U16 R23, [R6.64] ;  /* 0x0000000406179981 */ /* 0x000f26000c1e1500 */
[----:B0-----:R-:W-:-:S02]  /*01d0*/  IMAD.WIDE R2, R24, R19, c[0x0][0x160] ;  /* 0x0000580018027625 */ /* 0x001fc400078e0213 */
[----:B------:R-:W5:Y:S04]  /*01e0*/  @!P0 LDG.E.U16.CONSTANT R16, [R16.64] ;  /* 0x0000000410108981 */ /* 0x000f68000c1e9500 */
[----:B------:R-:W5:Y:S01]  /*01f0*/  @!P0 LDG.E.U16 R25, [R2.64] ;  /* 0x0000000402198981 */ /* 0x000f62000c1e1500 */
[----:B-1----:R-:W-:Y:S01]  /*0200*/  CS2R R20, SRZ ;  /* 0x0000000000147805 */ /* 0x002fe2000001ff00 */
[----:B------:R-:W-:Y:S01]  /*0210*/  I2F.U32 R26, R12 ;  /* 0x0000000c001a7306 */ /* 0x000fe20000201000 */
[----:B--2---:R-:W-:-:S05]  /*0220*/  @!P3 HADD2 R0, R11.H0_H0, R0.H0_H0 ;  /* 0x200000000b00b230 */ /* 0x004fca0000000800 */
[----:B------:R-:W-:Y:S02]  /*0230*/  @!P3 HADD2.F32 R20, -RZ, R0.H0_H0 ;  /* 0x20000000ff14b230 */ /* 0x000fe40000004100 */
[----:B---3--:R-:W-:Y:S01]  /*0240*/  @!P2 HADD2 R13, R22.H0_H0, R13.H0_H0 ;  /* 0x2000000d160da230 */ /* 0x008fe20000000800 */
[----:B------:R-:W-:Y:S02]  /*0250*/  HFMA2.MMA R22, -RZ, RZ, 0, 0 ;  /* 0x00000000ff167435 */ /* 0x000fe400000001ff */
[----:B------:R-:W-:Y:S02]  /*0260*/  FADD.FTZ R24, RZ, R20 ;  /* 0x00000014ff187221 */ /* 0x000fe40000010000 */
[----:B------:R-:W-:Y:S02]  /*0270*/  @!P2 HADD2.F32 R21, -RZ, R13.H0_H0 ;  /* 0x2000000dff15a230 */ /* 0x000fe40000004100 */
[----:B----4-:R-:W-:-:S03]  /*0280*/  @!P1 HADD2 R14, R23.H0_H0, R14.H0_H0 ;  /* 0x2000000e170e9230 */ /* 0x010fc60000000800 */
[----:B------:R-:W-:Y:S01]  /*0290*/  FADD.FTZ R11, R24, R21 ;  /* 0x00000015180b7221 */ /* 0x000fe20000010000 */
[----:B------:R-:W-:Y:S01]  /*02a0*/  MOV R0, RZ ;  /* 0x000000ff00007202 */ /* 0x000fe20000000f00 */
[----:B------:R-:W-:Y:S02]  /*02b0*/  @!P1 HADD2.F32 R22, -RZ, R14.H0_H0 ;  /* 0x2000000eff169230 */ /* 0x000fe40000004100 */
[----:B-----5:R-:W-:-:S03]  /*02c0*/  @!P0 HADD2 R16, R25.H0_H0, R16.H0_H0 ;  /* 0x2000001019108230 */ /* 0x020fc60000000800 */
[----:B------:R-:W-:Y:S02]  /*02d0*/  FADD.FTZ R11, R11, R22 ;  /* 0x000000160b0b7221 */ /* 0x000fe40000010000 */
[----:B------:R-:W-:-:S05]  /*02e0*/  @!P0 HADD2.F32 R0, -RZ, R16.H0_H0 ;  /* 0x20000010ff008230 */ /* 0x000fca0000004100 */
[----:B------:R-:W-:-:S05]  /*02f0*/  FADD.FTZ R11, R11, R0 ;  /* 0x000000000b0b7221 */ /* 0x000fca0000010000 */
        /* <DEDUP_REMOVED lines=13> */
[----:B------:R-:W-:Y:S01]  /*03d0*/  SHF.R.U32.HI R11, RZ, 0x3, R12 ;  /* 0x00000003ff0b7819 */ /* 0x000fe2000001160c */
[----:B0-----:R-:W-:-:S03]  /*03e0*/  FADD.FTZ R25, R17, R24 ;  /* 0x0000001811197221 */ /* 0x001fc60000010000 */
[----:B------:R-:W-:-:S05]  /*03f0*/  LOP3.LUT R24, R11, 0x1ffffffc, RZ, 0xc0, !PT ;  /* 0x1ffffffc0b187812 */ /* 0x000fca00078ec0ff */
        /* <DEDUP_REMOVED lines=23> */
[C---:B0-----:R-:W-:Y:S02]  /*0570*/  FADD.FTZ R14, -R13.reuse, R20 ;  /* 0x000000140d0e7221 */ /* 0x041fe40000010100 */
[----:B------:R-:W-:-:S03]  /*0580*/  FADD.FTZ R16, -R13, R21 ;  /* 0x000000150d107221 */ /* 0x000fc60000010100 */
[----:B------:R-:W-:Y:S02]  /*0590*/  FSEL R14, R14, RZ, !P3 ;  /* 0x000000ff0e0e7208 */ /* 0x000fe40005800000 */
[----:B------:R-:W-:-:S04]  /*05a0*/  ISETP.GE.AND P3, PT, R10, c[0x0][0x184], PT ;  /* 0x000061000a007a0c */ /* 0x000fc80003f66270 */
[----:B------:R-:W-:Y:S01]  /*05b0*/  FSEL R17, R16, RZ, !P3 ;  /* 0x000000ff10117208 */ /* 0x000fe20005800000 */
[C---:B------:R-:W-:Y:S01]  /*05c0*/  FADD.FTZ R16, -R13.reuse, R22 ;  /* 0x000000160d107221 */ /* 0x040fe20000010100 */
[----:B------:R-:W-:Y:S01]  /*05d0*/  ISETP.GE.AND P3, PT, R28, c[0x0][0x184], PT ;  /* 0x000061001c007a0c */ /* 0x000fe20003f66270 */
[----:B------:R-:W-:Y:S02]  /*05e0*/  FFMA.FTZ R14, R14, R14, RZ ;  /* 0x0000000e0e0e7223 */ /* 0x000fe400000100ff */
[----:B------:R-:W-:Y:S01]  /*05f0*/  FADD.FTZ R13, -R13, R0 ;  /* 0x000000000d0d7221 */ /* 0x000fe20000010100 */
[----:B------:R-:W-:Y:S01]  /*0600*/  FSEL R11, R16, RZ, !P3 ;  /* 0x000000ff100b7208 */ /* 0x000fe20005800000 */
[----:B------:R-:W-:Y:S01]  /*0610*/  FFMA.FTZ R14, R17, R17, R14 ;  /* 0x00000011110e7223 */ /* 0x000fe2000001000e */
[----:B------:R-:W-:-:S03]  /*0620*/  ISETP.GE.AND P3, PT, R18, c[0x0][0x184], PT ;  /* 0x0000610012007a0c */ /* 0x000fc60003f66270 */
[----:B------:R-:W-:Y:S01]  /*0630*/  FFMA.FTZ R14, R11, R11, R14 ;  /* 0x0000000b0b0e7223 */ /* 0x000fe2000001000e */
[----:B------:R-:W-:-:S05]  /*0640*/  FSEL R13, R13, RZ, !P3 ;  /* 0x000000ff0d0d7208 */ /* 0x000fca0005800000 */
[----:B------:R-:W-:-:S05]  /*0650*/  FFMA.FTZ R16, R13, R13, R14 ;  /* 0x0000000d0d107223 */ /* 0x000fca000001000e */
[----:B------:R-:W0:Y:S02]  /*0660*/  SHFL.BFLY PT, R11, R16, 0x10, 0x1f ;  /* 0x0e001f00100b7f89 */ /* 0x000e2400000e0000 */
[----:B0-----:R-:W-:-:S05]  /*0670*/  FADD.FTZ R17, R16, R11 ;  /* 0x0000000b10117221 */ /* 0x001fca0000010000 */
[----:B------:R-:W0:Y:S01]  /*0680*/  SHFL.BFLY PT, R14, R17, 0x8, 0x1f ;  /* 0x0d001f00110e7f89 */ /* 0x000e2200000e0000 */
[----:B------:R-:W-:Y:S01]  /*0690*/  ISETP.NE.AND P3, PT, R15, RZ, PT ;  /* 0x000000ff0f00720c */ /* 0x000fe20003f65270 */
[----:B0-----:R-:W-:-:S05]  /*06a0*/  FADD.FTZ R29, R17, R14 ;  /* 0x0000000e111d7221 */ /* 0x001fca0000010000 */
[----:B------:R-:W0:Y:S07]  /*06b0*/  SHFL.BFLY PT, R25, R29, 0x4, 0x1f ;  /* 0x0c801f001d197f89 */ /* 0x000e2e00000e0000 */
[----:B------:R-:W-:-:S04]  /*06c0*/  @!P3 IMAD.WIDE R26, R12, R19, c[0x0][0x170] ;  /* 0x00005c000c1ab625 */ /* 0x000fc800078e0213 */
[-C--:B------:R-:W-:Y:S02]  /*06d0*/  @!P3 IMAD.WIDE R12, R12, R19.reuse, c[0x0][0x178] ;  /* 0x00005e000c0cb625 */ /* 0x080fe400078e0213 */
[----:B------:R1:W2:Y:S02]  /*06e0*/  @!P3 LDG.E.U16.CONSTANT R26, [R26.64] ;  /* 0x000000041a1ab981 */ /* 0x0002a4000c1e9500 */
[CC--:B------:R-:W-:Y:S02]  /*06f0*/  @!P2 IMAD.WIDE R14, R10.reuse, R19.reuse, c[0x0][0x170] ;  /* 0x00005c000a0ea625 */ /* 0x0c0fe400078e0213 */
[----:B------:R3:W4:Y:S02]  /*0700*/  @!P3 LDG.E.U16.CONSTANT R12, [R12.64] ;  /* 0x000000040c0cb981 */ /* 0x000724000c1e9500 */
[----:B------:R-:W-:Y:S02]  /*0710*/  @!P2 IMAD.WIDE R10, R10, R19, c[0x0][0x178] ;  /* 0x00005e000a0aa625 */ /* 0x000fe400078e0213 */
[----:B------:R5:W2:Y:S04]  /*0720*/  @!P2 LDG.E.U16.CONSTANT R14, [R14.64] ;  /* 0x000000040e0ea981 */ /* 0x000aa8000c1e9500 */
[----:B---3--:R3:W2:Y:S01]  /*0730*/  @!P2 LDG.E.U16.CONSTANT R13, [R10.64] ;  /* 0x000000040a0da981 */ /* 0x0086a2000c1e9500 */
[----:B0-----:R-:W-:-:S05]  /*0740*/  FADD.FTZ R25, R29, R25 ;  /* 0x000000191d197221 */ /* 0x001fca0000010000 */
[----:B---3--:R-:W1:Y:S02]  /*0750*/  SHFL.BFLY PT, R10, R25, 0x2, 0x1f ;  /* 0x0c401f00190a7f89 */ /* 0x008e6400000e0000 */
[----:B-1----:R-:W-:-:S05]  /*0760*/  FADD.FTZ R27, R25, R10 ;  /* 0x0000000a191b7221 */ /* 0x002fca0000010000 */
[----:B------:R-:W0:Y:S01]  /*0770*/  SHFL.BFLY PT, R10, R27, 0x1, 0x1f ;  /* 0x0c201f001b0a7f89 */ /* 0x000e2200000e0000 */
[----:B------:R-:W-:-:S04]  /*0780*/  @!P1 IMAD.WIDE R16, R28, R19, c[0x0][0x170] ;  /* 0x00005c001c109625 */ /* 0x000fc800078e0213 */
[----:B------:R-:W-:Y:S02]  /*0790*/  @!P1 IMAD.WIDE R28, R28, R19, c[0x0][0x178] ;  /* 0x00005e001c1c9625 */ /* 0x000fe400078e0213 */
[----:B------:R1:W3:Y:S04]  /*07a0*/  @!P1 LDG.E.U16.CONSTANT R16, [R16.64] ;  /* 0x0000000410109981 */ /* 0x0002e8000c1e9500 */
[----:B------:R-:W3:Y:S01]  /*07b0*/  @!P1 LDG.E.U16.CONSTANT R28, [R28.64] ;  /* 0x000000041c1c9981 */ /* 0x000ee2000c1e9500 */
[----:B0-----:R-:W-:-:S05]  /*07c0*/  FADD.FTZ R27, R27, R10 ;  /* 0x0000000a1b1b7221 */ /* 0x001fca0000010000 */
[----:B------:R-:W-:Y:S01]  /*07d0*/  @!P6 STS [R24+0x8], R27 ;  /* 0x0000081b1800e388 */ /* 0x000fe20000000800 */
[----:B------:R-:W-:-:S03]  /*07e0*/  MOV R10, RZ ;  /* 0x000000ff000a7202 */ /* 0x000fc60000000f00 */
[----:B------:R-:W-:Y:S06]  /*07f0*/  BAR.SYNC.DEFER_BLOCKING 0x0 ;  /* 0x0000000000007b1d */ /* 0x000fec0000010000 */
[----:B------:R-:W0:Y:S04]  /*0800*/  @P5 LDS R10, [R23.X4+0x8] ;  /* 0x00000800170a5984 */ /* 0x000e280000004800 */
[----:B0-----:R-:W0:Y:S02]  /*0810*/  SHFL.BFLY PT, R11, R10, 0x10, 0x1f ;  /* 0x0e001f000a0b7f89 */ /* 0x001e2400000e0000 */
[----:B0-----:R-:W-:-:S05]  /*0820*/  FADD.FTZ R11, R11, R10 ;  /* 0x0000000a0b0b7221 */ /* 0x001fca0000010000 */
[----:B-----5:R-:W0:Y:S02]  /*0830*/  SHFL.BFLY PT, R15, R11, 0x8, 0x1f ;  /* 0x0d001f000b0f7f89 */ /* 0x020e2400000e0000 */
[----:B0-----:R-:W-:-:S05]  /*0840*/  FADD.FTZ R15, R11, R15 ;  /* 0x0000000f0b0f7221 */ /* 0x001fca0000010000 */
[----:B-1----:R-:W0:Y:S02]  /*0850*/  SHFL.BFLY PT, R17, R15, 0x4, 0x1f ;  /* 0x0c801f000f117f89 */ /* 0x002e2400000e0000 */
        /* <DEDUP_REMOVED lines=10> */
[----:B------:R-:W-:Y:S06]  /*0900*/  BAR.SYNC.DEFER_BLOCKING 0x0 ;  /* 0x0000000000007b1d */ /* 0x000fec0000010000 */
[----:B------:R-:W0:Y:S01]  /*0910*/  LDS.64 R10, [RZ] ;  /* 0x00000000ff0a7984 */ /* 0x000e220000000a00 */
[----:B----4-:R-:W-:-:S02]  /*0920*/  @!P3 HADD2.F32 R15, -RZ, R12.H0_H0 ;  /* 0x2000000cff0fb230 */ /* 0x010fc40000004100 */
[----:B--2---:R-:W-:Y:S02]  /*0930*/  @!P3 HADD2.F32 R26, -RZ, R26.H0_H0 ;  /* 0x2000001aff1ab230 */ /* 0x004fe40000004100 */
[----:B------:R-:W-:Y:S02]  /*0940*/  @!P2 HADD2.F32 R14, -RZ, R14.H0_H0 ;  /* 0x2000000eff0ea230 */ /* 0x000fe40000004100 */
[----:B------:R-:W-:Y:S02]  /*0950*/  @!P2 HADD2.F32 R13, -RZ, R13.H0_H0 ;  /* 0x2000000dff0da230 */ /* 0x000fe40000004100 */
[----:B---3--:R-:W-:Y:S02]  /*0960*/  @!P1 HADD2.F32 R16, -RZ, R16.H0_H0 ;  /* 0x20000010ff109230 */ /* 0x008fe40000004100 */
[----:B------:R-:W-:Y:S01]  /*0970*/  @!P1 HADD2.F32 R28, -RZ, R28.H0_H0 ;  /* 0x2000001cff1c9230 */ /* 0x000fe20000004100 */
[C---:B0-----:R-:W-:Y:S02]  /*0980*/  @!P3 FADD.FTZ R20, -R10.reuse, R20 ;  /* 0x000000140a14b221 */ /* 0x041fe40000010100 */
[----:B------:R-:W-:-:S02]  /*0990*/  @!P2 FADD.FTZ R12, -R10, R21 ;  /* 0x000000150a0ca221 */ /* 0x000fc40000010100 */
[----:B------:R-:W-:Y:S02]  /*09a0*/  @!P1 FADD.FTZ R22, -R10, R22 ;  /* 0x000000160a169221 */ /* 0x000fe40000010100 */
[-C--:B------:R-:W-:Y:S02]  /*09b0*/  @!P3 FMUL.FTZ R20, R20, R11.reuse ;  /* 0x0000000b1414b220 */ /* 0x080fe40000410000 */
[-C--:B------:R-:W-:Y:S02]  /*09c0*/  @!P2 FMUL.FTZ R12, R12, R11.reuse ;  /* 0x0000000b0c0ca220 */ /* 0x080fe40000410000 */
[----:B------:R-:W-:Y:S02]  /*09d0*/  @!P1 FMUL.FTZ R17, R22, R11 ;  /* 0x0000000b16119220 */ /* 0x000fe40000410000 */
[----:B------:R-:W-:Y:S02]  /*09e0*/  @!P3 FFMA.FTZ R15, R20, R26, R15 ;  /* 0x0000001a140fb223 */ /* 0x000fe4000001000f */
[----:B------:R-:W-:-:S02]  /*09f0*/  @!P2 FFMA.FTZ R12, R12, R14, R13 ;  /* 0x0000000e0c0ca223 */ /* 0x000fc4000001000d */
[----:B------:R-:W-:Y:S01]  /*0a00*/  @!P1 FFMA.FTZ R16, R17, R16, R28 ;  /* 0x0000001011109223 */ /* 0x000fe2000001001c */
[----:B------:R-:W-:Y:S02]  /*0a10*/  @!P3 F2FP.PACK_AB R15, RZ, R15 ;  /* 0x0000000fff0fb23e */ /* 0x000fe400000000ff */
[----:B------:R-:W-:Y:S02]  /*0a20*/  @!P2 F2FP.PACK_AB R12, RZ, R12 ;  /* 0x0000000cff0ca23e */ /* 0x000fe400000000ff */
[----:B------:R-:W-:Y:S01]  /*0a30*/  @!P1 F2FP.PACK_AB R16, RZ, R16 ;  /* 0x00000010ff10923e */ /* 0x000fe200000000ff */
[----:B------:R0:W-:Y:S04]  /*0a40*/  @!P3 STG.E.U16 [R4.64], R15 ;  /* 0x0000000f0400b986 */ /* 0x0001e8000c101504 */
[----:B------:R0:W-:Y:S04]  /*0a50*/  @!P2 STG.E.U16 [R8.64], R12 ;  /* 0x0000000c0800a986 */ /* 0x0001e8000c101504 */
[----:B------:R0:W-:Y:S01]  /*0a60*/  @!P1 STG.E.U16 [R6.64], R16 ;  /* 0x0000001006009986 */ /* 0x0001e2000c101504 */
[----:B------:R-:W-:Y:S05]  /*0a70*/  @P0 EXIT ;  /* 0x000000000000094d */ /* 0x000fea0003800000 */
[----:B0-----:R-:W-:-:S04]  /*0a80*/  IMAD.WIDE R4, R18, R19, c[0x0][0x170] ;  /* 0x00005c0012047625 */ /* 0x001fc800078e0213 */
[----:B------:R-:W-:Y:S02]  /*0a90*/  IMAD.WIDE R18, R18, R19, c[0x0][0x178] ;  /* 0x00005e0012127625 */ /* 0x000fe400078e0213 */
[----:B------:R-:W2:Y:S04]  /*0aa0*/  LDG.E.U16.CONSTANT R4, [R4.64] ;  /* 0x0000000404047981 */ /* 0x000ea8000c1e9500 */
[----:B------:R-:W3:Y:S01]  /*0ab0*/  LDG.E.U16.CONSTANT R18, [R18.64] ;  /* 0x0000000412127981 */ /* 0x000ee2000c1e9500 */
[----:B------:R-:W-:-:S04]  /*0ac0*/  FADD.FTZ R0, -R10, R0 ;  /* 0x000000000a007221 */ /* 0x000fc80000010100 */
[----:B------:R-:W-:Y:S01]  /*0ad0*/  FMUL.FTZ R0, R0, R11 ;  /* 0x0000000b00007220 */ /* 0x000fe20000410000 */
[----:B--2---:R-:W-:Y:S02]  /*0ae0*/  HADD2.F32 R7, -RZ, R4.H0_H0 ;  /* 0x20000004ff077230 */ /* 0x004fe40000004100 */
[----:B---3--:R-:W-:-:S05]  /*0af0*/  HADD2.F32 R6, -RZ, R18.H0_H0 ;  /* 0x20000012ff067230 */ /* 0x008fca0000004100 */
[----:B------:R-:W-:-:S05]  /*0b00*/  FFMA.FTZ R0, R0, R7, R6 ;  /* 0x0000000700007223 */ /* 0x000fca0000010006 */
[----:B------:R-:W-:-:S05]  /*0b10*/  F2FP.PACK_AB R0, RZ, R0 ;  /* 0x00000000ff00723e */ /* 0x000fca00000000ff */
[----:B------:R-:W-:Y:S01]  /*0b20*/  STG.E.U16 [R2.64], R0 ;  /* 0x0000000002007986 */ /* 0x000fe2000c101504 */
[----:B------:R-:W-:Y:S05]  /*0b30*/  EXIT ;  /* 0x000000000000794d */ /* 0x000fea0003800000 */
.L_x_461:
        /* <DEDUP_REMOVED lines=12> */
.L_x_2531:


//--------------------- .text._ZN17fastertransformer18add_bias_layernormIfEEvPT_PKS1_S4_S4_fi --------------------------
	.section	.text._ZN17fastertransformer18add_bias_layernormIfEEvPT_PKS1_S4_S4_fi,"ax",@progbits
	.sectioninfo	@"SHI_REGISTERS=17"
	.align	128
        .global         _ZN17fastertransformer18add_bias_layernormIfEEvPT_PKS1_S4_S4_fi
        .type           _ZN17fastertransformer18add_bias_layernormIfEEvPT_PKS1_S4_S4_fi,@function
        .size           _ZN17fastertransformer18add_bias_layernormIfEEvPT_PKS1_S4_S4_fi,(.L_x_2532 - _ZN17fastertransformer18add_bias_layernormIfEEvPT_PKS1_S4_S4_fi)
        .other          _ZN17fastertransformer18add_bias_layernormIfEEvPT_PKS1_S4_S4_fi,@"STO_CUDA_ENTRY STV_DEFAULT"
_ZN17fastertransformer18add_bias_layernormIfEEvPT_PKS1_S4_S4_fi:
.text._ZN17fastertransformer18add_bias_layernormIfEEvPT_PKS1_S4_S4_fi:
[----:B------:R-:W-:Y:S02]  /*0000*/  MOV R1, c[0x0][0x28] ;  /* 0x00000a0000017a02 */ /* 0x000fe40000000f00 */
[----:B------:R-:W0:Y:S01]  /*0010*/  S2R R0, SR_TID.X ;  /* 0x0000000000007919 */ /* 0x000e220000002100 */
[----:B------:R-:W-:Y:S01]  /*0020*/  HFMA2.MMA R5, -RZ, RZ, 0, 2.384185791015625e-07 ;  /* 0x00000004ff057435 */ /* 0x000fe200000001ff */
[----:B------:R-:W-:Y:S02]  /*0030*/  ULDC.64 UR4, c[0x0][0x118] ;  /* 0x0000460000047ab9 */ /* 0x000fe40000000a00 */
[----:B------:R-:W1:Y:S01]  /*0040*/  S2R R3, SR_CTAID.X ;  /* 0x0000000000037919 */ /* 0x000e620000002500 */
[----:B0-----:R-:W-:Y:S01]  /*0050*/  ISETP.GE.AND P4, PT, R0, c[0x0][0x184], PT ;  /* 0x0000610000007a0c */ /* 0x001fe20003f86270 */
[----:B-1----:R-:W-:-:S05]  /*0060*/  IMAD R2, R3, c[0x0][0x184], R0 ;  /* 0x0000610003027a24 */ /* 0x002fca00078e0200 */
[----:B------:R-:W-:-:S07]  /*0070*/  IMAD.WIDE R2, R2, R5, c[0x0][0x160] ;  /* 0x0000580002027625 */ /* 0x000fce00078e0205 */
[----:B------:R-:W-:Y:S01]  /*0080*/  @!P4 IMAD.WIDE R6, R0, R5, c[0x0][0x168] ;  /* 0x00005a000006c625 */ /* 0x000fe200078e0205 */
[----:B------:R-:W2:Y:S05]  /*0090*/  @!P4 LDG.E R8, [R2.64] ;  /* 0x000000040208c981 */ /* 0x000eaa000c1e1900 */
[----:B------:R0:W2:Y:S01]  /*00a0*/  @!P4 LDG.E.CONSTANT R7, [R6.64] ;  /* 0x000000040607c981 */ /* 0x0000a2000c1e9900 */
[----:B------:R-:W-:Y:S01]  /*00b0*/  HFMA2.MMA R4, -RZ, RZ, 0, 0 ;  /* 0x00000000ff047435 */ /* 0x000fe200000001ff */
[----:B0-----:R-:W0:Y:S02]  /*00c0*/  I2F.U32 R6, c[0x0][0x0] ;  /* 0x0000000000067b06 */ /* 0x001e240000201000 */
[----:B0-----:R-:W-:Y:S01]  /*00d0*/  FMUL.FTZ R12, R6, 0.03125 ;  /* 0x3d000000060c7820 */ /* 0x001fe20000410000 */
[----:B------:R-:W-:-:S05]  /*00e0*/  LOP3.LUT P0, R6, R0, 0x1f, RZ, 0xc0, !PT ;  /* 0x0000001f00067812 */ /* 0x000fca000780c0ff */
[----:B------:R-:W0:Y:S02]  /*00f0*/  I2F.U32 R13, R0 ;  /* 0x00000000000d7306 */ /* 0x000e240000201000 */
[----:B0-----:R-:W-:Y:S01]  /*0100*/  FSETP.GT.FTZ.AND P1, PT, R12, R13, PT ;  /* 0x0000000d0c00720b */ /* 0x001fe20003f34000 */
[----:B--2---:R-:W-:-:S05]  /*0110*/  @!P4 FADD.FTZ R4, R8, R7 ;  /* 0x000000070804c221 */ /* 0x004fca0000010000 */
        /* <DEDUP_REMOVED lines=10> */
[----:B0-----:R-:W-:-:S03]  /*01c0*/  FADD.FTZ R14, R10, R7 ;  /* 0x000000070a0e7221 */ /* 0x001fc60000010000 */
[----:B------:R-:W-:-:S05]  /*01d0*/  LOP3.LUT R7, R9, 0x1ffffffc, RZ, 0xc0, !PT ;  /* 0x1ffffffc09077812 */ /* 0x000fca00078ec0ff */
        /* <DEDUP_REMOVED lines=58> */
[----:B------:R-:W2:Y:S04]  /*0580*/  LDG.E.CONSTANT R7, [R6.64] ;  /* 0x0000000406077981 */ /* 0x000ea8000c1e9900 */
[----:B------:R-:W2:Y:S01]  /*0590*/  LDG.E.CONSTANT R8, [R8.64] ;  /* 0x0000000408087981 */ /* 0x000ea2000c1e9900 */
[----:B0-----:R-:W0:Y:S01]  /*05a0*/  MUFU.RSQ R11, R11 ;  /* 0x0000000b000b7308 */ /* 0x001e220000001400 */
[----:B------:R-:W-:-:S04]  /*05b0*/  FADD.FTZ R10, -R10, R4 ;  /* 0x000000040a0a7221 */ /* 0x000fc80000010100 */
[----:B0-----:R-:W-:-:S04]  /*05c0*/  FMUL.FTZ R10, R10, R11 ;  /* 0x0000000b0a0a7220 */ /* 0x001fc80000410000 */
[----:B--2---:R-:W-:-:S05]  /*05d0*/  FFMA.FTZ R5, R10, R7, R8 ;  /* 0x000000070a057223 */ /* 0x004fca0000010008 */
[----:B------:R-:W-:Y:S01]  /*05e0*/  STG.E [R2.64], R5 ;  /* 0x0000000502007986 */ /* 0x000fe2000c101904 */
[----:B------:R-:W-:Y:S05]  /*05f0*/  EXIT ;  /* 0x000000000000794d */ /* 0x000fea0003800000 */
.L_x_462:
        /* <DEDUP_REMOVED lines=16> */
.L_x_2532:


//--------------------- .text._ZN17fastertransformer21add_bias_layernorm_v2IfEEvPT_PKS1_S4_S4_fi --------------------------
	.section	.text._ZN17fastertransformer21add_bias_layernorm_v2IfEEvPT_PKS1_S4_S4_fi,"ax",@progbits
	.sectioninfo	@"SHI_REGISTERS=32"
	.align	128
        .global         _ZN17fastertransformer21add_bias_layernorm_v2IfEEvPT_PKS1_S4_S4_fi
        .type           _ZN17fastertransformer21add_bias_layernorm_v2IfEEvPT_PKS1_S4_S4_fi,@function
        .size           _ZN17fastertransformer21add_bias_layernorm_v2IfEEvPT_PKS1_S4_S4_fi,(.L_x_2533 - _ZN17fastertransformer21add_bias_layernorm_v2IfEEvPT_PKS1_S4_S4_fi)
        .other          _ZN17fastertransformer21add_bias_layernorm_v2IfEEvPT_PKS1_S4_S4_fi,@"STO_CUDA_ENTRY STV_DEFAULT"
_ZN17fastertransformer21add_bias_layernorm_v2IfEEvPT_PKS1_S4_S4_fi:
.text._ZN17fastertransformer21add_bias_layernorm_v2IfEEvPT_PKS1_S4_S4_fi:
[----:B------:R-:W-:Y:S02]  /*0000*/  MOV R1, c[0x0][0x28] ;  /* 0x00000a0000017a02 */ /* 0x000fe40000000f00 */
[----:B------:R-:W0:Y:S01]  /*0010*/  S2R R17, SR_TID.X ;  /* 0x0000000000117919 */ /* 0x000e220000002100 */
[----:B------:R-:W-:Y:S01]  /*0020*/  HFMA2.MMA R0, -RZ, RZ, 0, 2.384185791015625e-07 ;  /* 0x00000004ff007435 */ /* 0x000fe200000001ff */
        /* <DEDUP_REMOVED lines=8> */
[----:B------:R-:W-:-:S02]  /*00b0*/  IADD3 R3, R27, c[0x0][0x0], RZ ;  /* 0x000000001b037a10 */ /* 0x000fc40007ffe0ff */
[----:B------:R-:W-:Y:S02]  /*00c0*/  ISETP.GE.AND P1, PT, R27, c[0x0][0x184], PT ;  /* 0x000061001b007a0c */ /* 0x000fe40003f26270 */
[----:B------:R-:W-:Y:S01]  /*00d0*/  ISETP.GE.AND P0, PT, R3, c[0x0][0x184], PT ;  /* 0x0000610003007a0c */ /* 0x000fe20003f06270 */
[----:B------:R-:W-:-:S04]  /*00e0*/  IMAD.WIDE R10, R11, R0, c[0x0][0x160] ;  /* 0x000058000b0a7625 */ /* 0x000fc800078e0200 */
[-C--:B------:R-:W-:Y:S01]  /*00f0*/  @!P3 IMAD.WIDE R6, R17, R0.reuse, c[0x0][0x168] ;  /* 0x00005a001106b625 */ /* 0x080fe200078e0200 */
[----:B------:R-:W2:Y:S03]  /*0100*/  @!P3 LDG.E R5, [R10.64] ;  /* 0x000000040a05b981 */ /* 0x000ea6000c1e1900 */
[-C--:B------:R-:W-:Y:S01]  /*0110*/  @!P2 IMAD.WIDE R18, R21, R0.reuse, c[0x0][0x168] ;  /* 0x00005a001512a625 */ /* 0x080fe200078e0200 */
[----:B------:R0:W2:Y:S03]  /*0120*/  @!P3 LDG.E.CONSTANT R2, [R6.64] ;  /* 0x000000040602b981 */ /* 0x0000a6000c1e9900 */
[-C--:B------:R-:W-:Y:S01]  /*0130*/  IMAD.WIDE R14, R15, R0.reuse, c[0x0][0x160] ;  /* 0x000058000f0e7625 */ /* 0x080fe200078e0200 */
[----:B------:R1:W3:Y:S03]  /*0140*/  @!P2 LDG.E.CONSTANT R16, [R18.64] ;  /* 0x000000041210a981 */ /* 0x0002e6000c1e9900 */
[----:B------:R-:W-:Y:S01]  /*0150*/  IMAD R13, R4, c[0x0][0x184], R27 ;  /* 0x00006100040d7a24 */ /* 0x000fe200078e021b */
[----:B------:R-:W3:Y:S01]  /*0160*/  @!P2 LDG.E R25, [R14.64] ;  /* 0x000000040e19a981 */ /* 0x000ee2000c1e1900 */
[----:B------:R-:W-:-:S04]  /*0170*/  @!P1 IMAD.WIDE R22, R27, R0, c[0x0][0x168] ;  /* 0x00005a001b169625 */ /* 0x000fc800078e0200 */
[----:B------:R-:W-:Y:S02]  /*0180*/  IMAD R9, R4, c[0x0][0x184], R3 ;  /* 0x0000610004097a24 */ /* 0x000fe400078e0203 */
[-C--:B------:R-:W-:Y:S01]  /*0190*/  IMAD.WIDE R12, R13, R0.reuse, c[0x0][0x160] ;  /* 0x000058000d0c7625 */ /* 0x080fe200078e0200 */
[----:B------:R4:W5:Y:S03]  /*01a0*/  @!P1 LDG.E.CONSTANT R22, [R22.64] ;  /* 0x0000000416169981 */ /* 0x000966000c1e9900 */
[-C--:B0-----:R-:W-:Y:S01]  /*01b0*/  @!P0 IMAD.WIDE R6, R3, R0.reuse, c[0x0][0x168] ;  /* 0x00005a0003068625 */ /* 0x081fe200078e0200 */
[----:B------:R-:W5:Y:S03]  /*01c0*/  @!P1 LDG.E R29, [R12.64] ;  /* 0x000000040c1d9981 */ /* 0x000f66000c1e1900 */
[----:B------:R-:W-:-:S02]  /*01d0*/  IMAD.WIDE R8, R9, R0, c[0x0][0x160] ;  /* 0x0000580009087625 */ /* 0x000fc400078e0200 */
[----:B------:R-:W5:Y:S04]  /*01e0*/  @!P0 LDG.E.CONSTANT R7, [R6.64] ;  /* 0x0000000406078981 */ /* 0x000f68000c1e9900 */
[----:B-1----:R-:W5:Y:S01]  /*01f0*/  @!P0 LDG.E R18, [R8.64] ;  /* 0x0000000408128981 */ /* 0x002f62000c1e1900 */
[----:B------:R-:W-:Y:S01]  /*0200*/  HFMA2.MMA R19, -RZ, RZ, 0, 0 ;  /* 0x00000000ff137435 */ /* 0x000fe200000001ff */
[----:B------:R-:W-:-:S05]  /*0210*/  LOP3.LUT P6, R28, R17, 0x1f, RZ, 0xc0, !PT ;  /* 0x0000001f111c7812 */ /* 0x000fca00078cc0ff */
[----:B--2---:R-:W-:Y:S02]  /*0220*/  @!P3 FADD.FTZ R19, R5, R2 ;  /* 0x000000020513b221 */ /* 0x004fe40000010000 */
[----:B------:R-:W-:Y:S02]  /*0230*/  CS2R R4, SRZ ;  /* 0x0000000000047805 */ /* 0x000fe4000001ff00 */
[----:B----4-:R-:W-:Y:S02]  /*0240*/  FADD.FTZ R23, RZ, R19 ;  /* 0x00000013ff177221 */ /* 0x010fe40000010000 */
[----:B---3--:R-:W-:Y:S01]  /*0250*/  @!P2 FADD.FTZ R4, R25, R16 ;  /* 0x000000101904a221 */ /* 0x008fe20000010000 */
[----:B------:R-:W-:-:S03]  /*0260*/  MOV R2, RZ ;  /* 0x000000ff00027202 */ /* 0x000fc60000000f00 */
[----:B------:R-:W-:Y:S02]  /*0270*/  FADD.FTZ R16, R23, R4 ;  /* 0x0000000417107221 */ /* 0x000fe40000010000 */
[----:B-----5:R-:W-:Y:S02]  /*0280*/  @!P1 FADD.FTZ R5, R29, R22 ;  /* 0x000000161d059221 */ /* 0x020fe40000010000 */
[----:B------:R-:W-:Y:S02]  /*0290*/  @!P0 FADD.FTZ R2, R18, R7 ;  /* 0x0000000712028221 */ /* 0x000fe40000010000 */
[----:B------:R-:W-:-:S04]  /*02a0*/  FADD.FTZ R7, R16, R5 ;  /* 0x0000000510077221 */ /* 0x000fc80000010000 */
        /* <DEDUP_REMOVED lines=12> */
[----:B-1----:R-:W-:Y:S01]  /*0370*/  FMUL.FTZ R22, R22, 0.03125 ;  /* 0x3d00000016167820 */ /* 0x002fe20000410000 */
[----:B------:R-:W-:-:S04]  /*0380*/  SHF.R.U32.HI R7, RZ, 0x3, R17 ;  /* 0x00000003ff077819 */ /* 0x000fc80000011611 */
[----:B--2---:R-:W-:Y:S01]  /*0390*/  FSETP.GT.FTZ.AND P5, PT, R22, R29, PT ;  /* 0x0000001d1600720b */ /* 0x004fe20003fb4000 */
[----:B0-----:R-:W-:Y:S01]  /*03a0*/  FADD.FTZ R29, R25, R18 ;  /* 0x00000012191d7221 */ /* 0x001fe20000010000 */
        /* <DEDUP_REMOVED lines=29> */
[----:B------:R-:W-:Y:S01]  /*0580*/  FADD.FTZ R22, -R16, R5 ;  /* 0x0000000510167221 */ /* 0x000fe20000010100 */
        /* <DEDUP_REMOVED lines=14> */
[----:B------:R-:W0:Y:S02]  /*0670*/  SHFL.BFLY PT, R6, R23, 0x4, 0x1f ;  /* 0x0c801f0017067f89 */ /* 0x000e2400000e0000 */
[----:B0-----:R-:W-:-:S05]  /*0680*/  FADD.FTZ R26, R23, R6 ;  /* 0x00000006171a7221 */ /* 0x001fca0000010000 */
[----:B------:R-:W0:Y:S01]  /*0690*/  SHFL.BFLY PT, R7, R26, 0x2, 0x1f ;  /* 0x0c401f001a077f89 */ /* 0x000e2200000e0000 */
[----:B------:R-:W-:-:S04]  /*06a0*/  @!P2 IMAD.WIDE R24, R21, R0, c[0x0][0x170] ;  /* 0x00005c001518a625 */ /* 0x000fc800078e0200 */
[----:B0-----:R-:W-:Y:S01]  /*06b0*/  FADD.FTZ R26, R26, R7 ;  /* 0x000000071a1a7221 */ /* 0x001fe20000010000 */
[----:B------:R0:W2:Y:S04]  /*06c0*/  @!P2 LDG.E.CONSTANT R22, [R24.64] ;  /* 0x000000041816a981 */ /* 0x0000a8000c1e9900 */
[----:B------:R-:W1:Y:S01]  /*06d0*/  SHFL.BFLY PT, R29, R26, 0x1, 0x1f ;  /* 0x0c201f001a1d7f89 */ /* 0x000e6200000e0000 */
[----:B------:R-:W-:-:S05]  /*06e0*/  @!P2 IMAD.WIDE R20, R21, R0, c[0x0][0x178] ;  /* 0x00005e001514a625 */ /* 0x000fca00078e0200 */
[----:B------:R1:W2:Y:S02]  /*06f0*/  @!P2 LDG.E.CONSTANT R23, [R20.64] ;  /* 0x000000041417a981 */ /* 0x0002a4000c1e9900 */
[----:B-1----:R-:W-:-:S05]  /*0700*/  FADD.FTZ R21, R26, R29 ;  /* 0x0000001d1a157221 */ /* 0x002fca0000010000 */
[----:B------:R-:W-:Y:S01]  /*0710*/  @!P6 STS [R18+0x8], R21 ;  /* 0x000008151200e388 */ /* 0x000fe20000000800 */
[----:B------:R-:W-:-:S03]  /*0720*/  MOV R20, RZ ;  /* 0x000000ff00147202 */ /* 0x000fc60000000f00 */
[----:B------:R-:W-:Y:S01]  /*0730*/  BAR.SYNC.DEFER_BLOCKING 0x0 ;  /* 0x0000000000007b1d */ /* 0x000fe20000010000 */
[----:B------:R-:W-:-:S04]  /*0740*/  @!P3 IMAD.WIDE R6, R17, R0, c[0x0][0x170] ;  /* 0x00005c001106b625 */ /* 0x000fc800078e0200 */
[-C--:B------:R-:W-:Y:S02]  /*0750*/  @!P3 IMAD.WIDE R16, R17, R0.reuse, c[0x0][0x178] ;  /* 0x00005e001110b625 */ /* 0x080fe400078e0200 */
[----:B------:R1:W3:Y:S04]  /*0760*/  @!P3 LDG.E.CONSTANT R6, [R6.64] ;  /* 0x000000040606b981 */ /* 0x0002e8000c1e9900 */
[----:B-1----:R1:W3:Y:S04]  /*0770*/  @!P3 LDG.E.CONSTANT R7, [R16.64] ;  /* 0x000000041007b981 */ /* 0x0022e8000c1e9900 */
[----:B------:R-:W0:Y:S01]  /*0780*/  @P5 LDS R20, [R28.X4+0x8] ;  /* 0x000008001c145984 */ /* 0x000e220000004800 */
[----:B-1----:R-:W-:-:S04]  /*0790*/  @!P1 IMAD.WIDE R16, R27, R0, c[0x0][0x170] ;  /* 0x00005c001b109625 */ /* 0x002fc800078e0200 */
[----:B------:R-:W-:Y:S01]  /*07a0*/  @!P1 IMAD.WIDE R26, R27, R0, c[0x0][0x178] ;  /* 0x00005e001b1a9625 */ /* 0x000fe200078e0200 */
[----:B------:R1:W4:Y:S05]  /*07b0*/  @!P1 LDG.E.CONSTANT R29, [R16.64] ;  /* 0x00000004101d9981 */ /* 0x00032a000c1e9900 */
[----:B------:R5:W4:Y:S04]  /*07c0*/  @!P1 LDG.E.CONSTANT R26, [R26.64] ;  /* 0x000000041a1a9981 */ /* 0x000b28000c1e9900 */
[----:B0-----:R-:W0:Y:S02]  /*07d0*/  SHFL.BFLY PT, R25, R20, 0x10, 0x1f ;  /* 0x0e001f0014197f89 */ /* 0x001e2400000e0000 */
[----:B0-----:R-:W-:-:S05]  /*07e0*/  FADD.FTZ R25, R25, R20 ;  /* 0x0000001419197221 */ /* 0x001fca0000010000 */
[----:B------:R-:W0:Y:S02]  /*07f0*/  SHFL.BFLY PT, R24, R25, 0x8, 0x1f ;  /* 0x0d001f0019187f89 */ /* 0x000e2400000e0000 */
[----:B0-----:R-:W-:-:S05]  /*0800*/  FADD.FTZ R24, R25, R24 ;  /* 0x0000001819187221 */ /* 0x001fca0000010000 */
[----:B------:R-:W0:Y:S02]  /*0810*/  SHFL.BFLY PT, R21, R24, 0x4, 0x1f ;  /* 0x0c801f0018157f89 */ /* 0x000e2400000e0000 */
[----:B0-----:R-:W-:-:S05]  /*0820*/  FADD.FTZ R21, R24, R21 ;  /* 0x0000001518157221 */ /* 0x001fca0000010000 */
[----:B-1----:R-:W5:Y:S01]  /*0830*/  SHFL.BFLY PT, R16, R21, 0x2, 0x1f ;  /* 0x0c401f0015107f89 */ /* 0x002f6200000e0000 */
[----:B------:R-:W0:Y:S01]  /*0840*/  @!P4 I2F R17, c[0x0][0x184] ;  /* 0x000061000011cb06 */ /* 0x000e220000201400 */
[----:B-----5:R-:W-:-:S05]  /*0850*/  FADD.FTZ R27, R21, R16 ;  /* 0x00000010151b7221 */ /* 0x020fca0000010000 */
[----:B------:R-:W1:Y:S02]  /*0860*/  SHFL.BFLY PT, R16, R27, 0x1, 0x1f ;  /* 0x0c201f001b107f89 */ /* 0x000e6400000e0000 */
[----:B0-----:R-:W0:Y:S01]  /*0870*/  @!P4 MUFU.RCP R17, R17 ;  /* 0x000000110011c308 */ /* 0x001e220000001000 */
[----:B-1----:R-:W-:-:S04]  /*0880*/  FADD.FTZ R16, R27, R16 ;  /* 0x000000101b107221 */ /* 0x002fc80000010000 */
[----:B0-----:R-:W-:-:S06]  /*0890*/  @!P4 FFMA.FTZ R28, R16, R17, c[0x0][0x180] ;  /* 0x00006000101cc623 */ /* 0x001fcc0000010011 */
[----:B------:R-:W0:Y:S02]  /*08a0*/  @!P4 MUFU.RSQ R28, R28 ;  /* 0x0000001c001cc308 */ /* 0x000e240000001400 */
[----:B0-----:R-:W-:Y:S04]  /*08b0*/  @!P4 STS [0x4], R28 ;  /* 0x0000041cff00c388 */ /* 0x001fe80000000800 */
[----:B------:R-:W-:Y:S06]  /*08c0*/  BAR.SYNC.DEFER_BLOCKING 0x0 ;  /* 0x0000000000007b1d */ /* 0x000fec0000010000 */
[----:B------:R-:W0:Y:S04]  /*08d0*/  @!P3 LDS.64 R16, [RZ] ;  /* 0x00000000ff10b984 */ /* 0x000e280000000a00 */
[----:B------:R-:W1:Y:S01]  /*08e0*/  @!P1 LDS.64 R20, [RZ] ;  /* 0x00000000ff149984 */ /* 0x000e620000000a00 */
[----:B0-----:R-:W-:-:S03]  /*08f0*/  @!P3 FADD.FTZ R16, -R16, R19 ;  /* 0x000000131010b221 */ /* 0x001fc60000010100 */
[----:B------:R-:W0:Y:S01]  /*0900*/  @!P2 LDS.64 R18, [RZ] ;  /* 0x00000000ff12a984 */ /* 0x000e220000000a00 */
[----:B-1----:R-:W-:Y:S02]  /*0910*/  @!P1 FADD.FTZ R20, -R20, R5 ;  /* 0x0000000514149221 */ /* 0x002fe40000010100 */
[----:B------:R-:W-:Y:S02]  /*0920*/  @!P3 FMUL.FTZ R16, R16, R17 ;  /* 0x000000111010b220 */ /* 0x000fe40000410000 */
[----:B------:R-:W-:Y:S02]  /*0930*/  @!P1 FMUL.FTZ R20, R20, R21 ;  /* 0x0000001514149220 */ /* 0x000fe40000410000 */
[----:B---3--:R-:W-:-:S05]  /*0940*/  @!P3 FFMA.FTZ R7, R16, R6, R7 ;  /* 0x000000061007b223 */ /* 0x008fca0000010007 */
[----:B------:R1:W-:Y:S01]  /*0950*/  @!P3 STG.E [R10.64], R7 ;  /* 0x000000070a00b986 */ /* 0x0003e2000c101904 */
[----:B0-----:R-:W-:-:S04]  /*0960*/  @!P2 FADD.FTZ R18, -R18, R4 ;  /* 0x000000041212a221 */ /* 0x001fc80000010100 */
[----:B------:R-:W-:Y:S02]  /*0970*/  @!P2 FMUL.FTZ R18, R18, R19 ;  /* 0x000000131212a220 */ /* 0x000fe40000410000 */
[----:B----4-:R-:W-:Y:S02]  /*0980*/  @!P1 FFMA.FTZ R29, R20, R29, R26 ;  /* 0x0000001d141d9223 */ /* 0x010fe4000001001a */
[----:B--2---:R-:W-:-:S05]  /*0990*/  @!P2 FFMA.FTZ R23, R18, R22, R23 ;  /* 0x000000161217a223 */ /* 0x004fca0000010017 */
[----:B------:R1:W-:Y:S04]  /*09a0*/  @!P2 STG.E [R14.64], R23 ;  /* 0x000000170e00a986 */ /* 0x0003e8000c101904 */
[----:B------:R1:W-:Y:S01]  /*09b0*/  @!P1 STG.E [R12.64], R29 ;  /* 0x0000001d0c009986 */ /* 0x0003e2000c101904 */
[----:B------:R-:W-:Y:S05]  /*09c0*/  @P0 EXIT ;  /* 0x000000000000094d */ /* 0x000fea0003800000 */
[CC--:B------:R-:W-:Y:S01]  /*09d0*/  IMAD.WIDE R4, R3.reuse, R0.reuse, c[0x0][0x170] ;  /* 0x00005c0003047625 */ /* 0x0c0fe200078e0200 */
[----:B-1----:R-:W0:Y:S03]  /*09e0*/  LDS.64 R10, [RZ] ;  /* 0x00000000ff0a7984 */ /* 0x002e260000000a00 */
[----:B------:R-:W-:Y:S02]  /*09f0*/  IMAD.WIDE R6, R3, R0, c[0x0][0x178] ;  /* 0x00005e0003067625 */ /* 0x000fe400078e0200 */
[----:B------:R-:W2:Y:S04]  /*0a00*/  LDG.E.CONSTANT R5, [R4.64] ;  /* 0x0000000404057981 */ /* 0x000ea8000c1e9900 */
[----:B------:R-:W2:Y:S01]  /*0a10*/  LDG.E.CONSTANT R6, [R6.64] ;  /* 0x0000000406067981 */ /* 0x000ea2000c1e9900 */
[----:B0-----:R-:W-:-:S04]  /*0a20*/  FADD.FTZ R2, -R10, R2 ;  /* 0x000000020a027221 */ /* 0x001fc80000010100 */
[----:B------:R-:W-:-:S04]  /*0a30*/  FMUL.FTZ R2, R2, R11 ;  /* 0x0000000b02027220 */ /* 0x000fc80000410000 */
[----:B--2---:R-:W-:-:S05]  /*0a40*/  FFMA.FTZ R3, R2, R5, R6 ;  /* 0x0000000502037223 */ /* 0x004fca0000010006 */
[----:B------:R-:W-:Y:S01]  /*0a50*/  STG.E [R8.64], R3 ;  /* 0x0000000308007986 */ /* 0x000fe2000c101904 */
[----:B------:R-:W-:Y:S05]  /*0a60*/  EXIT ;  /* 0x000000000000794d */ /* 0x000fea0003800000 */
.L_x_463:
        /* <DEDUP_REMOVED lines=9> */
.L_x_2533:


//--------------------- .text._ZN17fastertransformer25layernorm_shift_partitionI7__half2EEvPT_PKS2_S5_S5_fiiiiii --------------------------
	.section	.text._ZN17fastertransformer25layernorm_shift_partitionI7__half2EEvPT_PKS2_S5_S5_fiiiiii,"ax",@progbits
	.sectioninfo	@"SHI_REGISTERS=22"
	.align	128
        .global         _ZN17fastertransformer25layernorm_shift_partitionI7__half2EEvPT_PKS2_S5_S5_fiiiiii
        .type           _ZN17fastertransformer25layernorm_shift_partitionI7__half2EEvPT_PKS2_S5_S5_fiiiiii,@function
        .size           _ZN17fastertransformer25layernorm_shift_partitionI7__half2EEvPT_PKS2_S5_S5_fiiiiii,(.L_x_2534 - _ZN17fastertransformer25layernorm_shift_partitionI7__half2EEvPT_PKS2_S5_S5_fiiiiii)
        .other          _ZN17fastertransformer25layernorm_shift_partitionI7__half2EEvPT_PKS2_S5_S5_fiiiiii,@"STO_CUDA_ENTRY STV_DEFAULT"
_ZN17fastertransformer25layernorm_shift_partitionI7__half2EEvPT_PKS2_S5_S5_fiiiiii:
.text._ZN17fastertransformer25layernorm_shift_partitionI7__half2EEvPT_PKS2_S5_S5_fiiiiii:
[----:B------:R-:W-:Y:S02]  /*0000*/  MOV R1, c[0x0][0x28] ;  /* 0x00000a0000017a02 */ /* 0x000fe40000000f00 */
[----:B------:R-:W0:Y:S01]  /*0010*/  S2R R3, SR_TID.X ;  /* 0x0000000000037919 */ /* 0x000e220000002100 */
[----:B------:R-:W-:-:S03]  /*0020*/  ULDC.64 UR6, c[0x0][0x118] ;  /* 0x0000460000067ab9 */ /* 0x000fc60000000a00 */
[----:B------:R-:W1:Y:S04]  /*0030*/  S2R R5, SR_CTAID.Y ;  /* 0x0000000000057919 */ /* 0x000e680000002600 */
[----:B------:R-:W2:Y:S04]  /*0040*/  S2R R0, SR_CTAID.Z ;  /* 0x0000000000007919 */ /* 0x000ea80000002700 */
[----:B------:R-:W1:Y:S01]  /*0050*/  S2R R8, SR_CTAID.X ;  /* 0x0000000000087919 */ /* 0x000e620000002500 */
[----:B0-----:R-:W-:Y:S01]  /*0060*/  ISETP.GE.AND P0, PT, R3, c[0x0][0x190], PT ;  /* 0x0000640003007a0c */ /* 0x001fe20003f06270 */
[----:B--2---:R-:W-:-:S02]  /*0070*/  IMAD R0, R0, c[0x0][0x10], RZ ;  /* 0x0000040000007a24 */ /* 0x004fc400078e02ff */
[----:B-1----:R-:W-:-:S10]  /*0080*/  IMAD R7, R5, c[0x0][0xc], R8 ;  /* 0x0000030005077a24 */ /* 0x002fd400078e0208 */
[----:B------:R-:W-:Y:S01]  /*0090*/  @!P0 MOV R11, 0x4 ;  /* 0x00000004000b8802 */ /* 0x000fe20000000f00 */
[----:B------:R-:W-:-:S04]  /*00a0*/  IMAD R6, R0, c[0x0][0xc], R7 ;  /* 0x0000030000067a24 */ /* 0x000fc800078e0207 */
[----:B------:R-:W-:-:S04]  /*00b0*/  @!P0 IMAD R6, R6, c[0x0][0x190], R3 ;  /* 0x0000640006068a24 */ /* 0x000fc800078e0203 */
[----:B------:R-:W-:-:S06]  /*00c0*/  @!P0 IMAD.WIDE R10, R6, R11, c[0x0][0x168] ;  /* 0x00005a00060a8625 */ /* 0x000fcc00078e020b */
[----:B------:R-:W2:Y:S01]  /*00d0*/  @!P0 LDG.E.CONSTANT R10, [R10.64] ;  /* 0x000000060a0a8981 */ /* 0x000ea2000c1e9900 */
[----:B------:R-:W-:Y:S01]  /*00e0*/  ISETP.NE.AND P1, PT, RZ, c[0x0][0x194], PT ;  /* 0x00006500ff007a0c */ /* 0x000fe20003f25270 */
[----:B------:R-:W-:Y:S01]  /*00f0*/  IMAD.MOV.U32 R6, RZ, RZ, RZ ;  /* 0x000000ffff067224 */ /* 0x000fe200078e00ff */
[--C-:B--2---:R-:W-:Y:S02]  /*0100*/  @!P0 HADD2.F32 R2, -RZ, R10.reuse.H0_H0 ;  /* 0x2000000aff028230 */ /* 0x104fe40000004100 */
[----:B------:R-:W-:-:S03]  /*0110*/  @!P0 HADD2.F32 R4, -RZ, R10.H1_H1 ;  /* 0x3000000aff048230 */ /* 0x000fc60000004100 */
[----:B------:R-:W-:-:S04]  /*0120*/  @!P0 FADD.FTZ R7, RZ, R2 ;  /* 0x00000002ff078221 */ /* 0x000fc80000010000 */
[----:B------:R-:W-:Y:S02]  /*0130*/  @!P0 FADD.FTZ R6, R4, R7 ;  /* 0x0000000704068221 */ /* 0x000fe40000010000 */
[----:B------:R-:W-:Y:S05]  /*0140*/  @!P1 BRA `(.L_x_464) ;  /* 0x0000026000009947 */ /* 0x000fea0003800000 */
[----:B------:R-:W0:Y:S01]  /*0150*/  I2F.U32.RP R7, c[0x0][0x10] ;  /* 0x0000040000077b06 */ /* 0x000e220000209000 */
[----:B------:R-:W-:Y:S02]  /*0160*/  IADD3 R5, R5, c[0x0][0x10], RZ ;  /* 0x0000040005057a10 */ /* 0x000fe40007ffe0ff */
[----:B------:R-:W-:Y:S02]  /*0170*/  ISETP.NE.U32.AND P4, PT, RZ, c[0x0][0xc], PT ;  /* 0x00000300ff007a0c */ /* 0x000fe40003f85070 */
[----:B------:R-:W-:-:S03]  /*0180*/  IADD3 R5, R5, -c[0x0][0x194], RZ ;  /* 0x8000650005057a10 */ /* 0x000fc60007ffe0ff */
[----:B------:R-:W1:Y:S08]  /*0190*/  I2F.U32.RP R12, c[0x0][0xc] ;  /* 0x00000300000c7b06 */ /* 0x000e700000209000 */
[----:B0-----:R-:W0:Y:S08]  /*01a0*/  MUFU.RCP R7, R7 ;  /* 0x0000000700077308 */ /* 0x001e300000001000 */
[----:B-1----:R-:W1:Y:S01]  /*01b0*/  MUFU.RCP R12, R12 ;  /* 0x0000000c000c7308 */ /* 0x002e620000001000 */
[----:B0-----:R-:W-:-:S02]  /*01c0*/  IADD3 R10, R7, 0xffffffe, RZ ;  /* 0x0ffffffe070a7810 */ /* 0x001fc40007ffe0ff */
[----:B------:R-:W-:Y:S01]  /*01d0*/  IADD3 R7, R8, c[0x0][0xc], RZ ;  /* 0x0000030008077a10 */ /* 0x000fe20007ffe0ff */
[----:B------:R-:W-:-:S04]  /*01e0*/  HFMA2.MMA R8, -RZ, RZ, 0, 0 ;  /* 0x00000000ff087435 */ /* 0x000fc800000001ff */
[----:B------:R0:W2:Y:S01]  /*01f0*/  F2I.FTZ.U32.TRUNC.NTZ R11, R10 ;  /* 0x0000000a000b7305 */ /* 0x0000a2000021f000 */
[----:B------:R-:W-:Y:S02]  /*0200*/  IADD3 R7, R7, -c[0x0][0x194], RZ ;  /* 0x8000650007077a10 */ /* 0x000fe40007ffe0ff */
[----:B-1----:R-:W-:Y:S01]  /*0210*/  IADD3 R9, R12, 0xffffffe, RZ ;  /* 0x0ffffffe0c097810 */ /* 0x002fe20007ffe0ff */
[----:B0-----:R-:W-:-:S05]  /*0220*/  IMAD.MOV.U32 R10, RZ, RZ, RZ ;  /* 0x000000ffff0a7224 */ /* 0x001fca00078e00ff */
[----:B------:R-:W0:Y:S01]  /*0230*/  F2I.FTZ.U32.TRUNC.NTZ R9, R9 ;  /* 0x0000000900097305 */ /* 0x000e22000021f000 */
[----:B--2---:R-:W-:-:S05]  /*0240*/  IADD3 R13, RZ, -R11, RZ ;  /* 0x8000000bff0d7210 */ /* 0x004fca0007ffe0ff */
[----:B------:R-:W-:-:S04]  /*0250*/  IMAD R13, R13, c[0x0][0x10], RZ ;  /* 0x000004000d0d7a24 */ /* 0x000fc800078e02ff */
[----:B------:R-:W-:Y:S01]  /*0260*/  IMAD.HI.U32 R10, R11, R13, R10 ;  /* 0x0000000d0b0a7227 */ /* 0x000fe200078e000a */
[----:B0-----:R-:W-:-:S05]  /*0270*/  IADD3 R15, RZ, -R9, RZ ;  /* 0x80000009ff0f7210 */ /* 0x001fca0007ffe0ff */
[----:B------:R-:W-:Y:S02]  /*0280*/  IMAD R15, R15, c[0x0][0xc], RZ ;  /* 0x000003000f0f7a24 */ /* 0x000fe400078e02ff */
[----:B------:R-:W-:-:S04]  /*0290*/  IMAD.HI.U32 R10, R10, R5, RZ ;  /* 0x000000050a0a7227 */ /* 0x000fc800078e00ff */
[----:B------:R-:W-:Y:S01]  /*02a0*/  IMAD.HI.U32 R8, R9, R15, R8 ;  /* 0x0000000f09087227 */ /* 0x000fe200078e0008 */
[----:B------:R-:W-:-:S05]  /*02b0*/  IADD3 R10, -R10, RZ, RZ ;  /* 0x000000ff0a0a7210 */ /* 0x000fca0007ffe1ff */
[----:B------:R-:W-:-:S04]  /*02c0*/  IMAD.HI.U32 R8, R8, R7, RZ ;  /* 0x0000000708087227 */ /* 0x000fc800078e00ff */
[----:B------:R-:W-:Y:S02]  /*02d0*/  IMAD.MOV R8, RZ, RZ, -R8 ;  /* 0x000000ffff087224 */ /* 0x000fe400078e0a08 */
[----:B------:R-:W-:Y:S02]  /*02e0*/  IMAD R5, R10, c[0x0][0x10], R5 ;  /* 0x000004000a057a24 */ /* 0x000fe400078e0205 */
[----:B------:R-:W-:-:S03]  /*02f0*/  IMAD R8, R8, c[0x0][0xc], R7 ;  /* 0x0000030008087a24 */ /* 0x000fc600078e0207 */
[----:B------:R-:W-:Y:S02]  /*0300*/  ISETP.GE.U32.AND P1, PT, R5, c[0x0][0x10], PT ;  /* 0x0000040005007a0c */ /* 0x000fe40003f26070 */
[----:B------:R-:W-:-:S11]  /*0310*/  ISETP.GE.U32.AND P2, PT, R8, c[0x0][0xc], PT ;  /* 0x0000030008007a0c */ /* 0x000fd60003f46070 */
[----:B------:R-:W-:Y:S02]  /*0320*/  @P1 IADD3 R5, R5, -c[0x0][0x10], RZ ;  /* 0x8000040005051a10 */ /* 0x000fe40007ffe0ff */
[----:B------:R-:W-:Y:S02]  /*0330*/  @P2 IADD3 R8, R8, -c[0x0][0xc], RZ ;  /* 0x8000030008082a10 */ /* 0x000fe40007ffe0ff */
[----:B------:R-:W-:Y:S02]  /*0340*/  ISETP.GE.U32.AND P1, PT, R5, c[0x0][0x10], PT ;  /* 0x0000040005007a0c */ /* 0x000fe40003f26070 */
[----:B------:R-:W-:Y:S02]  /*0350*/  ISETP.GE.U32.AND P3, PT, R8, c[0x0][0xc], PT ;  /* 0x0000030008007a0c */ /* 0x000fe40003f66070 */
[----:B------:R-:W-:-:S09]  /*0360*/  ISETP.NE.U32.AND P2, PT, RZ, c[0x0][0x10], PT ;  /* 0x00000400ff007a0c */ /* 0x000fd20003f45070 */
[----:B------:R-:W-:Y:S02]  /*0370*/  @P1 IADD3 R5, R5, -c[0x0][0x10], RZ ;  /* 0x8000040005051a10 */ /* 0x000fe40007ffe0ff */
[----:B------:R-:W-:Y:S02]  /*0380*/  @P3 IADD3 R8, R8, -c[0x0][0xc], RZ ;  /* 0x8000030008083a10 */ /* 0x000fe40007ffe0ff */
[----:B------:R-:W-:Y:S02]  /*0390*/  @!P2 LOP3.LUT R5, RZ, c[0x0][0x10], RZ, 0x33, !PT ;  /* 0x00000400ff05aa12 */ /* 0x000fe400078e33ff */
[----:B------:R-:W-:Y:S02]  /*03a0*/  @!P4 LOP3.LUT R8, RZ, c[0x0][0xc], RZ, 0x33, !PT ;  /* 0x00000300ff08ca12 */ /* 0x000fe400078e33ff */
.L_x_464:
[----:B------:R-:W0:Y:S01]  /*03b0*/  SHFL.BFLY PT, R7, R6, 0x10, 0x1f ;  /* 0x0e001f0006077f89 */ /* 0x000e2200000e0000 */
[----:B------:R-:W1:Y:S01]  /*03c0*/  I2F.U32 R13, c[0x0][0x0] ;  /* 0x00000000000d7b06 */ /* 0x000e620000201000 */
[----:B------:R-:W-:Y:S01]  /*03d0*/  ISETP.NE.AND P3, PT, R3, RZ, PT ;  /* 0x000000ff0300720c */ /* 0x000fe20003f65270 */
[----:B------:R-:W-:Y:S02]  /*03e0*/  ULDC UR4, c[0x0][0x190] ;  /* 0x0000640000047ab9 */ /* 0x000fe40000000800 */
[----:B------:R-:W-:-:S04]  /*03f0*/  USHF.L.U32 UR4, UR4, 0x1, URZ ;  /* 0x0000000104047899 */ /* 0x000fc8000800063f */
[----:B------:R-:W2:Y:S01]  /*0400*/  I2F.U32 R14, R3 ;  /* 0x00000003000e7306 */ /* 0x000ea20000201000 */
[----:B-1----:R-:W-:Y:S02]  /*0410*/  FMUL.FTZ R13, R13, 0.03125 ;  /* 0x3d0000000d0d7820 */ /* 0x002fe40000410000 */
[----:B0-----:R-:W-:Y:S01]  /*0420*/  FADD.FTZ R7, R7, R6 ;  /* 0x0000000607077221 */ /* 0x001fe20000010000 */
[----:B------:R-:W-:Y:S02]  /*0430*/  LOP3.LUT P1, R6, R3, 0x1f, RZ, 0xc0, !PT ;  /* 0x0000001f03067812 */ /* 0x000fe4000782c0ff */
[----:B--2---:R-:W-:Y:S02]  /*0440*/  FSETP.GT.FTZ.AND P2, PT, R13, R14, PT ;  /* 0x0000000e0d00720b */ /* 0x004fe40003f54000 */
[----:B------:R-:W0:Y:S02]  /*0450*/  SHFL.BFLY PT, R10, R7, 0x8, 0x1f ;  /* 0x0d001f00070a7f89 */ /* 0x000e2400000e0000 */
[----:B0-----:R-:W-:Y:S01]  /*0460*/  FADD.FTZ R10, R7, R10 ;  /* 0x0000000a070a7221 */ /* 0x001fe20000010000 */
[----:B------:R-:W-:-:S04]  /*0470*/  SHF.R.U32.HI R7, RZ, 0x3, R3 ;  /* 0x00000003ff077819 */ /* 0x000fc80000011603 */
[----:B------:R-:W0:Y:S01]  /*0480*/  SHFL.BFLY PT, R9, R10, 0x4, 0x1f ;  /* 0x0c801f000a097f89 */ /* 0x000e2200000e0000 */
[----:B------:R-:W-:Y:S01]  /*0490*/  LOP3.LUT R7, R7, 0x1ffffffc, RZ, 0xc0, !PT ;  /* 0x1ffffffc07077812 */ /* 0x000fe200078ec0ff */
[----:B0-----:R-:W-:-:S05]  /*04a0*/  FADD.FTZ R9, R10, R9 ;  /* 0x000000090a097221 */ /* 0x001fca0000010000 */
[----:B------:R-:W0:Y:S02]  /*04b0*/  SHFL.BFLY PT, R12, R9, 0x2, 0x1f ;  /* 0x0c401f00090c7f89 */ /* 0x000e2400000e0000 */
[----:B0-----:R-:W-:Y:S01]  /*04c0*/  FADD.FTZ R12, R9, R12 ;  /* 0x0000000c090c7221 */ /* 0x001fe20000010000 */
[----:B------:R-:W-:-:S04]  /*04d0*/  MOV R9, RZ ;  /* 0x000000ff00097202 */ /* 0x000fc80000000f00 */
[----:B------:R-:W0:Y:S02]  /*04e0*/  SHFL.BFLY PT, R11, R12, 0x1, 0x1f ;  /* 0x0c201f000c0b7f89 */ /* 0x000e2400000e0000 */
[----:B0-----:R-:W-:-:S05]  /*04f0*/  FADD.FTZ R14, R12, R11 ;  /* 0x0000000b0c0e7221 */ /* 0x001fca0000010000 */
[----:B------:R-:W-:Y:S04]  /*0500*/  @!P1 STS [R7+0x8], R14 ;  /* 0x0000080e07009388 */ /* 0x000fe80000000800 */
[----:B------:R-:W-:Y:S06]  /*0510*/  BAR.SYNC.DEFER_BLOCKING 0x0 ;  /* 0x0000000000007b1d */ /* 0x000fec0000010000 */
[----:B------:R-:W0:Y:S04]  /*0520*/  @P2 LDS R9, [R6.X4+0x8] ;  /* 0x0000080006092984 */ /* 0x000e280000004800 */
[----:B0-----:R-:W0:Y:S02]  /*0530*/  SHFL.BFLY PT, R10, R9, 0x10, 0x1f ;  /* 0x0e001f00090a7f89 */ /* 0x001e2400000e0000 */
[----:B0-----:R-:W-:-:S02]  /*0540*/  FADD.FTZ R10, R10, R9 ;  /* 0x000000090a0a7221 */ /* 0x001fc40000010000 */
[----:B------:R-:W0:Y:S03]  /*0550*/  @!P3 I2F R9, UR4 ;  /* 0x000000040009bd06 */ /* 0x000e260008201400 */
[----:B------:R-:W1:Y:S05]  /*0560*/  SHFL.BFLY PT, R11, R10, 0x8, 0x1f ;  /* 0x0d001f000a0b7f89 */ /* 0x000e6a00000e0000 */
[----:B0-----:R-:W0:Y:S01]  /*0570*/  @!P3 MUFU.RCP R9, R9 ;  /* 0x000000090009b308 */ /* 0x001e220000001000 */
[----:B-1----:R-:W-:-:S05]  /*0580*/  FADD.FTZ R11, R10, R11 ;  /* 0x0000000b0a0b7221 */ /* 0x002fca0000010000 */
[----:B------:R-:W1:Y:S02]  /*0590*/  SHFL.BFLY PT, R12, R11, 0x4, 0x1f ;  /* 0x0c801f000b0c7f89 */ /* 0x000e6400000e0000 */
[----:B-1----:R-:W-:Y:S01]  /*05a0*/  FADD.FTZ R12, R11, R12 ;  /* 0x0000000c0b0c7221 */ /* 0x002fe20000010000 */
[----:B------:R-:W-:-:S04]  /*05b0*/  MOV R11, RZ ;  /* 0x000000ff000b7202 */ /* 0x000fc80000000f00 */
        /* <DEDUP_REMOVED lines=9> */
[----:B------:R-:W-:Y:S02]  /*0650*/  @!P0 FADD.FTZ R15, R2, -R15 ;  /* 0x8000000f020f8221 */ /* 0x000fe40000010000 */
[----:B------:R-:W-:-:S04]  /*0660*/  @!P0 FMUL.FTZ R12, R12, R12 ;  /* 0x0000000c0c0c8220 */ /* 0x000fc80000410000 */
        /* <DEDUP_REMOVED lines=11> */
[----:B------:R-:W-:Y:S01]  /*0720*/  IMAD.MOV.U32 R14, RZ, RZ, RZ ;  /* 0x000000ffff0e7224 */ /* 0x000fe200078e00ff */
[----:B------:R-:W0:Y:S02]  /*0730*/  @!P3 I2F R13, UR4 ;  /* 0x00000004000dbd06 */ /* 0x000e240008201400 */
        /* <DEDUP_REMOVED lines=19> */
[----:B0-----:R-:W-:-:S05]  /*0870*/  MOV R10, 0x4 ;  /* 0x00000004000a7802 */ /* 0x001fca0000000f00 */
[----:B------:R-:W-:-:S04]  /*0880*/  IMAD.WIDE R14, R3, R10, c[0x0][0x170] ;  /* 0x00005c00030e7625 */ /* 0x000fc800078e020a */
[----:B------:R-:W-:Y:S01]  /*0890*/  IMAD.WIDE R16, R3, R10, c[0x0][0x178] ;  /* 0x00005e0003107625 */ /* 0x000fe200078e020a */
[----:B------:R0:W2:Y:S04]  /*08a0*/  LDG.E.CONSTANT R9, [R14.64] ;  /* 0x000000060e097981 */ /* 0x0000a8000c1e9900 */
[----:B------:R1:W3:Y:S01]  /*08b0*/  LDG.E.CONSTANT R11, [R16.64] ;  /* 0x00000006100b7981 */ /* 0x0002e2000c1e9900 */
[----:B------:R-:W-:Y:S02]  /*08c0*/  IABS R12, c[0x0][0x198] ;  /* 0x00006600000c7a13 */ /* 0x000fe40000000000 */
[----:B------:R-:W-:Y:S02]  /*08d0*/  IABS R18, R8 ;  /* 0x0000000800127213 */ /* 0x000fe40000000000 */
[----:B------:R-:W4:Y:S01]  /*08e0*/  I2F.RP R13, R12 ;  /* 0x0000000c000d7306 */ /* 0x000f220000209400 */
[----:B0-----:R-:W-:-:S02]  /*08f0*/  IABS R15, c[0x0][0x18c] ;  /* 0x00006300000f7a13 */ /* 0x001fc40000000000 */
[----:B-1----:R-:W-:-:S05]  /*0900*/  IABS R17, R5 ;  /* 0x0000000500117213 */ /* 0x002fca0000000000 */
[----:B----4-:R-:W0:Y:S02]  /*0910*/  MUFU.RCP R13, R13 ;  /* 0x0000000d000d7308 */ /* 0x010e240000001000 */
[----:B0-----:R-:W-:-:S06]  /*0920*/  IADD3 R6, R13, 0xffffffe, RZ ;  /* 0x0ffffffe0d067810 */ /* 0x001fcc0007ffe0ff */
[----:B------:R0:W1:Y:S02]  /*0930*/  F2I.FTZ.U32.TRUNC.NTZ R7, R6 ;  /* 0x0000000600077305 */ /* 0x000064000021f000 */
[----:B0-----:R-:W-:Y:S01]  /*0940*/  HFMA2.MMA R6, -RZ, RZ, 0, 0 ;  /* 0x00000000ff067435 */ /* 0x001fe200000001ff */
[----:B-1----:R-:W-:-:S05]  /*0950*/  IADD3 R19, RZ, -R7, RZ ;  /* 0x80000007ff137210 */ /* 0x002fca0007ffe0ff */
[----:B------:R-:W-:-:S04]  /*0960*/  IMAD R19, R19, R12, RZ ;  /* 0x0000000c13137224 */ /* 0x000fc800078e02ff */
[----:B------:R-:W-:-:S06]  /*0970*/  IMAD.HI.U32 R7, R7, R19, R6 ;  /* 0x0000001307077227 */ /* 0x000fcc00078e0006 */
[----:B------:R-:W-:-:S04]  /*0980*/  IMAD.HI.U32 R16, R7, R17, RZ ;  /* 0x0000001107107227 */ /* 0x000fc800078e00ff */
[----:B------:R-:W-:-:S04]  /*0990*/  IMAD.HI.U32 R14, R7, R18, RZ ;  /* 0x00000012070e7227 */ /* 0x000fc800078e00ff */
[----:B------:R-:W-:Y:S01]  /*09a0*/  IMAD.HI.U32 R13, R7, R15, RZ ;  /* 0x0000000f070d7227 */ /* 0x000fe200078e00ff */
[----:B------:R-:W-:-:S03]  /*09b0*/  IADD3 R19, -R14, RZ, RZ ;  /* 0x000000ff0e137210 */ /* 0x000fc60007ffe1ff */
[----:B------:R-:W-:Y:S01]  /*09c0*/  IMAD.MOV R7, RZ, RZ, -R16 ;  /* 0x000000ffff077224 */ /* 0x000fe200078e0a10 */
[----:B------:R-:W-:-:S03]  /*09d0*/  IADD3 R6, -R13, RZ, RZ ;  /* 0x000000ff0d067210 */ /* 0x000fc60007ffe1ff */
[C---:B------:R-:W-:Y:S02]  /*09e0*/  IMAD R7, R12.reuse, R7, R17 ;  /* 0x000000070c077224 */ /* 0x040fe400078e0211 */
[C---:B------:R-:W-:Y:S01]  /*09f0*/  IMAD R17, R12.reuse, R19, R18 ;  /* 0x000000130c117224 */ /* 0x040fe200078e0212 */
[----:B------:R-:W-:Y:S01]  /*0a00*/  LOP3.LUT R18, R5, c[0x0][0x198], RZ, 0x3c, !PT ;  /* 0x0000660005127a12 */ /* 0x000fe200078e3cff */
[C---:B------:R-:W-:Y:S01]  /*0a10*/  IMAD R15, R12.reuse, R6, R15 ;  /* 0x000000060c0f7224 */ /* 0x040fe200078e020f */
[C---:B------:R-:W-:Y:S02]  /*0a20*/  ISETP.GT.U32.AND P4, PT, R12.reuse, R7, PT ;  /* 0x000000070c00720c */ /* 0x040fe40003f84070 */
[C---:B------:R-:W-:Y:S02]  /*0a30*/  ISETP.GT.U32.AND P3, PT, R12.reuse, R17, PT ;  /* 0x000000110c00720c */ /* 0x040fe40003f64070 */
[----:B------:R-:W-:Y:S02]  /*0a40*/  ISETP.GT.U32.AND P0, PT, R12, R15, PT ;  /* 0x0000000f0c00720c */ /* 0x000fe40003f04070 */
[----:B------:R-:W-:-:S07]  /*0a50*/  ISETP.GE.AND P1, PT, R18, RZ, PT ;  /* 0x000000ff1200720c */ /* 0x000fce0003f26270 */
[-C--:B------:R-:W-:Y:S02]  /*0a60*/  @!P4 IADD3 R7, R7, -R12.reuse, RZ ;  /* 0x8000000c0707c210 */ /* 0x080fe40007ffe0ff */
[----:B------:R-:W-:Y:S01]  /*0a70*/  @!P3 IMAD.IADD R17, R17, 0x1, -R12 ;  /* 0x000000011111b824 */ /* 0x000fe200078e0a0c */
[----:B------:R-:W-:Y:S02]  /*0a80*/  @!P4 IADD3 R16, R16, 0x1, RZ ;  /* 0x000000011010c810 */ /* 0x000fe40007ffe0ff */
[-C--:B------:R-:W-:Y:S02]  /*0a90*/  ISETP.GE.U32.AND P5, PT, R7, R12.reuse, PT ;  /* 0x0000000c0700720c */ /* 0x080fe40003fa6070 */
[-C--:B------:R-:W-:Y:S01]  /*0aa0*/  @!P0 IADD3 R15, R15, -R12.reuse, RZ ;  /* 0x8000000c0f0f8210 */ /* 0x080fe20007ffe0ff */
[----:B------:R-:W0:Y:S01]  /*0ab0*/  LDS.64 R6, [RZ] ;  /* 0x00000000ff067984 */ /* 0x000e220000000a00 */
[-C--:B------:R-:W-:Y:S02]  /*0ac0*/  ISETP.GE.U32.AND P6, PT, R17, R12.reuse, PT ;  /* 0x0000000c1100720c */ /* 0x080fe40003fc6070 */
[----:B------:R-:W-:-:S02]  /*0ad0*/  ISETP.GE.U32.AND P2, PT, R15, R12, PT ;  /* 0x0000000c0f00720c */ /* 0x000fc40003f46070 */
[----:B------:R-:W-:Y:S02]  /*0ae0*/  MOV R17, c[0x0][0x18c] ;  /* 0x0000630000117a02 */ /* 0x000fe40000000f00 */
[----:B------:R-:W-:Y:S02]  /*0af0*/  LOP3.LUT R15, R8, c[0x0][0x198], RZ, 0x3c, !PT ;  /* 0x00006600080f7a12 */ /* 0x000fe400078e3cff */
[----:B------:R-:W-:Y:S02]  /*0b00*/  @!P0 IADD3 R13, R13, 0x1, RZ ;  /* 0x000000010d0d8810 */ /* 0x000fe40007ffe0ff */
[----:B------:R-:W-:Y:S02]  /*0b10*/  LOP3.LUT R12, R17, c[0x0][0x198], RZ, 0x3c, !PT ;  /* 0x00006600110c7a12 */ /* 0x000fe400078e3cff */
[----:B------:R-:W-:Y:S02]  /*0b20*/  ISETP.GE.AND P0, PT, R15, RZ, PT ;  /* 0x000000ff0f00720c */ /* 0x000fe40003f06270 */
[----:B------:R-:W-:-:S02]  /*0b30*/  @!P3 IADD3 R14, R14, 0x1, RZ ;  /* 0x000000010e0eb810 */ /* 0x000fc40007ffe0ff */
[----:B------:R-:W-:Y:S02]  /*0b40*/  ISETP.GE.AND P4, PT, R12, RZ, PT ;  /* 0x000000ff0c00720c */ /* 0x000fe40003f86270 */
[----:B------:R-:W-:Y:S02]  /*0b50*/  @P6 IADD3 R14, R14, 0x1, RZ ;  /* 0x000000010e0e6810 */ /* 0x000fe40007ffe0ff */
[----:B------:R-:W-:Y:S02]  /*0b60*/  @P5 IADD3 R16, R16, 0x1, RZ ;  /* 0x0000000110105810 */ /* 0x000fe40007ffe0ff */
[----:B------:R-:W-:Y:S02]  /*0b70*/  @P2 IADD3 R13, R13, 0x1, RZ ;  /* 0x000000010d0d2810 */ /* 0x000fe40007ffe0ff */
[----:B------:R-:W-:Y:S01]  /*0b80*/  ISETP.NE.AND P3, PT, RZ, c[0x0][0x198], PT ;  /* 0x00006600ff007a0c */ /* 0x000fe20003f65270 */
[----:B------:R-:W-:Y:S01]  /*0b90*/  @!P0 IMAD.MOV R14, RZ, RZ, -R14 ;  /* 0x000000ffff0e8224 */ /* 0x000fe200078e0a0e */
[----:B------:R-:W-:-:S02]  /*0ba0*/  LOP3.LUT R12, RZ, c[0x0][0x198], RZ, 0x33, !PT ;  /* 0x00006600ff0c7a12 */ /* 0x000fc400078e33ff */
[----:B------:R-:W-:Y:S02]  /*0bb0*/  @!P1 IADD3 R16, -R16, RZ, RZ ;  /* 0x000000ff10109210 */ /* 0x000fe40007ffe1ff */
[----:B------:R-:W-:Y:S02]  /*0bc0*/  @!P4 IADD3 R13, -R13, RZ, RZ ;  /* 0x000000ff0d0dc210 */ /* 0x000fe40007ffe1ff */
[C---:B------:R-:W-:Y:S02]  /*0bd0*/  SEL R16, R12.reuse, R16, !P3 ;  /* 0x000000100c107207 */ /* 0x040fe40005800000 */
[C---:B------:R-:W-:Y:S02]  /*0be0*/  SEL R14, R12.reuse, R14, !P3 ;  /* 0x0000000e0c0e7207 */ /* 0x040fe40005800000 */
[----:B------:R-:W-:Y:S02]  /*0bf0*/  SEL R15, R12, R13, !P3 ;  /* 0x0000000d0c0f7207 */ /* 0x000fe40005800000 */
[----:B------:R-:W-:Y:S01]  /*0c00*/  IADD3 R12, -R16, RZ, RZ ;  /* 0x000000ff100c7210 */ /* 0x000fe20007ffe1ff */
[----:B0-----:R-:W-:Y:S01]  /*0c10*/  FADD.FTZ R2, R2, -R6 ;  /* 0x8000000602027221 */ /* 0x001fe20000010000 */
[----:B------:R-:W-:Y:S01]  /*0c20*/  IADD3 R13, -R14, RZ, RZ ;  /* 0x000000ff0e0d7210 */ /* 0x000fe20007ffe1ff */
[----:B------:R-:W-:-:S02]  /*0c30*/  IMAD R14, R15, R16, R14 ;  /* 0x000000100f0e7224 */ /* 0x000fc400078e020e */
[----:B------:R-:W-:Y:S02]  /*0c40*/  IMAD R5, R12, c[0x0][0x198], R5 ;  /* 0x000066000c057a24 */ /* 0x000fe400078e0205 */
[----:B------:R-:W-:Y:S02]  /*0c50*/  IMAD R13, R13, c[0x0][0x198], R8 ;  /* 0x000066000d0d7a24 */ /* 0x000fe400078e0208 */
[----:B------:R-:W-:Y:S02]  /*0c60*/  IMAD R5, R14, c[0x0][0x198], R5 ;  /* 0x000066000e057a24 */ /* 0x000fe400078e0205 */
[----:B------:R-:W-:Y:S02]  /*0c70*/  IMAD R0, R0, c[0x0][0xc], R13 ;  /* 0x0000030000007a24 */ /* 0x000fe400078e020d */
[----:B------:R-:W-:Y:S02]  /*0c80*/  FADD.FTZ R6, R4, -R6 ;  /* 0x8000000604067221 */ /* 0x000fe40000010000 */
[----:B------:R-:W-:-:S02]  /*0c90*/  IMAD R8, R5, c[0x0][0x198], R0 ;  /* 0x0000660005087a24 */ /* 0x000fc400078e0200 */
[-C--:B------:R-:W-:Y:S02]  /*0ca0*/  FMUL.FTZ R4, R2, R7.reuse ;  /* 0x0000000702047220 */ /* 0x080fe40000410000 */
[----:B------:R-:W-:Y:S01]  /*0cb0*/  FMUL.FTZ R6, R6, R7 ;  /* 0x0000000706067220 */ /* 0x000fe20000410000 */
[--C-:B--2---:R-:W-:Y:S02]  /*0cc0*/  HADD2.F32 R0, -RZ, R9.reuse.H0_H0 ;  /* 0x20000009ff007230 */ /* 0x104fe40000004100 */
[----:B------:R-:W-:Y:S02]  /*0cd0*/  HADD2.F32 R9, -RZ, R9.H1_H1 ;  /* 0x30000009ff097230 */ /* 0x000fe40000004100 */
[--C-:B---3--:R-:W-:Y:S02]  /*0ce0*/  HADD2.F32 R5, -RZ, R11.reuse.H0_H0 ;  /* 0x2000000bff057230 */ /* 0x108fe40000004100 */
[----:B------:R-:W-:Y:S01]  /*0cf0*/  HADD2.F32 R2, -RZ, R11.H1_H1 ;  /* 0x3000000bff027230 */ /* 0x000fe20000004100 */
[----:B------:R-:W-:-:S02]  /*0d00*/  IMAD R11, R8, c[0x0][0x190], R3 ;  /* 0x00006400080b7a24 */ /* 0x000fc400078e0203 */
[----:B------:R-:W-:Y:S02]  /*0d10*/  FFMA.FTZ R0, R0, R4, R5 ;  /* 0x0000000400007223 */ /* 0x000fe40000010005 */
[----:B------:R-:W-:Y:S02]  /*0d20*/  FFMA.FTZ R9, R9, R6, R2 ;  /* 0x0000000609097223 */ /* 0x000fe40000010002 */
[----:B------:R-:W-:-:S03]  /*0d30*/  IMAD.WIDE R10, R11, R10, c[0x0][0x160] ;  /* 0x000058000b0a7625 */ /* 0x000fc600078e020a */
[----:B------:R-:W-:-:S05]  /*0d40*/  F2FP.PACK_AB R9, R9, R0 ;  /* 0x000000000909723e */ /* 0x000fca00000000ff */
[----:B------:R-:W-:Y:S01]  /*0d50*/  STG.E [R10.64], R9 ;  /* 0x000000090a007986 */ /* 0x000fe2000c101906 */
[----:B------:R-:W-:Y:S05]  /*0d60*/  EXIT ;  /* 0x000000000000794d */ /* 0x000fea0003800000 */
.L_x_465:
        /* <DEDUP_REMOVED lines=9> */
.L_x_2534:


//--------------------- .text._ZN17fastertransformer28layernorm_shift_partition_v2I7__half2EEvPT_PKS2_S5_S5_fiiiiii --------------------------
	.section	.text._ZN17fastertransformer28layernorm_shift_partition_v2I7__half2EEvPT_PKS2_S5_S5_fiiiiii,"ax",@progbits
	.sectioninfo	@"SHI_REGISTERS=32"
	.align	128
        .global         _ZN17fastertransformer28layernorm_shift_partition_v2I7__half2EEvPT_PKS2_S5_S5_fiiiiii
        .type           _ZN17fastertransformer28layernorm_shift_partition_v2I7__half2EEvPT_PKS2_S5_S5_fiiiiii,@function
        .size           _ZN17fastertransformer28layernorm_shift_partition_v2I7__half2EEvPT_PKS2_S5_S5_fiiiiii,(.L_x_2535 - _ZN17fastertransformer28layernorm_shift_partition_v2I7__half2EEvPT_PKS2_S5_S5_fiiiiii)
        .other          _ZN17fastertransformer28layernorm_shift_partition_v2I7__half2EEvPT_PKS2_S5_S5_fiiiiii,@"STO_CUDA_ENTRY STV_DEFAULT"
_ZN17fastertransformer28layernorm_shift_partition_v2I7__half2EEvPT_PKS2_S5_S5_fiiiiii:
.text._ZN17fastertransformer28layernorm_shift_partition_v2I7__half2EEvPT_PKS2_S5_S5_fiiiiii:
[----:B------:R-:W-:Y:S02]  /*0000*/  IMAD.MOV.U32 R1, RZ, RZ, c[0x0][0x28] ;  /* 0x00000a00ff017624 */ /* 0x000fe400078e00ff */
[----:B------:R-:W0:Y:S01]  /*0010*/  S2R R21, SR_CTAID.Y ;  /* 0x0000000000157919 */ /* 0x000e220000002600 */
[----:B------:R-:W-:-:S03]  /*0020*/  ULDC.64 UR6, c[0x0][0x118] ;  /* 0x0000460000067ab9 */ /* 0x000fc60000000a00 */
[----:B------:R-:W1:Y:S04]  /*0030*/  S2R R29, SR_CTAID.Z ;  /* 0x00000000001d7919 */ /* 0x000e680000002700 */
[----:B------:R-:W0:Y:S04]  /*0040*/  S2R R8, SR_CTAID.X ;  /* 0x0000000000087919 */ /* 0x000e280000002500 */
[----:B------:R-:W2:Y:S01]  /*0050*/  S2R R10, SR_TID.X ;  /* 0x00000000000a7919 */ /* 0x000ea20000002100 */
[----:B-1----:R-:W-:Y:S02]  /*0060*/  IMAD R29, R29, c[0x0][0x10], RZ ;  /* 0x000004001d1d7a24 */ /* 0x002fe400078e02ff */
[----:B0-----:R-:W-:Y:S01]  /*0070*/  IMAD R0, R21, c[0x0][0xc], R8 ;  /* 0x0000030015007a24 */ /* 0x001fe200078e0208 */
[----:B--2---:R-:W-:-:S03]  /*0080*/  ISETP.GE.AND P3, PT, R10, c[0x0][0x190], PT ;  /* 0x000064000a007a0c */ /* 0x004fc60003f66270 */
[----:B------:R-:W-:Y:S01]  /*0090*/  IMAD R0, R29, c[0x0][0xc], R0 ;  /* 0x000003001d007a24 */ /* 0x000fe200078e0200 */
[----:B------:R-:W-:-:S03]  /*00a0*/  IADD3 R13, R10, c[0x0][0x0], RZ ;  /* 0x000000000a0d7a10 */ /* 0x000fc60007ffe0ff */
[----:B------:R-:W-:Y:S01]  /*00b0*/  IMAD R3, R0, c[0x0][0x190], RZ ;  /* 0x0000640000037a24 */ /* 0x000fe200078e02ff */
[C---:B------:R-:W-:Y:S02]  /*00c0*/  ISETP.GE.AND P2, PT, R13.reuse, c[0x0][0x190], PT ;  /* 0x000064000d007a0c */ /* 0x040fe40003f46270 */
[----:B------:R-:W-:Y:S02]  /*00d0*/  IADD3 R11, R13, c[0x0][0x0], RZ ;  /* 0x000000000d0b7a10 */ /* 0x000fe40007ffe0ff */
[----:B------:R-:W-:Y:S02]  /*00e0*/  SHF.R.S32.HI R6, RZ, 0x1f, R3 ;  /* 0x0000001fff067819 */ /* 0x000fe40000011403 */
[----:B------:R-:W-:Y:S02]  /*00f0*/  ISETP.GE.AND P1, PT, R11, c[0x0][0x190], PT ;  /* 0x000064000b007a0c */ /* 0x000fe40003f26270 */
[----:B------:R-:W-:Y:S02]  /*0100*/  @!P3 IADD3 R4, P0, R3, R10, RZ ;  /* 0x0000000a0304b210 */ /* 0x000fe40007f1e0ff */
[----:B------:R-:W-:-:S02]  /*0110*/  IADD3 R0, R11, c[0x0][0x0], RZ ;  /* 0x000000000b007a10 */ /* 0x000fc40007ffe0ff */
[-C--:B------:R-:W-:Y:S02]  /*0120*/  @!P3 LEA.HI.X.SX32 R9, R10, R6.reuse, 0x1, P0 ;  /* 0x000000060a09b211 */ /* 0x080fe400000f0eff */
[C---:B------:R-:W-:Y:S02]  /*0130*/  @!P3 LEA R16, P4, R4.reuse, c[0x0][0x168], 0x2 ;  /* 0x00005a000410ba11 */ /* 0x040fe400078810ff */
[----:B------:R-:W-:Y:S02]  /*0140*/  @!P2 IADD3 R5, P5, R3, R13, RZ ;  /* 0x0000000d0305a210 */ /* 0x000fe40007fbe0ff */
[----:B------:R-:W-:Y:S02]  /*0150*/  @!P3 LEA.HI.X R17, R4, c[0x0][0x16c], R9, 0x2, P4 ;  /* 0x00005b000411ba11 */ /* 0x000fe400020f1409 */
[----:B------:R-:W-:Y:S02]  /*0160*/  ISETP.GE.AND P0, PT, R0, c[0x0][0x190], PT ;  /* 0x0000640000007a0c */ /* 0x000fe40003f06270 */
[----:B------:R-:W-:Y:S01]  /*0170*/  @!P2 LEA.HI.X.SX32 R12, R13, R6, 0x1, P5 ;  /* 0x000000060d0ca211 */ /* 0x000fe200028f0eff */
[----:B------:R-:W2:Y:S01]  /*0180*/  @!P3 LDG.E.CONSTANT R25, [R16.64] ;  /* 0x000000061019b981 */ /* 0x000ea2000c1e9900 */
[----:B------:R-:W-:-:S02]  /*0190*/  @!P2 LEA R4, P4, R5, c[0x0][0x168], 0x2 ;  /* 0x00005a000504aa11 */ /* 0x000fc400078810ff */
[----:B------:R-:W-:Y:S02]  /*01a0*/  @!P1 IADD3 R9, P5, R3, R11, RZ ;  /* 0x0000000b03099210 */ /* 0x000fe40007fbe0ff */
[----:B------:R-:W-:Y:S02]  /*01b0*/  @!P2 LEA.HI.X R5, R5, c[0x0][0x16c], R12, 0x2, P4 ;  /* 0x00005b000505aa11 */ /* 0x000fe400020f140c */
[----:B------:R-:W-:Y:S02]  /*01c0*/  @!P1 LEA.HI.X.SX32 R12, R11, R6, 0x1, P5 ;  /* 0x000000060b0c9211 */ /* 0x000fe400028f0eff */
[----:B------:R-:W-:Y:S01]  /*01d0*/  @!P1 LEA R14, P4, R9, c[0x0][0x168], 0x2 ;  /* 0x00005a00090e9a11 */ /* 0x000fe200078810ff */
[----:B------:R-:W3:Y:S01]  /*01e0*/  @!P2 LDG.E.CONSTANT R20, [R4.64] ;  /* 0x000000060414a981 */ /* 0x000ee2000c1e9900 */
[----:B------:R-:W-:Y:S02]  /*01f0*/  @!P0 IADD3 R3, P5, R3, R0, RZ ;  /* 0x0000000003038210 */ /* 0x000fe40007fbe0ff */
[----:B------:R-:W-:-:S02]  /*0200*/  @!P1 LEA.HI.X R15, R9, c[0x0][0x16c], R12, 0x2, P4 ;  /* 0x00005b00090f9a11 */ /* 0x000fc400020f140c */
[----:B------:R-:W-:Y:S02]  /*0210*/  @!P0 LEA.HI.X.SX32 R6, R0, R6, 0x1, P5 ;  /* 0x0000000600068211 */ /* 0x000fe400028f0eff */
[C---:B------:R-:W-:Y:S01]  /*0220*/  @!P0 LEA R18, P4, R3.reuse, c[0x0][0x168], 0x2 ;  /* 0x00005a0003128a11 */ /* 0x040fe200078810ff */
[----:B------:R-:W4:Y:S03]  /*0230*/  @!P1 LDG.E.CONSTANT R7, [R14.64] ;  /* 0x000000060e079981 */ /* 0x000f26000c1e9900 */
[----:B------:R-:W-:-:S05]  /*0240*/  @!P0 LEA.HI.X R19, R3, c[0x0][0x16c], R6, 0x2, P4 ;  /* 0x00005b0003138a11 */ /* 0x000fca00020f1406 */
[----:B------:R-:W5:Y:S01]  /*0250*/  @!P0 LDG.E.CONSTANT R2, [R18.64] ;  /* 0x0000000612028981 */ /* 0x000f62000c1e9900 */
[----:B------:R-:W-:Y:S02]  /*0260*/  PRMT R3, RZ, 0x5410, RZ ;  /* 0x00005410ff037816 */ /* 0x000fe400000000ff */
[----:B------:R-:W-:Y:S01]  /*0270*/  ISETP.NE.AND P4, PT, RZ, c[0x0][0x194], PT ;  /* 0x00006500ff007a0c */ /* 0x000fe20003f85270 */
[----:B--2---:R-:W-:-:S10]  /*0280*/  @!P3 HFMA2.MMA R3, R25, 1, 1, RZ ;  /* 0x3c003c001903b835 */ /* 0x004fd400000000ff */
[----:B---3--:R-:W-:-:S06]  /*0290*/  @!P2 HADD2 R3, R3, R20 ;  /* 0x000000140303a230 */ /* 0x008fcc0000000000 */
[----:B----4-:R-:W-:-:S10]  /*02a0*/  @!P1 HFMA2.MMA R3, R3, 1, 1, R7 ;  /* 0x3c003c0003039835 */ /* 0x010fd40000000007 */
[----:B-----5:R-:W-:-:S04]  /*02b0*/  @!P0 HADD2 R3, R3, R2 ;  /* 0x0000000203038230 */ /* 0x020fc80000000000 */
[----:B------:R-:W-:-:S05]  /*02c0*/  HADD2 R3, R3.H0_H0, R3.H1_H1 ;  /* 0x3000000303037230 */ /* 0x000fca0000000800 */
[----:B------:R-:W-:Y:S01]  /*02d0*/  HADD2.F32 R3, -RZ, R3.H0_H0 ;  /* 0x20000003ff037230 */ /* 0x000fe20000004100 */
[----:B------:R-:W-:Y:S05]  /*02e0*/  @!P4 BRA `(.L_x_466) ;  /* 0x000002600000c947 */ /* 0x000fea0003800000 */
[----:B------:R-:W0:Y:S01]  /*02f0*/  I2F.U32.RP R6, c[0x0][0x10] ;  /* 0x0000040000067b06 */ /* 0x000e220000209000 */
[----:B------:R-:W-:-:S04]  /*0300*/  IADD3 R21, R21, c[0x0][0x10], RZ ;  /* 0x0000040015157a10 */ /* 0x000fc80007ffe0ff */
[----:B------:R-:W-:-:S03]  /*0310*/  IADD3 R21, R21, -c[0x0][0x194], RZ ;  /* 0x8000650015157a10 */ /* 0x000fc60007ffe0ff */
[----:B------:R-:W1:Y:S08]  /*0320*/  I2F.U32.RP R12, c[0x0][0xc] ;  /* 0x00000300000c7b06 */ /* 0x000e700000209000 */
[----:B0-----:R-:W0:Y:S08]  /*0330*/  MUFU.RCP R6, R6 ;  /* 0x0000000600067308 */ /* 0x001e300000001000 */
[----:B-1----:R-:W1:Y:S01]  /*0340*/  MUFU.RCP R12, R12 ;  /* 0x0000000c000c7308 */ /* 0x002e620000001000 */
[----:B0-----:R-:W-:-:S07]  /*0350*/  IADD3 R4, R6, 0xffffffe, RZ ;  /* 0x0ffffffe06047810 */ /* 0x001fce0007ffe0ff */
[----:B------:R0:W2:Y:S01]  /*0360*/  F2I.FTZ.U32.TRUNC.NTZ R5, R4 ;  /* 0x0000000400057305 */ /* 0x0000a2000021f000 */
[----:B-1----:R-:W-:Y:S01]  /*0370*/  IADD3 R9, R12, 0xffffffe, RZ ;  /* 0x0ffffffe0c097810 */ /* 0x002fe20007ffe0ff */
[----:B0-----:R-:W-:-:S06]  /*0380*/  IMAD.MOV.U32 R4, RZ, RZ, RZ ;  /* 0x000000ffff047224 */ /* 0x001fcc00078e00ff */
[----:B------:R-:W0:Y:S01]  /*0390*/  F2I.FTZ.U32.TRUNC.NTZ R9, R9 ;  /* 0x0000000900097305 */ /* 0x000e22000021f000 */
[----:B--2---:R-:W-:-:S04]  /*03a0*/  IMAD.MOV R15, RZ, RZ, -R5 ;  /* 0x000000ffff0f7224 */ /* 0x004fc800078e0a05 */
[----:B------:R-:W-:-:S04]  /*03b0*/  IMAD R15, R15, c[0x0][0x10], RZ ;  /* 0x000004000f0f7a24 */ /* 0x000fc800078e02ff */
[----:B------:R-:W-:Y:S01]  /*03c0*/  IMAD.HI.U32 R6, R5, R15, R4 ;  /* 0x0000000f05067227 */ /* 0x000fe200078e0004 */
[----:B------:R-:W-:Y:S02]  /*03d0*/  IADD3 R4, R8, c[0x0][0xc], RZ ;  /* 0x0000030008047a10 */ /* 0x000fe40007ffe0ff */
[----:B0-----:R-:W-:Y:S02]  /*03e0*/  IADD3 R12, RZ, -R9, RZ ;  /* 0x80000009ff0c7210 */ /* 0x001fe40007ffe0ff */
[----:B------:R-:W-:Y:S01]  /*03f0*/  MOV R8, RZ ;  /* 0x000000ff00087202 */ /* 0x000fe20000000f00 */
[----:B------:R-:W-:Y:S01]  /*0400*/  IMAD.HI.U32 R6, R6, R21, RZ ;  /* 0x0000001506067227 */ /* 0x000fe200078e00ff */
[----:B------:R-:W-:-:S03]  /*0410*/  IADD3 R4, R4, -c[0x0][0x194], RZ ;  /* 0x8000650004047a10 */ /* 0x000fc60007ffe0ff */
[----:B------:R-:W-:Y:S02]  /*0420*/  IMAD R5, R12, c[0x0][0xc], RZ ;  /* 0x000003000c057a24 */ /* 0x000fe400078e02ff */
[----:B------:R-:W-:Y:S02]  /*0430*/  IMAD.MOV R6, RZ, RZ, -R6 ;  /* 0x000000ffff067224 */ /* 0x000fe400078e0a06 */
[----:B------:R-:W-:-:S04]  /*0440*/  IMAD.HI.U32 R9, R9, R5, R8 ;  /* 0x0000000509097227 */ /* 0x000fc800078e0008 */
[----:B------:R-:W-:Y:S02]  /*0450*/  IMAD R21, R6, c[0x0][0x10], R21 ;  /* 0x0000040006157a24 */ /* 0x000fe400078e0215 */
[----:B------:R-:W-:-:S03]  /*0460*/  IMAD.HI.U32 R9, R9, R4, RZ ;  /* 0x0000000409097227 */ /* 0x000fc600078e00ff */
[----:B------:R-:W-:Y:S02]  /*0470*/  ISETP.GE.U32.AND P4, PT, R21, c[0x0][0x10], PT ;  /* 0x0000040015007a0c */ /* 0x000fe40003f86070 */
[----:B------:R-:W-:-:S05]  /*0480*/  IADD3 R9, -R9, RZ, RZ ;  /* 0x000000ff09097210 */ /* 0x000fca0007ffe1ff */
[----:B------:R-:W-:-:S05]  /*0490*/  IMAD R8, R9, c[0x0][0xc], R4 ;  /* 0x0000030009087a24 */ /* 0x000fca00078e0204 */
[----:B------:R-:W-:Y:S02]  /*04a0*/  ISETP.GE.U32.AND P5, PT, R8, c[0x0][0xc], PT ;  /* 0x0000030008007a0c */ /* 0x000fe40003fa6070 */
[----:B------:R-:W-:-:S04]  /*04b0*/  @P4 IADD3 R21, R21, -c[0x0][0x10], RZ ;  /* 0x8000040015154a10 */ /* 0x000fc80007ffe0ff */
[----:B------:R-:W-:-:S07]  /*04c0*/  ISETP.GE.U32.AND P4, PT, R21, c[0x0][0x10], PT ;  /* 0x0000040015007a0c */ /* 0x000fce0003f86070 */
[----:B------:R-:W-:Y:S02]  /*04d0*/  @P5 IADD3 R8, R8, -c[0x0][0xc], RZ ;  /* 0x8000030008085a10 */ /* 0x000fe40007ffe0ff */
[----:B------:R-:W-:Y:S02]  /*04e0*/  ISETP.NE.U32.AND P5, PT, RZ, c[0x0][0x10], PT ;  /* 0x00000400ff007a0c */ /* 0x000fe40003fa5070 */
[----:B------:R-:W-:Y:S02]  /*04f0*/  ISETP.GE.U32.AND P6, PT, R8, c[0x0][0xc], PT ;  /* 0x0000030008007a0c */ /* 0x000fe40003fc6070 */
[----:B------:R-:W-:Y:S02]  /*0500*/  @P4 IADD3 R21, R21, -c[0x0][0x10], RZ ;  /* 0x8000040015154a10 */ /* 0x000fe40007ffe0ff */
[----:B------:R-:W-:-:S07]  /*0510*/  ISETP.NE.U32.AND P4, PT, RZ, c[0x0][0xc], PT ;  /* 0x00000300ff007a0c */ /* 0x000fce0003f85070 */
[----:B------:R-:W-:Y:S02]  /*0520*/  @!P5 LOP3.LUT R21, RZ, c[0x0][0x10], RZ, 0x33, !PT ;  /* 0x00000400ff15da12 */ /* 0x000fe400078e33ff */
[----:B------:R-:W-:-:S04]  /*0530*/  @P6 IADD3 R8, R8, -c[0x0][0xc], RZ ;  /* 0x8000030008086a10 */ /* 0x000fc80007ffe0ff */
[----:B------:R-:W-:Y:S02]  /*0540*/  @!P4 LOP3.LUT R8, RZ, c[0x0][0xc], RZ, 0x33, !PT ;  /* 0x00000300ff08ca12 */ /* 0x000fe400078e33ff */
.L_x_466:
[----:B------:R-:W0:Y:S01]  /*0550*/  SHFL.BFLY PT, R4, R3, 0x10, 0x1f ;  /* 0x0e001f0003047f89 */ /* 0x000e2200000e0000 */
[----:B------:R-:W1:Y:S01]  /*0560*/  I2F.U32 R12, c[0x0][0x0] ;  /* 0x00000000000c7b06 */ /* 0x000e620000201000 */
[----:B------:R-:W-:Y:S01]  /*0570*/  ISETP.NE.AND P4, PT, R10, RZ, PT ;  /* 0x000000ff0a00720c */ /* 0x000fe20003f85270 */
[----:B------:R-:W-:Y:S01]  /*0580*/  ULDC UR4, c[0x0][0x190] ;  /* 0x0000640000047ab9 */ /* 0x000fe20000000800 */
[----:B------:R-:W-:Y:S01]  /*0590*/  IABS R23, R21 ;  /* 0x0000001500177213 */ /* 0x000fe20000000000 */
[----:B------:R-:W-:-:S04]  /*05a0*/  USHF.L.U32 UR4, UR4, 0x1, URZ ;  /* 0x0000000104047899 */ /* 0x000fc8000800063f */
[----:B------:R-:W2:Y:S08]  /*05b0*/  I2F.U32 R16, R10 ;  /* 0x0000000a00107306 */ /* 0x000eb00000201000 */
[----:B------:R-:W3:Y:S01]  /*05c0*/  @!P4 I2F R17, UR4 ;  /* 0x000000040011cd06 */ /* 0x000ee20008201400 */
[----:B0-----:R-:W-:Y:S02]  /*05d0*/  FADD.FTZ R4, R3, R4 ;  /* 0x0000000403047221 */ /* 0x001fe40000010000 */
[----:B-1----:R-:W-:Y:S01]  /*05e0*/  FMUL.FTZ R3, R12, 0.03125 ;  /* 0x3d0000000c037820 */ /* 0x002fe20000410000 */
[----:B------:R-:W-:-:S02]  /*05f0*/  LOP3.LUT P5, R12, R10, 0x1f, RZ, 0xc0, !PT ;  /* 0x0000001f0a0c7812 */ /* 0x000fc400078ac0ff */
[----:B------:R-:W0:Y:S02]  /*0600*/  SHFL.BFLY PT, R5, R4, 0x8, 0x1f ;  /* 0x0d001f0004057f89 */ /* 0x000e2400000e0000 */
[----:B--2---:R-:W-:Y:S02]  /*0610*/  FSETP.GT.FTZ.AND P6, PT, R3, R16, PT ;  /* 0x000000100300720b */ /* 0x004fe40003fd4000 */
[----:B------:R-:W-:Y:S01]  /*0620*/  SHF.R.U32.HI R3, RZ, 0x3, R10 ;  /* 0x00000003ff037819 */ /* 0x000fe2000001160a */
[----:B---3--:R-:W-:Y:S01]  /*0630*/  @!P4 MUFU.RCP R17, R17 ;  /* 0x000000110011c308 */ /* 0x008fe20000001000 */
[----:B0-----:R-:W-:-:S05]  /*0640*/  FADD.FTZ R5, R4, R5 ;  /* 0x0000000504057221 */ /* 0x001fca0000010000 */
[----:B------:R-:W0:Y:S02]  /*0650*/  SHFL.BFLY PT, R6, R5, 0x4, 0x1f ;  /* 0x0c801f0005067f89 */ /* 0x000e2400000e0000 */
[----:B0-----:R-:W-:-:S05]  /*0660*/  FADD.FTZ R6, R5, R6 ;  /* 0x0000000605067221 */ /* 0x001fca0000010000 */
[----:B------:R-:W0:Y:S02]  /*0670*/  SHFL.BFLY PT, R9, R6, 0x2, 0x1f ;  /* 0x0c401f0006097f89 */ /* 0x000e2400000e0000 */
[----:B0-----:R-:W-:-:S05]  /*0680*/  FADD.FTZ R14, R6, R9 ;  /* 0x00000009060e7221 */ /* 0x001fca0000010000 */
[----:B------:R-:W0:Y:S02]  /*0690*/  SHFL.BFLY PT, R9, R14, 0x1, 0x1f ;  /* 0x0c201f000e097f89 */ /* 0x000e2400000e0000 */
[----:B0-----:R-:W-:Y:S01]  /*06a0*/  FADD.FTZ R16, R14, R9 ;  /* 0x000000090e107221 */ /* 0x001fe20000010000 */
[----:B------:R-:W-:Y:S01]  /*06b0*/  LOP3.LUT R9, R3, 0x1ffffffc, RZ, 0xc0, !PT ;  /* 0x1ffffffc03097812 */ /* 0x000fe200078ec0ff */
[----:B------:R-:W-:-:S04]  /*06c0*/  IMAD.MOV.U32 R3, RZ, RZ, RZ ;  /* 0x000000ffff037224 */ /* 0x000fc800078e00ff */
[----:B------:R-:W-:Y:S04]  /*06d0*/  @!P5 STS [R9+0x8], R16 ;  /* 0x000008100900d388 */ /* 0x000fe80000000800 */
        /* <DEDUP_REMOVED lines=8> */
[----:B------:R-:W0:Y:S02]  /*0760*/  SHFL.BFLY PT, R6, R15, 0x2, 0x1f ;  /* 0x0c401f000f067f89 */ /* 0x000e2400000e0000 */
[----:B0-----:R-:W-:Y:S01]  /*0770*/  FADD.FTZ R16, R15, R6 ;  /* 0x000000060f107221 */ /* 0x001fe20000010000 */
[----:B------:R-:W-:-:S04]  /*0780*/  IABS R6, c[0x0][0x198] ;  /* 0x0000660000067a13 */ /* 0x000fc80000000000 */
[----:B------:R-:W0:Y:S01]  /*0790*/  SHFL.BFLY PT, R3, R16, 0x1, 0x1f ;  /* 0x0c201f0010037f89 */ /* 0x000e2200000e0000 */
[----:B------:R-:W1:Y:S08]  /*07a0*/  I2F.RP R14, R6 ;  /* 0x00000006000e7306 */ /* 0x000e700000209400 */
[----:B-1----:R-:W1:Y:S01]  /*07b0*/  MUFU.RCP R14, R14 ;  /* 0x0000000e000e7308 */ /* 0x002e620000001000 */
[----:B0-----:R-:W-:Y:S01]  /*07c0*/  FADD.FTZ R4, R16, R3 ;  /* 0x0000000310047221 */ /* 0x001fe20000010000 */
[----:B------:R-:W-:-:S03]  /*07d0*/  IABS R16, c[0x0][0x18c] ;  /* 0x0000630000107a13 */ /* 0x000fc60000000000 */
[----:B------:R-:W-:-:S05]  /*07e0*/  @!P4 FMUL.FTZ R15, R4, R17 ;  /* 0x00000011040fc220 */ /* 0x000fca0000410000 */
[----:B------:R-:W-:Y:S01]  /*07f0*/  @!P4 STS [RZ], R15 ;  /* 0x0000000fff00c388 */ /* 0x000fe20000000800 */
[----:B-1----:R-:W-:-:S03]  /*0800*/  IADD3 R4, R14, 0xffffffe, RZ ;  /* 0x0ffffffe0e047810 */ /* 0x002fc60007ffe0ff */
[----:B------:R-:W-:Y:S06]  /*0810*/  BAR.SYNC.DEFER_BLOCKING 0x0 ;  /* 0x0000000000007b1d */ /* 0x000fec0000010000 */
[----:B------:R0:W1:Y:S02]  /*0820*/  F2I.FTZ.U32.TRUNC.NTZ R5, R4 ;  /* 0x0000000400057305 */ /* 0x000064000021f000 */
[----:B0-----:R-:W-:Y:S01]  /*0830*/  IMAD.MOV.U32 R4, RZ, RZ, RZ ;  /* 0x000000ffff047224 */ /* 0x001fe200078e00ff */
[----:B-1----:R-:W-:Y:S01]  /*0840*/  IADD3 R17, RZ, -R5, RZ ;  /* 0x80000005ff117210 */ /* 0x002fe20007ffe0ff */
[----:B------:R-:W0:Y:S04]  /*0850*/  LDS R3, [RZ] ;  /* 0x00000000ff037984 */ /* 0x000e280000000800 */
[----:B------:R-:W-:-:S04]  /*0860*/  IMAD R17, R17, R6, RZ ;  /* 0x0000000611117224 */ /* 0x000fc800078e02ff */
[----:B------:R-:W-:Y:S01]  /*0870*/  IMAD.HI.U32 R14, R5, R17, R4 ;  /* 0x00000011050e7227 */ /* 0x000fe200078e0004 */
[----:B------:R-:W-:Y:S02]  /*0880*/  MOV R17, R16 ;  /* 0x0000001000117202 */ /* 0x000fe40000000f00 */
[----:B0-----:R-:W-:-:S05]  /*0890*/  F2FP.PACK_AB R3, RZ, R3 ;  /* 0x00000003ff03723e */ /* 0x001fca00000000ff */
[--C-:B------:R-:W-:Y:S02]  /*08a0*/  @!P3 HADD2 R27, R25, -R3.reuse.H0_H0 ;  /* 0xa0000003191bb230 */ /* 0x100fe40000000000 */
[--C-:B------:R-:W-:Y:S02]  /*08b0*/  @!P2 HADD2 R26, R20, -R3.reuse.H0_H0 ;  /* 0xa0000003141aa230 */ /* 0x100fe40000000000 */
[----:B------:R-:W-:Y:S02]  /*08c0*/  @!P1 HADD2 R22, R7, -R3.H0_H0 ;  /* 0xa000000307169230 */ /* 0x000fe40000000000 */
[--C-:B------:R-:W-:Y:S02]  /*08d0*/  @!P3 HADD2.F32 R15, -RZ, R27.reuse.H1_H1 ;  /* 0x3000001bff0fb230 */ /* 0x100fe40000004100 */
[----:B------:R-:W-:Y:S02]  /*08e0*/  @!P3 HADD2.F32 R4, -RZ, R27.H0_H0 ;  /* 0x2000001bff04b230 */ /* 0x000fe40000004100 */
[--C-:B------:R-:W-:Y:S01]  /*08f0*/  @!P2 HADD2.F32 R18, -RZ, R26.reuse.H1_H1 ;  /* 0x3000001aff12a230 */ /* 0x100fe20000004100 */
[----:B------:R-:W-:Y:S01]  /*0900*/  @!P3 FMUL.FTZ R5, R15, R15 ;  /* 0x0000000f0f05b220 */ /* 0x000fe20000410000 */
[----:B------:R-:W-:Y:S01]  /*0910*/  @!P2 HADD2.F32 R16, -RZ, R26.H0_H0 ;  /* 0x2000001aff10a230 */ /* 0x000fe20000004100 */
[----:B------:R-:W-:Y:S01]  /*0920*/  IMAD.MOV.U32 R15, RZ, RZ, RZ ;  /* 0x000000ffff0f7224 */ /* 0x000fe200078e00ff */
[----:B------:R-:W-:Y:S01]  /*0930*/  @!P0 HADD2 R3, R2, -R3.H0_H0 ;  /* 0xa000000302038230 */ /* 0x000fe20000000000 */
[----:B------:R-:W-:-:S02]  /*0940*/  @!P3 FFMA.FTZ R4, R4, R4, R5 ;  /* 0x000000040404b223 */ /* 0x000fc40000010005 */
[----:B------:R-:W-:Y:S02]  /*0950*/  @!P2 FMUL.FTZ R19, R18, R18 ;  /* 0x000000121213a220 */ /* 0x000fe40000410000 */
[----:B------:R-:W-:Y:S01]  /*0960*/  IMAD.HI.U32 R5, R14, R17, RZ ;  /* 0x000000110e057227 */ /* 0x000fe200078e00ff */
[----:B------:R-:W-:-:S03]  /*0970*/  @!P0 HADD2.F32 R18, -RZ, R3.H1_H1 ;  /* 0x30000003ff128230 */ /* 0x000fc60000004100 */
[----:B------:R-:W-:Y:S01]  /*0980*/  @!P2 FFMA.FTZ R16, R16, R16, R19 ;  /* 0x000000101010a223 */ /* 0x000fe20000010013 */
[----:B------:R-:W-:Y:S01]  /*0990*/  IADD3 R19, -R5, RZ, RZ ;  /* 0x000000ff05137210 */ /* 0x000fe20007ffe1ff */
[----:B------:R-:W-:Y:S02]  /*09a0*/  @!P3 FADD.FTZ R15, RZ, R4 ;  /* 0x00000004ff0fb221 */ /* 0x000fe40000010000 */
[----:B------:R-:W-:-:S04]  /*09b0*/  IMAD.HI.U32 R4, R14, R23, RZ ;  /* 0x000000170e047227 */ /* 0x000fc800078e00ff */
[----:B------:R-:W-:Y:S01]  /*09c0*/  @!P2 FADD.FTZ R15, R15, R16 ;  /* 0x000000100f0fa221 */ /* 0x000fe20000010000 */
[----:B------:R-:W-:Y:S01]  /*09d0*/  @!P1 HADD2.F32 R16, -RZ, R22.H1_H1 ;  /* 0x30000016ff109230 */ /* 0x000fe20000004100 */
[----:B------:R-:W-:Y:S02]  /*09e0*/  IMAD R19, R6, R19, R17 ;  /* 0x0000001306137224 */ /* 0x000fe400078e0211 */
[----:B------:R-:W-:-:S04]  /*09f0*/  IMAD.MOV R17, RZ, RZ, -R4 ;  /* 0x000000ffff117224 */ /* 0x000fc800078e0a04 */
[----:B------:R-:W-:Y:S02]  /*0a00*/  IMAD R17, R6, R17, R23 ;  /* 0x0000001106117224 */ /* 0x000fe400078e0217 */
[----:B------:R-:W-:Y:S01]  /*0a10*/  @!P1 FMUL.FTZ R23, R16, R16 ;  /* 0x0000001010179220 */ /* 0x000fe20000410000 */
[----:B------:R-:W-:-:S05]  /*0a20*/  @!P1 HADD2.F32 R16, -RZ, R22.H0_H0 ;  /* 0x20000016ff109230 */ /* 0x000fca0000004100 */
[----:B------:R-:W-:Y:S02]  /*0a30*/  @!P1 FFMA.FTZ R16, R16, R16, R23 ;  /* 0x0000001010109223 */ /* 0x000fe40000010017 */
[----:B------:R-:W-:Y:S02]  /*0a40*/  @!P0 FMUL.FTZ R23, R18, R18 ;  /* 0x0000001212178220 */ /* 0x000fe40000410000 */
[----:B------:R-:W-:Y:S01]  /*0a50*/  @!P1 FADD.FTZ R15, R15, R16 ;  /* 0x000000100f0f9221 */ /* 0x000fe20000010000 */
[----:B------:R-:W-:-:S05]  /*0a60*/  @!P0 HADD2.F32 R16, -RZ, R3.H0_H0 ;  /* 0x20000003ff108230 */ /* 0x000fca0000004100 */
[----:B------:R-:W-:-:S04]  /*0a70*/  @!P0 FFMA.FTZ R16, R16, R16, R23 ;  /* 0x0000001010108223 */ /* 0x000fc80000010017 */
[----:B------:R-:W-:-:S05]  /*0a80*/  @!P0 FADD.FTZ R15, R15, R16 ;  /* 0x000000100f0f8221 */ /* 0x000fca0000010000 */
[----:B------:R-:W0:Y:S02]  /*0a90*/  SHFL.BFLY PT, R16, R15, 0x10, 0x1f ;  /* 0x0e001f000f107f89 */ /* 0x000e2400000e0000 */
[----:B0-----:R-:W-:Y:S01]  /*0aa0*/  FADD.FTZ R18, R16, R15 ;  /* 0x0000000f10127221 */ /* 0x001fe20000010000 */
[----:B------:R-:W-:-:S04]  /*0ab0*/  IABS R15, R8 ;  /* 0x00000008000f7213 */ /* 0x000fc80000000000 */
[----:B------:R-:W0:Y:S01]  /*0ac0*/  SHFL.BFLY PT, R23, R18, 0x8, 0x1f ;  /* 0x0d001f0012177f89 */ /* 0x000e2200000e0000 */
[----:B------:R-:W-:-:S04]  /*0ad0*/  IMAD.HI.U32 R14, R14, R15, RZ ;  /* 0x0000000f0e0e7227 */ /* 0x000fc800078e00ff */
[----:B0-----:R-:W-:Y:S01]  /*0ae0*/  FADD.FTZ R23, R18, R23 ;  /* 0x0000001712177221 */ /* 0x001fe20000010000 */
[----:B------:R-:W-:-:S04]  /*0af0*/  IADD3 R18, -R14, RZ, RZ ;  /* 0x000000ff0e127210 */ /* 0x000fc80007ffe1ff */
[----:B------:R-:W0:Y:S01]  /*0b00*/  SHFL.BFLY PT, R16, R23, 0x4, 0x1f ;  /* 0x0c801f0017107f89 */ /* 0x000e2200000e0000 */
[----:B------:R-:W-:Y:S02]  /*0b10*/  IMAD R15, R6, R18, R15 ;  /* 0x00000012060f7224 */ /* 0x000fe400078e020f */
[----:B0-----:R-:W-:-:S05]  /*0b20*/  FADD.FTZ R24, R23, R16 ;  /* 0x0000001017187221 */ /* 0x001fca0000010000 */
[----:B------:R-:W0:Y:S02]  /*0b30*/  SHFL.BFLY PT, R16, R24, 0x2, 0x1f ;  /* 0x0c401f0018107f89 */ /* 0x000e2400000e0000 */
[----:B0-----:R-:W-:-:S05]  /*0b40*/  FADD.FTZ R28, R24, R16 ;  /* 0x00000010181c7221 */ /* 0x001fca0000010000 */
[----:B------:R-:W0:Y:S02]  /*0b50*/  SHFL.BFLY PT, R16, R28, 0x1, 0x1f ;  /* 0x0c201f001c107f89 */ /* 0x000e2400000e0000 */
[----:B0-----:R-:W-:Y:S01]  /*0b60*/  FADD.FTZ R28, R28, R16 ;  /* 0x000000101c1c7221 */ /* 0x001fe20000010000 */
[----:B------:R-:W-:-:S04]  /*0b70*/  MOV R16, RZ ;  /* 0x000000ff00107202 */ /* 0x000fc80000000f00 */
[----:B------:R-:W-:Y:S04]  /*0b80*/  @!P5 STS [R9+0x8], R28 ;  /* 0x0000081c0900d388 */ /* 0x000fe80000000800 */
[----:B------:R-:W-:Y:S06]  /*0b90*/  BAR.SYNC.DEFER_BLOCKING 0x0 ;  /* 0x0000000000007b1d */ /* 0x000fec0000010000 */
[----:B------:R-:W0:Y:S01]  /*0ba0*/  @P6 LDS R16, [R12.X4+0x8] ;  /* 0x000008000c106984 */ /* 0x000e220000004800 */
[----:B------:R-:W-:-:S13]  /*0bb0*/  ISETP.GT.U32.AND P6, PT, R6, R19, PT ;  /* 0x000000130600720c */ /* 0x000fda0003fc4070 */
[----:B------:R-:W-:Y:S01]  /*0bc0*/  @!P6 IMAD.IADD R19, R19, 0x1, -R6 ;  /* 0x000000011313e824 */ /* 0x000fe200078e0a06 */
[----:B------:R-:W-:Y:S02]  /*0bd0*/  @!P6 IADD3 R5, R5, 0x1, RZ ;  /* 0x000000010505e810 */ /* 0x000fe40007ffe0ff */
[----:B------:R-:W-:Y:S02]  /*0be0*/  ISETP.GT.U32.AND P6, PT, R6, R17, PT ;  /* 0x000000110600720c */ /* 0x000fe40003fc4070 */
[----:B------:R-:W-:-:S11]  /*0bf0*/  ISETP.GE.U32.AND P5, PT, R19, R6, PT ;  /* 0x000000061300720c */ /* 0x000fd60003fa6070 */
[--C-:B------:R-:W-:Y:S01]  /*0c00*/  @!P6 IMAD.IADD R17, R17, 0x1, -R6.reuse ;  /* 0x000000011111e824 */ /* 0x100fe200078e0a06 */
[----:B------:R-:W-:Y:S02]  /*0c10*/  @!P6 IADD3 R4, R4, 0x1, RZ ;  /* 0x000000010404e810 */ /* 0x000fe40007ffe0ff */
[----:B------:R-:W-:Y:S02]  /*0c20*/  @P5 IADD3 R5, R5, 0x1, RZ ;  /* 0x0000000105055810 */ /* 0x000fe40007ffe0ff */
[----:B------:R-:W-:Y:S02]  /*0c30*/  ISETP.GT.U32.AND P5, PT, R6, R15, PT ;  /* 0x0000000f0600720c */ /* 0x000fe40003fa4070 */
[----:B------:R-:W-:Y:S01]  /*0c40*/  ISETP.GE.U32.AND P6, PT, R17, R6, PT ;  /* 0x000000061100720c */ /* 0x000fe20003fc6070 */
[----:B0-----:R-:W0:Y:S10]  /*0c50*/  SHFL.BFLY PT, R9, R16, 0x10, 0x1f ;  /* 0x0e001f0010097f89 */ /* 0x001e3400000e0000 */
[----:B------:R-:W-:Y:S01]  /*0c60*/  @!P5 IMAD.IADD R15, R15, 0x1, -R6 ;  /* 0x000000010f0fd824 */ /* 0x000fe200078e0a06 */
[----:B------:R-:W-:-:S02]  /*0c70*/  @!P5 IADD3 R14, R14, 0x1, RZ ;  /* 0x000000010e0ed810 */ /* 0x000fc40007ffe0ff */
[----:B------:R-:W-:Y:S02]  /*0c80*/  @P6 IADD3 R4, R4, 0x1, RZ ;  /* 0x0000000104046810 */ /* 0x000fe40007ffe0ff */
[----:B------:R-:W-:Y:S02]  /*0c90*/  ISETP.GE.U32.AND P6, PT, R15, R6, PT ;  /* 0x000000060f00720c */ /* 0x000fe40003fc6070 */
[----:B------:R-:W-:Y:S01]  /*0ca0*/  LOP3.LUT R6, R21, c[0x0][0x198], RZ, 0x3c, !PT ;  /* 0x0000660015067a12 */ /* 0x000fe200078e3cff */
[----:B0-----:R-:W-:-:S10]  /*0cb0*/  FADD.FTZ R9, R9, R16 ;  /* 0x0000001009097221 */ /* 0x001fd40000010000 */
[----:B------:R-:W-:Y:S02]  /*0cc0*/  @P6 IADD3 R14, R14, 0x1, RZ ;  /* 0x000000010e0e6810 */ /* 0x000fe40007ffe0ff */
[----:B------:R-:W-:Y:S01]  /*0cd0*/  ISETP.GE.AND P6, PT, R6, RZ, PT ;  /* 0x000000ff0600720c */ /* 0x000fe20003fc6270 */
[----:B------:R-:W0:-:S12]  /*0ce0*/  SHFL.BFLY PT, R12, R9, 0x8, 0x1f ;  /* 0x0d001f00090c7f89 */ /* 0x000e1800000e0000 */
[----:B------:R-:W-:Y:S02]  /*0cf0*/  @!P6 IADD3 R4, -R4, RZ, RZ ;  /* 0x000000ff0404e210 */ /* 0x000fe40007ffe1ff */
[----:B------:R-:W-:Y:S01]  /*0d00*/  ISETP.NE.AND P6, PT, RZ, c[0x0][0x198], PT ;  /* 0x00006600ff007a0c */ /* 0x000fe20003fc5270 */
[----:B0-----:R-:W-:Y:S01]  /*0d10*/  FADD.FTZ R12, R9, R12 ;  /* 0x0000000c090c7221 */ /* 0x001fe20000010000 */
[----:B------:R-:W-:-:S04]  /*0d20*/  MOV R9, c[0x0][0x18c] ;  /* 0x0000630000097a02 */ /* 0x000fc80000000f00 */
[----:B------:R-:W0:Y:S01]  /*0d30*/  SHFL.BFLY PT, R19, R12, 0x4, 0x1f ;  /* 0x0c801f000c137f89 */ /* 0x000e2200000e0000 */
[----:B------:R-:W-:-:S04]  /*0d40*/  LOP3.LUT R9, R9, c[0x0][0x198], RZ, 0x3c, !PT ;  /* 0x0000660009097a12 */ /* 0x000fc800078e3cff */
[----:B------:R-:W-:Y:S02]  /*0d50*/  ISETP.GE.AND P5, PT, R9, RZ, PT ;  /* 0x000000ff0900720c */ /* 0x000fe40003fa6270 */
[----:B------:R-:W-:Y:S02]  /*0d60*/  MOV R9, R5 ;  /* 0x0000000500097202 */ /* 0x000fe40000000f00 */
[----:B------:R-:W-:-:S09]  /*0d70*/  @!P3 MOV R5, 0x4 ;  /* 0x000000040005b802 */ /* 0x000fd20000000f00 */
[----:B------:R-:W-:Y:S02]  /*0d80*/  @!P5 IMAD.MOV R9, RZ, RZ, -R9 ;  /* 0x000000ffff09d224 */ /* 0x000fe400078e0a09 */
[----:B0-----:R-:W-:Y:S01]  /*0d90*/  FADD.FTZ R19, R12, R19 ;  /* 0x000000130c137221 */ /* 0x001fe20000010000 */
[----:B------:R-:W-:-:S04]  /*0da0*/  LOP3.LUT R12, R8, c[0x0][0x198], RZ, 0x3c, !PT ;  /* 0x00006600080c7a12 */ /* 0x000fc800078e3cff */
[----:B------:R-:W0:Y:S01]  /*0db0*/  SHFL.BFLY PT, R16, R19, 0x2, 0x1f ;  /* 0x0c401f0013107f89 */ /* 0x000e2200000e0000 */
[----:B------:R-:W-:Y:S02]  /*0dc0*/  ISETP.GE.AND P5, PT, R12, RZ, PT ;  /* 0x000000ff0c00720c */ /* 0x000fe40003fa6270 */
[----:B------:R-:W1:Y:S11]  /*0dd0*/  @!P4 I2F R12, UR4 ;  /* 0x00000004000ccd06 */ /* 0x000e760008201400 */
[----:B------:R-:W-:-:S02]  /*0de0*/  @!P5 IMAD.MOV R14, RZ, RZ, -R14 ;  /* 0x000000ffff0ed224 */ /* 0x000fc400078e0a0e */
[----:B0-----:R-:W-:Y:S01]  /*0df0*/  FADD.FTZ R6, R19, R16 ;  /* 0x0000001013067221 */ /* 0x001fe20000010000 */
[----:B------:R-:W-:-:S04]  /*0e00*/  LOP3.LUT R16, RZ, c[0x0][0x198], RZ, 0x33, !PT ;  /* 0x00006600ff107a12 */ /* 0x000fc800078e33ff */
[----:B------:R-:W0:Y:S01]  /*0e10*/  SHFL.BFLY PT, R17, R6, 0x1, 0x1f ;  /* 0x0c201f0006117f89 */ /* 0x000e2200000e0000 */
[C---:B------:R-:W-:Y:S02]  /*0e20*/  SEL R19, R16.reuse, R9, !P6 ;  /* 0x0000000910137207 */ /* 0x040fe40007000000 */
[C---:B------:R-:W-:Y:S01]  /*0e30*/  SEL R4, R16.reuse, R4, !P6 ;  /* 0x0000000410047207 */ /* 0x040fe20007000000 */
[----:B-1----:R1:W2:Y:S01]  /*0e40*/  @!P4 MUFU.RCP R9, R12 ;  /* 0x0000000c0009c308 */ /* 0x0022a20000001000 */
[----:B------:R-:W-:Y:S01]  /*0e50*/  SEL R16, R16, R14, !P6 ;  /* 0x0000000e10107207 */ /* 0x000fe20007000000 */
[----:B------:R-:W-:-:S05]  /*0e60*/  @!P3 IMAD.WIDE R14, R10, R5, c[0x0][0x170] ;  /* 0x00005c000a0eb625 */ /* 0x000fca00078e0205 */
[----:B------:R3:W4:Y:S01]  /*0e70*/  @!P3 LDG.E.CONSTANT R23, [R14.64] ;  /* 0x000000060e17b981 */ /* 0x000722000c1e9900 */
[----:B-1----:R-:W-:Y:S01]  /*0e80*/  IMAD R12, R19, R4, R16 ;  /* 0x00000004130c7224 */ /* 0x002fe200078e0210 */
[----:B------:R-:W-:Y:S01]  /*0e90*/  IADD3 R16, -R16, RZ, RZ ;  /* 0x000000ff10107210 */ /* 0x000fe20007ffe1ff */
[----:B------:R-:W-:Y:S02]  /*0ea0*/  IMAD.MOV R4, RZ, RZ, -R4 ;  /* 0x000000ffff047224 */ /* 0x000fe400078e0a04 */
[----:B------:R-:W-:-:S04]  /*0eb0*/  @!P3 IMAD.WIDE R18, R10, R5, c[0x0][0x178] ;  /* 0x00005e000a12b625 */ /* 0x000fc800078e0205 */
[----:B0-----:R-:W-:Y:S01]  /*0ec0*/  FADD.FTZ R28, R6, R17 ;  /* 0x00000011061c7221 */ /* 0x001fe20000010000 */
[----:B------:R0:W4:Y:S01]  /*0ed0*/  @!P3 LDG.E.CONSTANT R24, [R18.64] ;  /* 0x000000061218b981 */ /* 0x000122000c1e9900 */
[----:B------:R-:W-:Y:S02]  /*0ee0*/  @!P2 IMAD.MOV.U32 R6, RZ, RZ, 0x4 ;  /* 0x00000004ff06a424 */ /* 0x000fe400078e00ff */
[----:B------:R-:W-:Y:S02]  /*0ef0*/  IMAD R21, R4, c[0x0][0x198], R21 ;  /* 0x0000660004157a24 */ /* 0x000fe400078e0215 */
[----:B------:R-:W-:Y:S01]  /*0f00*/  IMAD R4, R16, c[0x0][0x198], R8 ;  /* 0x0000660010047a24 */ /* 0x000fe200078e0208 */
[----:B------:R-:W-:Y:S01]  /*0f10*/  @!P1 MOV R8, 0x4 ;  /* 0x0000000400089802 */ /* 0x000fe20000000f00 */
[----:B---3--:R-:W-:-:S04]  /*0f20*/  @!P2 IMAD.WIDE R14, R13, R6, c[0x0][0x170] ;  /* 0x00005c000d0ea625 */ /* 0x008fc800078e0206 */
[----:B--2---:R-:W-:Y:S02]  /*0f30*/  @!P4 FFMA.FTZ R9, R28, R9, c[0x0][0x180] ;  /* 0x000060001c09c623 */ /* 0x004fe40000010009 */
[----:B------:R1:W2:Y:S01]  /*0f40*/  @!P2 LDG.E.CONSTANT R28, [R14.64] ;  /* 0x000000060e1ca981 */ /* 0x0002a2000c1e9900 */
[----:B0-----:R-:W-:-:S04]  /*0f50*/  @!P1 IMAD.WIDE R18, R11, R8, c[0x0][0x178] ;  /* 0x00005e000b129625 */ /* 0x001fc800078e0208 */
[----:B------:R-:W-:Y:S02]  /*0f60*/  @!P2 IMAD.WIDE R16, R13, R6, c[0x0][0x178] ;  /* 0x00005e000d10a625 */ /* 0x000fe400078e0206 */
[----:B------:R-:W3:Y:S02]  /*0f70*/  @!P1 LDG.E.CONSTANT R19, [R18.64] ;  /* 0x0000000612139981 */ /* 0x000ee4000c1e9900 */
[----:B-1----:R-:W-:Y:S02]  /*0f80*/  @!P1 IMAD.WIDE R14, R11, R8, c[0x0][0x170] ;  /* 0x00005c000b0e9625 */ /* 0x002fe400078e0208 */
[----:B------:R0:W2:Y:S04]  /*0f90*/  @!P2 LDG.E.CONSTANT R17, [R16.64] ;  /* 0x000000061011a981 */ /* 0x0000a8000c1e9900 */
[----:B------:R-:W3:Y:S01]  /*0fa0*/  @!P1 LDG.E.CONSTANT R14, [R14.64] ;  /* 0x000000060e0e9981 */ /* 0x000ee2000c1e9900 */
[----:B------:R-:W1:Y:S03]  /*0fb0*/  @!P4 MUFU.RSQ R9, R9 ;  /* 0x000000090009c308 */ /* 0x000e660000001400 */
[----:B-1----:R-:W-:Y:S04]  /*0fc0*/  @!P4 STS [0x4], R9 ;  /* 0x00000409ff00c388 */ /* 0x002fe80000000800 */
[----:B------:R-:W-:Y:S06]  /*0fd0*/  BAR.SYNC.DEFER_BLOCKING 0x0 ;  /* 0x0000000000007b1d */ /* 0x000fec0000010000 */
[----:B0-----:R-:W0:Y:S01]  /*0fe0*/  LDS R16, [0x4] ;  /* 0x00000400ff107984 */ /* 0x001e220000000800 */
[----:B------:R-:W-:-:S02]  /*0ff0*/  IMAD R21, R12, c[0x0][0x198], R21 ;  /* 0x000066000c157a24 */ /* 0x000fc400078e0215 */
[----:B------:R-:W-:Y:S02]  /*1000*/  @!P3 IMAD.MOV.U32 R25, RZ, RZ, R27 ;  /* 0x000000ffff19b224 */ /* 0x000fe400078e001b */
[----:B------:R-:W-:Y:S02]  /*1010*/  IMAD R4, R29, c[0x0][0xc], R4 ;  /* 0x000003001d047a24 */ /* 0x000fe400078e0204 */
[----:B------:R-:W-:Y:S01]  /*1020*/  @!P1 IMAD.MOV.U32 R7, RZ, RZ, R22 ;  /* 0x000000ffff079224 */ /* 0x000fe200078e0016 */
[----:B------:R-:W-:Y:S01]  /*1030*/  @!P2 MOV R20, R26 ;  /* 0x0000001a0014a202 */ /* 0x000fe20000000f00 */
[----:B------:R-:W-:-:S04]  /*1040*/  IMAD R4, R21, c[0x0][0x198], R4 ;  /* 0x0000660015047a24 */ /* 0x000fc800078e0204 */
[----:B------:R-:W-:Y:S01]  /*1050*/  @!P3 IMAD R10, R4, c[0x0][0x190], R10 ;  /* 0x00006400040aba24 */ /* 0x000fe200078e020a */
[----:B0-----:R-:W-:-:S05]  /*1060*/  F2FP.PACK_AB R12, RZ, R16 ;  /* 0x00000010ff0c723e */ /* 0x001fca00000000ff */
[-C--:B------:R-:W-:Y:S02]  /*1070*/  @!P3 HMUL2 R25, R25, R12.reuse.H0_H0 ;  /* 0x2000000c1919b232 */ /* 0x080fe40000000000 */
[-C--:B------:R-:W-:Y:S01]  /*1080*/  @!P1 HMUL2 R9, R7, R12.reuse.H0_H0 ;  /* 0x2000000c07099232 */ /* 0x080fe20000000000 */
[C---:B------:R-:W-:Y:S01]  /*1090*/  @!P2 IMAD R7, R4.reuse, c[0x0][0x190], R13 ;  /* 0x000064000407aa24 */ /* 0x040fe200078e020d */
[----:B------:R-:W-:Y:S01]  /*10a0*/  @!P2 HMUL2 R20, R20, R12.H0_H0 ;  /* 0x2000000c1414a232 */ /* 0x000fe20000000000 */
[----:B------:R-:W-:Y:S02]  /*10b0*/  @!P1 IMAD R13, R4, c[0x0][0x190], R11 ;  /* 0x00006400040d9a24 */ /* 0x000fe400078e020b */
[----:B------:R-:W-:-:S04]  /*10c0*/  @!P3 IMAD.WIDE R10, R10, R5, c[0x0][0x160] ;  /* 0x000058000a0ab625 */ /* 0x000fc800078e0205 */
[----:B------:R-:W-:Y:S01]  /*10d0*/  @!P2 IMAD.WIDE R6, R7, R6, c[0x0][0x160] ;  /* 0x000058000706a625 */ /* 0x000fe200078e0206 */
[----:B----4-:R-:W-:-:S07]  /*10e0*/  @!P3 HFMA2.MMA R23, R25, R23, R24 ;  /* 0x000000171917b235 */ /* 0x010fce0000000018 */
[----:B------:R0:W-:Y:S01]  /*10f0*/  @!P3 STG.E [R10.64], R23 ;  /* 0x000000170a00b986 */ /* 0x0001e2000c101906 */
[----:B--2---:R-:W-:Y:S01]  /*1100*/  @!P2 HFMA2 R17, R20, R28, R17 ;  /* 0x0000001c1411a231 */ /* 0x004fe20000000011 */
[----:B---3--:R-:W-:Y:S01]  /*1110*/  @!P1 HFMA2.MMA R19, R9, R14, R19 ;  /* 0x0000000e09139235 */ /* 0x008fe20000000013 */
[----:B------:R-:W-:-:S03]  /*1120*/  @!P1 IMAD.WIDE R8, R13, R8, c[0x0][0x160] ;  /* 0x000058000d089625 */ /* 0x000fc600078e0208 */
[----:B------:R0:W-:Y:S04]  /*1130*/  @!P2 STG.E [R6.64], R17 ;  /* 0x000000110600a986 */ /* 0x0001e8000c101906 */
[----:B------:R0:W-:Y:S01]  /*1140*/  @!P1 STG.E [R8.64], R19 ;  /* 0x0000001308009986 */ /* 0x0001e2000c101906 */
[----:B------:R-:W-:Y:S05]  /*1150*/  @P0 EXIT ;  /* 0x000000000000094d */ /* 0x000fea0003800000 */
[----:B------:R-:W-:-:S05]  /*1160*/  MOV R5, 0x4 ;  /* 0x0000000400057802 */ /* 0x000fca0000000f00 */
[----:B0-----:R-:W-:-:S04]  /*1170*/  IMAD.WIDE R6, R0, R5, c[0x0][0x170] ;  /* 0x00005c0000067625 */ /* 0x001fc800078e0205 */
[----:B------:R-:W-:Y:S02]  /*1180*/  IMAD.WIDE R8, R0, R5, c[0x0][0x178] ;  /* 0x00005e0000087625 */ /* 0x000fe400078e0205 */
[----:B------:R-:W2:Y:S04]  /*1190*/  LDG.E.CONSTANT R6, [R6.64] ;  /* 0x0000000606067981 */ /* 0x000ea8000c1e9900 */
[----:B------:R-:W2:Y:S01]  /*11a0*/  LDG.E.CONSTANT R9, [R8.64] ;  /* 0x0000000608097981 */ /* 0x000ea2000c1e9900 */
[----:B------:R-:W-:Y:S02]  /*11b0*/  @!P0 IMAD.MOV.U32 R2, RZ, RZ, R3 ;  /* 0x000000ffff028224 */ /* 0x000fe400078e0003 */
[----:B------:R-:W-:-:S03]  /*11c0*/  IMAD R3, R4, c[0x0][0x190], R0 ;  /* 0x0000640004037a24 */ /* 0x000fc600078e0200 */
[----:B------:R-:W-:Y:S01]  /*11d0*/  HMUL2 R12, R2, R12.H0_H0 ;  /* 0x2000000c020c7232 */ /* 0x000fe20000000000 */
[----:B------:R-:W-:-:S03]  /*11e0*/  IMAD.WIDE R2, R3, R5, c[0x0][0x160] ;  /* 0x0000580003027625 */ /* 0x000fc600078e0205 */
[----:B--2---:R-:W-:-:S05]  /*11f0*/  HFMA2 R5, R12, R6, R9 ;  /* 0x000000060c057231 */ /* 0x004fca0000000009 */
[----:B------:R-:W-:Y:S01]  /*1200*/  STG.E [R2.64], R5 ;  /* 0x0000000502007986 */ /* 0x000fe2000c101906 */
[----:B------:R-:W-:Y:S05]  /*1210*/  EXIT ;  /* 0x000000000000794d */ /* 0x000fea0003800000 */
.L_x_467:
        /* <DEDUP_REMOVED lines=14> */
.L_x_2535:


//--------------------- .text._ZN17fastertransformer18generalT5LayerNormI6__halfEEvPKT_S4_PS2_fii --------------------------
	.section	.text._ZN17fastertransformer18generalT5LayerNormI6__halfEEvPKT_S4_PS2_fii,"ax",@progbits
	.sectioninfo	@"SHI_REGISTERS=14"
	.align	128
        .global         _ZN17fastertransformer18generalT5LayerNormI6__halfEEvPKT_S4_PS2_fii
        .type           _ZN17fastertransformer18generalT5LayerNormI6__halfEEvPKT_S4_PS2_fii,@function
        .size           _ZN17fastertransformer18generalT5LayerNormI6__halfEEvPKT_S4_PS2_fii,(.L_x_2536 - _ZN17fastertransformer18generalT5LayerNormI6__halfEEvPKT_S4_PS2_fii)
        .other          _ZN17fastertransformer18generalT5LayerNormI6__halfEEvPKT_S4_PS2_fii,@"STO_CUDA_ENTRY STV_DEFAULT"
_ZN17fastertransformer18generalT5LayerNormI6__halfEEvPKT_S4_PS2_fii:
.text._ZN17fastertransformer18generalT5LayerNormI6__halfEEvPKT_S4_PS2_fii:
[----:B------:R-:W-:Y:S02]  /*0000*/  MOV R1, c[0x0][0x28] ;  /* 0x00000a0000017a02 */ /* 0x000fe40000000f00 */
[----:B------:R-:W0:Y:S01]  /*0010*/  S2R R0, SR_TID.X ;  /* 0x0000000000007919 */ /* 0x000e220000002100 */
[----:B------:R-:W-:Y:S01]  /*0020*/  ULDC.64 UR4, c[0x0][0x118] ;  /* 0x0000460000047ab9 */ /* 0x000fe20000000a00 */
[----:B------:R-:W-:Y:S01]  /*0030*/  BSSY B0, `(.L_x_468) ;  /* 0x0000010000007945 */ /* 0x000fe20003800000 */
[----:B------:R-:W-:Y:S01]  /*0040*/  HFMA2.MMA R4, -RZ, RZ, 0, 0 ;  /* 0x00000000ff047435 */ /* 0x000fe200000001ff */
[----:B0-----:R-:W-:-:S13]  /*0050*/  ISETP.GE.AND P0, PT, R0, c[0x0][0x180], PT ;  /* 0x0000600000007a0c */ /* 0x001fda0003f06270 */
[----:B------:R-:W-:Y:S05]  /*0060*/  @P0 BRA `(.L_x_469) ;  /* 0x000000c000000947 */ /* 0x000fea0003800000 */
[----:B------:R-:W0:Y:S01]  /*0070*/  S2R R6, SR_CTAID.X ;  /* 0x0000000000067919 */ /* 0x000e220000002500 */
[----:B------:R-:W-:Y:S01]  /*0080*/  IMAD.MOV.U32 R4, RZ, RZ, RZ ;  /* 0x000000ffff047224 */ /* 0x000fe200078e00ff */
[----:B------:R-:W-:-:S03]  /*0090*/  MOV R5, R0 ;  /* 0x0000000000057202 */ /* 0x000fc60000000f00 */
.L_x_470:
[----:B------:R-:W-:Y:S02]  /*00a0*/  IMAD.MOV.U32 R3, RZ, RZ, 0x2 ;  /* 0x00000002ff037424 */ /* 0x000fe400078e00ff */
[----:B0-----:R-:W-:-:S04]  /*00b0*/  IMAD R2, R6, c[0x0][0x180], R5 ;  /* 0x0000600006027a24 */ /* 0x001fc800078e0205 */
[----:B------:R-:W-:-:S06]  /*00c0*/  IMAD.WIDE.U32 R2, R2, R3, c[0x0][0x160] ;  /* 0x0000580002027625 */ /* 0x000fcc00078e0003 */
[----:B------:R-:W2:Y:S01]  /*00d0*/  LDG.E.U16.CONSTANT R2, [R2.64] ;  /* 0x0000000402027981 */ /* 0x000ea2000c1e9500 */
[----:B------:R-:W-:-:S04]  /*00e0*/  IADD3 R5, R5, c[0x0][0x0], RZ ;  /* 0x0000000005057a10 */ /* 0x000fc80007ffe0ff */
[----:B------:R-:W-:Y:S01]  /*00f0*/  ISETP.GE.AND P1, PT, R5, c[0x0][0x180], PT ;  /* 0x0000600005007a0c */ /* 0x000fe20003f26270 */
[----:B--2---:R-:W-:-:S05]  /*0100*/  HADD2.F32 R7, -RZ, R2.H0_H0 ;  /* 0x20000002ff077230 */ /* 0x004fca0000004100 */
[----:B------:R-:W-:-:S07]  /*0110*/  FFMA.FTZ R4, R7, R7, R4 ;  /* 0x0000000707047223 */ /* 0x000fce0000010004 */
[----:B------:R-:W-:Y:S05]  /*0120*/  @!P1 BRA `(.L_x_470) ;  /* 0xffffff7000009947 */ /* 0x000fea000383ffff */
.L_x_469:
[----:B------:R-:W-:Y:S05]  /*0130*/  BSYNC B0 ;  /* 0x0000000000007941 */ /* 0x000fea0003800000 */
.L_x_468:
[----:B------:R-:W0:Y:S01]  /*0140*/  SHFL.BFLY PT, R3, R4, 0x10, 0x1f ;  /* 0x0e001f0004037f89 */ /* 0x000e2200000e0000 */
[----:B------:R-:W1:Y:S01]  /*0150*/  I2F.U32 R8, c[0x0][0x0] ;  /* 0x0000000000087b06 */ /* 0x000e620000201000 */
[----:B------:R-:W-:-:S07]  /*0160*/  LOP3.LUT P1, R10, R0, 0x1f, RZ, 0xc0, !PT ;  /* 0x0000001f000a7812 */ /* 0x000fce000782c0ff */
[----:B------:R-:W2:Y:S01]  /*0170*/  I2F.U32 R9, R0 ;  /* 0x0000000000097306 */ /* 0x000ea20000201000 */
[----:B-1----:R-:W-:Y:S02]  /*0180*/  FMUL.FTZ R8, R8, 0.03125 ;  /* 0x3d00000008087820 */ /* 0x002fe40000410000 */
[----:B0-----:R-:W-:-:S03]  /*0190*/  FADD.FTZ R3, R3, R4 ;  /* 0x0000000403037221 */ /* 0x001fc60000010000 */
[----:B--2---:R-:W-:Y:S02]  /*01a0*/  FSETP.GT.FTZ.AND P2, PT, R8, R9, PT ;  /* 0x000000090800720b */ /* 0x004fe40003f54000 */
[----:B------:R-:W0:Y:S02]  /*01b0*/  SHFL.BFLY PT, R2, R3, 0x8, 0x1f ;  /* 0x0d001f0003027f89 */ /* 0x000e2400000e0000 */
[----:B0-----:R-:W-:Y:S01]  /*01c0*/  FADD.FTZ R2, R3, R2 ;  /* 0x0000000203027221 */ /* 0x001fe20000010000 */
[----:B------:R-:W-:-:S04]  /*01d0*/  @!P1 SHF.R.U32.HI R3, RZ, 0x3, R0 ;  /* 0x00000003ff039819 */ /* 0x000fc80000011600 */
[----:B------:R-:W0:Y:S01]  /*01e0*/  SHFL.BFLY PT, R5, R2, 0x4, 0x1f ;  /* 0x0c801f0002057f89 */ /* 0x000e2200000e0000 */
[----:B------:R-:W-:Y:S01]  /*01f0*/  @!P1 LOP3.LUT R3, R3, 0x1ffffffc, RZ, 0xc0, !PT ;  /* 0x1ffffffc03039812 */ /* 0x000fe200078ec0ff */
[----:B0-----:R-:W-:Y:S01]  /*0200*/  FADD.FTZ R5, R2, R5 ;  /* 0x0000000502057221 */ /* 0x001fe20000010000 */
[----:B------:R-:W-:-:S04]  /*0210*/  MOV R2, RZ ;  /* 0x000000ff00027202 */ /* 0x000fc80000000f00 */
[----:B------:R-:W0:Y:S02]  /*0220*/  SHFL.BFLY PT, R6, R5, 0x2, 0x1f ;  /* 0x0c401f0005067f89 */ /* 0x000e2400000e0000 */
[----:B0-----:R-:W-:-:S05]  /*0230*/  FADD.FTZ R6, R5, R6 ;  /* 0x0000000605067221 */ /* 0x001fca0000010000 */
[----:B------:R-:W0:Y:S02]  /*0240*/  SHFL.BFLY PT, R7, R6, 0x1, 0x1f ;  /* 0x0c201f0006077f89 */ /* 0x000e2400000e0000 */
[----:B0-----:R-:W-:-:S05]  /*0250*/  FADD.FTZ R8, R6, R7 ;  /* 0x0000000706087221 */ /* 0x001fca0000010000 */
[----:B------:R0:W-:Y:S04]  /*0260*/  @!P1 STS [R3+0x4], R8 ;  /* 0x0000040803009388 */ /* 0x0001e80000000800 */
[----:B------:R-:W-:Y:S01]  /*0270*/  BAR.SYNC.DEFER_BLOCKING 0x0 ;  /* 0x0000000000007b1d */ /* 0x000fe20000010000 */
[----:B------:R-:W-:-:S13]  /*0280*/  ISETP.NE.AND P1, PT, R0, RZ, PT ;  /* 0x000000ff0000720c */ /* 0x000fda0003f25270 */
[----:B0-----:R-:W0:Y:S01]  /*0290*/  @!P1 I2F R8, c[0x0][0x180] ;  /* 0x0000600000089b06 */ /* 0x001e220000201400 */
[----:B------:R-:W1:Y:S04]  /*02a0*/  @P2 LDS R2, [R10.X4+0x4] ;  /* 0x000004000a022984 */ /* 0x000e680000004800 */
[----:B-1----:R-:W1:Y:S02]  /*02b0*/  SHFL.BFLY PT, R5, R2, 0x10, 0x1f ;  /* 0x0e001f0002057f89 */ /* 0x002e6400000e0000 */
[----:B-1----:R-:W-:Y:S02]  /*02c0*/  FADD.FTZ R5, R5, R2 ;  /* 0x0000000205057221 */ /* 0x002fe40000010000 */
        /* <DEDUP_REMOVED lines=11> */
[----:B0-----:R0:W-:Y:S04]  /*0380*/  @!P1 STS [RZ], R2 ;  /* 0x00000002ff009388 */ /* 0x0011e80000000800 */
[----:B------:R-:W-:Y:S06]  /*0390*/  BAR.SYNC.DEFER_BLOCKING 0x0 ;  /* 0x0000000000007b1d */ /* 0x000fec0000010000 */
[----:B------:R-:W-:Y:S05]  /*03a0*/  @P0 EXIT ;  /* 0x000000000000094d */ /* 0x000fea0003800000 */
[----:B0-----:R-:W0:Y:S04]  /*03b0*/  LDS R8, [RZ] ;  /* 0x00000000ff087984 */ /* 0x001e280000000800 */
[----:B------:R-:W1:Y:S02]  /*03c0*/  S2R R11, SR_CTAID.X ;  /* 0x00000000000b7919 */ /* 0x000e640000002500 */
.L_x_471:
[----:B------:R-:W-:Y:S01]  /*03d0*/  HFMA2.MMA R4, -RZ, RZ, 0, 1.1920928955078125e-07 ;  /* 0x00000002ff047435 */ /* 0x000fe200000001ff */
[----:B-1----:R-:W-:-:S09]  /*03e0*/  IMAD R9, R11, c[0x0][0x180], R0 ;  /* 0x000060000b097a24 */ /* 0x002fd200078e0200 */
[----:B0-----:R-:W-:-:S04]  /*03f0*/  IMAD.WIDE.U32 R2, R9, R4, c[0x0][0x160] ;  /* 0x0000580009027625 */ /* 0x001fc800078e0004 */
[C---:B------:R-:W-:Y:S02]  /*0400*/  IMAD.WIDE R4, R0.reuse, R4, c[0x0][0x168] ;  /* 0x00005a0000047625 */ /* 0x040fe400078e0204 */
[----:B------:R-:W2:Y:S04]  /*0410*/  LDG.E.U16.CONSTANT R2, [R2.64] ;  /* 0x0000000402027981 */ /* 0x000ea8000c1e9500 */
[----:B------:R-:W3:Y:S01]  /*0420*/  LDG.E.U16.CONSTANT R4, [R4.64] ;  /* 0x0000000404047981 */ /* 0x000ee2000c1e9500 */
[----:B------:R-:W-:Y:S01]  /*0430*/  IADD3 R0, R0, c[0x0][0x0], RZ ;  /* 0x0000000000007a10 */ /* 0x000fe20007ffe0ff */
[----:B--2---:R-:W-:Y:S02]  /*0440*/  HADD2.F32 R7, -RZ, R2.H0_H0 ;  /* 0x20000002ff077230 */ /* 0x004fe40000004100 */
[----:B---3--:R-:W-:-:S03]  /*0450*/  HADD2.F32 R6, -RZ, R4.H0_H0 ;  /* 0x20000004ff067230 */ /* 0x008fc60000004100 */
[----:B0-----:R-:W-:-:S04]  /*0460*/  FMUL.FTZ R7, R8, R7 ;  /* 0x0000000708077220 */ /* 0x001fc80000410000 */
[----:B------:R-:W-:-:S05]  /*0470*/  FMUL.FTZ R7, R7, R6 ;  /* 0x0000000607077220 */ /* 0x000fca0000410000 */
[----:B------:R-:W-:-:S13]  /*0480*/  FSETP.GT.FTZ.AND P0, PT, R7, RZ, PT ;  /* 0x000000ff0700720b */ /* 0x000fda0003f14000 */
[C---:B------:R-:W-:Y:S02]  /*0490*/  @!P0 FMNMX.FTZ R6, R7.reuse, -64504, !PT ;  /* 0xc77bf80007068809 */ /* 0x040fe40007810000 */
[----:B------:R-:W-:Y:S02]  /*04a0*/  @P0 FMNMX.FTZ R7, R7, 64504, PT ;  /* 0x477bf80007070809 */ /* 0x000fe40003810000 */
[----:B------:R-:W-:Y:S02]  /*04b0*/  @!P0 F2FP.PACK_AB R3, RZ, R6 ;  /* 0x00000006ff03823e */ /* 0x000fe400000000ff */
[C---:B------:R-:W-:Y:S02]  /*04c0*/  LEA R6, P1, R9.reuse, c[0x0][0x170], 0x1 ;  /* 0x00005c0009067a11 */ /* 0x040fe400078208ff */
[----:B------:R-:W-:Y:S02]  /*04d0*/  @P0 F2FP.PACK_AB R3, RZ, R7 ;  /* 0x00000007ff03023e */ /* 0x000fe400000000ff */
[----:B------:R-:W-:-:S02]  /*04e0*/  LEA.HI.X R7, R9, c[0x0][0x174], RZ, 0x1, P1 ;  /* 0x00005d0009077a11 */ /* 0x000fc400008f0cff */
[----:B------:R-:W-:-:S03]  /*04f0*/  ISETP.GE.AND P0, PT, R0, c[0x0][0x180], PT ;  /* 0x0000600000007a0c */ /* 0x000fc60003f06270 */
[----:B------:R0:W-:Y:S10]  /*0500*/  STG.E.U16 [R6.64], R3 ;  /* 0x0000000306007986 */ /* 0x0001f4000c101504 */
[----:B------:R-:W-:Y:S05]  /*0510*/  @!P0 BRA `(.L_x_471) ;  /* 0xfffffeb000008947 */ /* 0x000fea000383ffff */
[----:B------:R-:W-:Y:S05]  /*0520*/  EXIT ;  /* 0x000000000000794d */ /* 0x000fea0003800000 */
.L_x_472:
        /* <DEDUP_REMOVED lines=13> */
.L_x_2536:


//--------------------- .text._ZN17fastertransformer18generalT5LayerNormIfEEvPKT_S3_PS1_fii --------------------------
	.section	.text._ZN17fastertransformer18generalT5LayerNormIfEEvPKT_S3_PS1_fii,"ax",@progbits
	.sectioninfo	@"SHI_REGISTERS=14"
	.align	128
        .global         _ZN17fastertransformer18generalT5LayerNormIfEEvPKT_S3_PS1_fii
        .type           _ZN17fastertransformer18generalT5LayerNormIfEEvPKT_S3_PS1_fii,@function
        .size           _ZN17fastertransformer18generalT5LayerNormIfEEvPKT_S3_PS1_fii,(.L_x_2537 - _ZN17fastertransformer18generalT5LayerNormIfEEvPKT_S3_PS1_fii)
        .other          _ZN17fastertransformer18generalT5LayerNormIfEEvPKT_S3_PS1_fii,@"STO_CUDA_ENTRY STV_DEFAULT"
_ZN17fastertransformer18generalT5LayerNormIfEEvPKT_S3_PS1_fii:
.text._ZN17fastertransformer18generalT5LayerNormIfEEvPKT_S3_PS1_fii:
        /* <DEDUP_REMOVED lines=8> */
[----:B------:R-:W-:Y:S02]  /*0080*/  MOV R4, RZ ;  /* 0x000000ff00047202 */ /* 0x000fe40000000f00 */
[----:B------:R-:W-:-:S04]  /*0090*/  MOV R5, R0 ;  /* 0x0000000000057202 */ /* 0x000fc80000000f00 */
.L_x_475:
[----:B------:R-:W-:Y:S01]  /*00a0*/  MOV R3, 0x4 ;  /* 0x0000000400037802 */ /* 0x000fe20000000f00 */
[----:B0-----:R-:W-:-:S04]  /*00b0*/  IMAD R2, R6, c[0x0][0x180], R5 ;  /* 0x0000600006027a24 */ /* 0x001fc800078e0205 */
[----:B------:R-:W-:-:S06]  /*00c0*/  IMAD.WIDE.U32 R2, R2, R3, c[0x0][0x160] ;  /* 0x0000580002027625 */ /* 0x000fcc00078e0003 */
[----:B------:R-:W2:Y:S01]  /*00d0*/  LDG.E.CONSTANT R3, [R2.64] ;  /* 0x0000000402037981 */ /* 0x000ea2000c1e9900 */
[----:B------:R-:W-:-:S04]  /*00e0*/  IADD3 R5, R5, c[0x0][0x0], RZ ;  /* 0x0000000005057a10 */ /* 0x000fc80007ffe0ff */
[----:B------:R-:W-:Y:S01]  /*00f0*/  ISETP.GE.AND P1, PT, R5, c[0x0][0x180], PT ;  /* 0x0000600005007a0c */ /* 0x000fe20003f26270 */
[----:B--2---:R-:W-:-:S12]  /*0100*/  FFMA.FTZ R4, R3, R3, R4 ;  /* 0x0000000303047223 */ /* 0x004fd80000010004 */
[----:B------:R-:W-:Y:S05]  /*0110*/  @!P1 BRA `(.L_x_475) ;  /* 0xffffff8000009947 */ /* 0x000fea000383ffff */
.L_x_474:
[----:B------:R-:W-:Y:S05]  /*0120*/  BSYNC B0 ;  /* 0x0000000000007941 */ /* 0x000fea0003800000 */
.L_x_473:
        /* <DEDUP_REMOVED lines=13> */
[----:B------:R-:W-:-:S04]  /*0200*/  HFMA2.MMA R2, -RZ, RZ, 0, 0 ;  /* 0x00000000ff027435 */ /* 0x000fc800000001ff */
        /* <DEDUP_REMOVED lines=27> */
.L_x_476:
[----:B0-----:R-:W-:Y:S01]  /*03c0*/  MOV R7, 0x4 ;  /* 0x0000000400077802 */ /* 0x001fe20000000f00 */
[----:B-1----:R-:W-:-:S04]  /*03d0*/  IMAD R6, R11, c[0x0][0x180], R0 ;  /* 0x000060000b067a24 */ /* 0x002fc800078e0200 */
[----:B------:R-:W-:-:S04]  /*03e0*/  IMAD.WIDE.U32 R2, R6, R7, c[0x0][0x160] ;  /* 0x0000580006027625 */ /* 0x000fc800078e0007 */
[-C--:B------:R-:W-:Y:S02]  /*03f0*/  IMAD.WIDE R4, R0, R7.reuse, c[0x0][0x168] ;  /* 0x00005a0000047625 */ /* 0x080fe400078e0207 */
[----:B------:R-:W2:Y:S04]  /*0400*/  LDG.E R3, [R2.64] ;  /* 0x0000000402037981 */ /* 0x000ea8000c1e1900 */
[----:B------:R-:W3:Y:S01]  /*0410*/  LDG.E.CONSTANT R4, [R4.64] ;  /* 0x0000000404047981 */ /* 0x000ee2000c1e9900 */
[----:B------:R-:W-:Y:S01]  /*0420*/  IMAD.WIDE.U32 R6, R6, R7, c[0x0][0x170] ;  /* 0x00005c0006067625 */ /* 0x000fe200078e0007 */
[----:B------:R-:W-:-:S04]  /*0430*/  IADD3 R0, R0, c[0x0][0x0], RZ ;  /* 0x0000000000007a10 */ /* 0x000fc80007ffe0ff */
[----:B------:R-:W-:Y:S01]  /*0440*/  ISETP.GE.AND P0, PT, R0, c[0x0][0x180], PT ;  /* 0x0000600000007a0c */ /* 0x000fe20003f06270 */
[----:B0-2---:R-:W-:-:S04]  /*0450*/  FMUL.FTZ R9, R8, R3 ;  /* 0x0000000308097220 */ /* 0x005fc80000410000 */
[----:B---3--:R-:W-:-:S05]  /*0460*/  FMUL.FTZ R9, R9, R4 ;  /* 0x0000000409097220 */ /* 0x008fca0000410000 */
[----:B------:R0:W-:Y:S03]  /*0470*/  STG.E [R6.64], R9 ;  /* 0x0000000906007986 */ /* 0x0001e6000c101904 */
[----:B------:R-:W-:Y:S05]  /*0480*/  @!P0 BRA `(.L_x_476) ;  /* 0xffffff3000008947 */ /* 0x000fea000383ffff */
[----:B------:R-:W-:Y:S05]  /*0490*/  EXIT ;  /* 0x000000000000794d */ /* 0x000fea0003800000 */
.L_x_477:
        /* <DEDUP_REMOVED lines=14> */
.L_x_2537:


//--------------------- .text._ZN17fastertransformer16generalLayerNormI6__halfLb0EEEvPKT_S4_S4_PS2_fiiPfS6_i --------------------------
	.section	.text._ZN17fastertransformer16generalLayerNormI6__halfLb0EEEvPKT_S4_S4_PS2_fiiPfS6_i,"ax",@progbits
	.sectioninfo	@"SHI_REGISTERS=18"
	.align	128
        .global         _ZN17fastertransformer16generalLayerNormI6__halfLb0EEEvPKT_S4_S4_PS2_fiiPfS6_i
        .type           _ZN17fastertransformer16generalLayerNormI6__halfLb0EEEvPKT_S4_S4_PS2_fiiPfS6_i,@function
        .size           _ZN17fastertransformer16generalLayerNormI6__halfLb0EEEvPKT_S4_S4_PS2_fiiPfS6_i,(.L_x_2538 - _ZN17fastertransformer16generalLayerNormI6__halfLb0EEEvPKT_S4_S4_PS2_fiiPfS6_i)
        .other          _ZN17fastertransformer16generalLayerNormI6__halfLb0EEEvPKT_S4_S4_PS2_fiiPfS6_i,@"STO_CUDA_ENTRY STV_DEFAULT"
_ZN17fastertransformer16generalLayerNormI6__halfLb0EEEvPKT_S4_S4_PS2_fiiPfS6_i:
.text._ZN17fastertransformer16generalLayerNormI6__halfLb0EEEvPKT_S4_S4_PS2_fiiPfS6_i:
[----:B------:R-:W-:Y:S02]  /*0000*/  MOV R1, c[0x0][0x28] ;  /* 0x00000a0000017a02 */ /* 0x000fe40000000f00 */
[----:B------:R-:W0:Y:S01]  /*0010*/  S2R R0, SR_TID.X ;  /* 0x0000000000007919 */ /* 0x000e220000002100 */
[----:B------:R-:W-:Y:S01]  /*0020*/  MOV R2, c[0x0][0x1a0] ;  /* 0x0000680000027a02 */ /* 0x000fe20000000f00 */
[----:B------:R-:W-:Y:S01]  /*0030*/  ULDC.64 UR4, c[0x0][0x118] ;  /* 0x0000460000047ab9 */ /* 0x000fe20000000a00 */
[----:B------:R-:W-:Y:S02]  /*0040*/  HFMA2.MMA R6, -RZ, RZ, 0, 0 ;  /* 0x00000000ff067435 */ /* 0x000fe400000001ff */
[----:B------:R-:W-:Y:S01]  /*0050*/  ISETP.NE.AND P1, PT, R2, 0x2, PT ;  /* 0x000000020200780c */ /* 0x000fe20003f25270 */
[----:B------:R-:W-:Y:S01]  /*0060*/  IMAD.MOV.U32 R2, RZ, RZ, RZ ;  /* 0x000000ffff027224 */ /* 0x000fe200078e00ff */
[----:B0-----:R-:W-:-:S11]  /*0070*/  ISETP.GE.AND P0, PT, R0, c[0x0][0x188], PT ;  /* 0x0000620000007a0c */ /* 0x001fd60003f06270 */
[----:B------:R-:W-:Y:S05]  /*0080*/  @P1 BRA `(.L_x_478) ;  /* 0x0000003000001947 */ /* 0x000fea0003800000 */
[----:B------:R-:W-:Y:S02]  /*0090*/  MOV R2, c[0x0][0x190] ;  /* 0x0000640000027a02 */ /* 0x000fe40000000f00 */
[----:B------:R-:W-:-:S05]  /*00a0*/  MOV R3, c[0x0][0x194] ;  /* 0x0000650000037a02 */ /* 0x000fca0000000f00 */
[----:B------:R0:W5:Y:S02]  /*00b0*/  LDG.E R2, [R2.64] ;  /* 0x0000000402027981 */ /* 0x000164000c1e1900 */
.L_x_478:
[----:B------:R-:W-:Y:S01]  /*00c0*/  BSSY B0, `(.L_x_479) ;  /* 0x000000e000007945 */ /* 0x000fe20003800000 */
[----:B------:R-:W-:Y:S05]  /*00d0*/  @P0 BRA `(.L_x_480) ;  /* 0x000000c000000947 */ /* 0x000fea0003800000 */
[----:B------:R-:W1:Y:S01]  /*00e0*/  S2R R8, SR_CTAID.X ;  /* 0x0000000000087919 */ /* 0x000e620000002500 */
[----:B------:R-:W-:Y:S01]  /*00f0*/  IMAD.MOV.U32 R6, RZ, RZ, RZ ;  /* 0x000000ffff067224 */ /* 0x000fe200078e00ff */
[----:B0-----:R-:W-:-:S04]  /*0100*/  MOV R3, R0 ;  /* 0x0000000000037202 */ /* 0x001fc80000000f00 */
.L_x_481:
[----:B------:R-:W-:Y:S01]  /*0110*/  HFMA2.MMA R5, -RZ, RZ, 0, 1.1920928955078125e-07 ;  /* 0x00000002ff057435 */ /* 0x000fe200000001ff */
[----:B-1----:R-:W-:-:S09]  /*0120*/  IMAD R4, R8, c[0x0][0x188], R3 ;  /* 0x0000620008047a24 */ /* 0x002fd200078e0203 */
[----:B------:R-:W-:-:S06]  /*0130*/  IMAD.WIDE.U32 R4, R4, R5, c[0x0][0x160] ;  /* 0x0000580004047625 */ /* 0x000fcc00078e0005 */
[----:B------:R-:W2:Y:S01]  /*0140*/  LDG.E.U16.CONSTANT R4, [R4.64] ;  /* 0x0000000404047981 */ /* 0x000ea2000c1e9500 */
[----:B------:R-:W-:-:S04]  /*0150*/  IADD3 R3, R3, c[0x0][0x0], RZ ;  /* 0x0000000003037a10 */ /* 0x000fc80007ffe0ff */
[----:B------:R-:W-:Y:S01]  /*0160*/  ISETP.GE.AND P1, PT, R3, c[0x0][0x188], PT ;  /* 0x0000620003007a0c */ /* 0x000fe20003f26270 */
[----:B--2---:R-:W-:-:S05]  /*0170*/  HADD2.F32 R7, -RZ, R4.H0_H0 ;  /* 0x20000004ff077230 */ /* 0x004fca0000004100 */
[----:B------:R-:W-:-:S07]  /*0180*/  FADD.FTZ R6, R7, R6 ;  /* 0x0000000607067221 */ /* 0x000fce0000010000 */
[----:B------:R-:W-:Y:S05]  /*0190*/  @!P1 BRA `(.L_x_481) ;  /* 0xffffff7000009947 */ /* 0x000fea000383ffff */
.L_x_480:
[----:B------:R-:W-:Y:S05]  /*01a0*/  BSYNC B0 ;  /* 0x0000000000007941 */ /* 0x000fea0003800000 */
.L_x_479:
[----:B0-----:R-:W0:Y:S01]  /*01b0*/  SHFL.BFLY PT, R3, R6, 0x10, 0x1f ;  /* 0x0e001f0006037f89 */ /* 0x001e2200000e0000 */
[----:B------:R-:W1:Y:S01]  /*01c0*/  I2F.U32 R9, c[0x0][0x0] ;  /* 0x0000000000097b06 */ /* 0x000e620000201000 */
[----:B------:R-:W-:Y:S07]  /*01d0*/  BSSY B0, `(.L_x_482) ;  /* 0x0000035000007945 */ /* 0x000fee0003800000 */
[----:B------:R-:W2:Y:S01]  /*01e0*/  I2F.U32 R10, R0 ;  /* 0x00000000000a7306 */ /* 0x000ea20000201000 */
[----:B-1----:R-:W-:-:S02]  /*01f0*/  FMUL.FTZ R9, R9, 0.03125 ;  /* 0x3d00000009097820 */ /* 0x002fc40000410000 */
[----:B0-----:R-:W-:Y:S01]  /*0200*/  FADD.FTZ R3, R3, R6 ;  /* 0x0000000603037221 */ /* 0x001fe20000010000 */
[----:B------:R-:W-:Y:S02]  /*0210*/  LOP3.LUT P2, R6, R0, 0x1f, RZ, 0xc0, !PT ;  /* 0x0000001f00067812 */ /* 0x000fe4000784c0ff */
[----:B--2---:R-:W-:Y:S02]  /*0220*/  FSETP.GT.FTZ.AND P1, PT, R9, R10, PT ;  /* 0x0000000a0900720b */ /* 0x004fe40003f34000 */
[----:B------:R-:W0:Y:S01]  /*0230*/  SHFL.BFLY PT, R4, R3, 0x8, 0x1f ;  /* 0x0d001f0003047f89 */ /* 0x000e2200000e0000 */
[----:B------:R-:W-:Y:S01]  /*0240*/  SHF.L.U32 R11, R6, 0x2, RZ ;  /* 0x00000002060b7819 */ /* 0x000fe200000006ff */
[----:B0-----:R-:W-:Y:S01]  /*0250*/  FADD.FTZ R4, R3, R4 ;  /* 0x0000000403047221 */ /* 0x001fe20000010000 */
[----:B------:R-:W-:-:S04]  /*0260*/  SHF.R.U32.HI R3, RZ, 0x3, R0 ;  /* 0x00000003ff037819 */ /* 0x000fc80000011600 */
[----:B------:R-:W0:Y:S01]  /*0270*/  SHFL.BFLY PT, R5, R4, 0x4, 0x1f ;  /* 0x0c801f0004057f89 */ /* 0x000e2200000e0000 */
[----:B------:R-:W-:Y:S01]  /*0280*/  LOP3.LUT R10, R3, 0x1ffffffc, RZ, 0xc0, !PT ;  /* 0x1ffffffc030a7812 */ /* 0x000fe200078ec0ff */
[----:B------:R-:W-:Y:S02]  /*0290*/  IMAD.MOV.U32 R3, RZ, RZ, RZ ;  /* 0x000000ffff037224 */ /* 0x000fe400078e00ff */
[----:B0-----:R-:W-:-:S05]  /*02a0*/  FADD.FTZ R5, R4, R5 ;  /* 0x0000000504057221 */ /* 0x001fca0000010000 */
        /* <DEDUP_REMOVED lines=8> */
[----:B------:R-:W1:Y:S04]  /*0330*/  @P1 LDS R3, [R11+0x8] ;  /* 0x000008000b031984 */ /* 0x000e680000000800 */
        /* <DEDUP_REMOVED lines=11> */
[----:B0-----:R-:W-:Y:S01]  /*03f0*/  @!P2 FMUL.FTZ R3, R8, R3 ;  /* 0x000000030803a220 */ /* 0x001fe20000410000 */
[----:B------:R-:W-:-:S04]  /*0400*/  MOV R8, RZ ;  /* 0x000000ff00087202 */ /* 0x000fc80000000f00 */
[----:B------:R0:W-:Y:S04]  /*0410*/  @!P2 STS [RZ], R3 ;  /* 0x00000003ff00a388 */ /* 0x0001e80000000800 */
[----:B------:R-:W-:Y:S06]  /*0420*/  BAR.SYNC.DEFER_BLOCKING 0x0 ;  /* 0x0000000000007b1d */ /* 0x000fec0000010000 */
[----:B------:R-:W-:Y:S05]  /*0430*/  @P0 BRA `(.L_x_483) ;  /* 0x000000e000000947 */ /* 0x000fea0003800000 */
[----:B0-----:R-:W0:Y:S01]  /*0440*/  LDS R3, [RZ] ;  /* 0x00000000ff037984 */ /* 0x001e220000000800 */
[----:B------:R-:W-:Y:S01]  /*0450*/  IMAD.MOV.U32 R8, RZ, RZ, RZ ;  /* 0x000000ffff087224 */ /* 0x000fe200078e00ff */
[----:B------:R-:W-:-:S02]  /*0460*/  MOV R6, R0 ;  /* 0x0000000000067202 */ /* 0x000fc40000000f00 */
[----:B------:R-:W1:Y:S04]  /*0470*/  S2R R9, SR_CTAID.X ;  /* 0x0000000000097919 */ /* 0x000e680000002500 */
.L_x_484:
[----:B------:R-:W-:Y:S01]  /*0480*/  HFMA2.MMA R5, -RZ, RZ, 0, 1.1920928955078125e-07 ;  /* 0x00000002ff057435 */ /* 0x000fe200000001ff */
[----:B-1----:R-:W-:-:S09]  /*0490*/  IMAD R4, R9, c[0x0][0x188], R6 ;  /* 0x0000620009047a24 */ /* 0x002fd200078e0206 */
[----:B------:R-:W-:-:S06]  /*04a0*/  IMAD.WIDE.U32 R4, R4, R5, c[0x0][0x160] ;  /* 0x0000580004047625 */ /* 0x000fcc00078e0005 */
[----:B------:R-:W2:Y:S01]  /*04b0*/  LDG.E.U16.CONSTANT R4, [R4.64] ;  /* 0x0000000404047981 */ /* 0x000ea2000c1e9500 */
[----:B------:R-:W-:-:S04]  /*04c0*/  IADD3 R6, R6, c[0x0][0x0], RZ ;  /* 0x0000000006067a10 */ /* 0x000fc80007ffe0ff */
[----:B------:R-:W-:Y:S01]  /*04d0*/  ISETP.GE.AND P3, PT, R6, c[0x0][0x188], PT ;  /* 0x0000620006007a0c */ /* 0x000fe20003f66270 */
[----:B--2---:R-:W-:-:S05]  /*04e0*/  HADD2.F32 R10, -RZ, R4.H0_H0 ;  /* 0x20000004ff0a7230 */ /* 0x004fca0000004100 */
[----:B0-----:R-:W-:-:S04]  /*04f0*/  FADD.FTZ R7, -R3, R10 ;  /* 0x0000000a03077221 */ /* 0x001fc80000010100 */
[----:B------:R-:W-:-:S03]  /*0500*/  FFMA.FTZ R8, R7, R7, R8 ;  /* 0x0000000707087223 */ /* 0x000fc60000010008 */
[----:B------:R-:W-:Y:S05]  /*0510*/  @!P3 BRA `(.L_x_484) ;  /* 0xffffff600000b947 */ /* 0x000fea000383ffff */
.L_x_483:
[----:B0-----:R-:W-:Y:S05]  /*0520*/  BSYNC B0 ;  /* 0x0000000000007941 */ /* 0x001fea0003800000 */
.L_x_482:
[----:B------:R-:W0:Y:S01]  /*0530*/  SHFL.BFLY PT, R3, R8, 0x10, 0x1f ;  /* 0x0e001f0008037f89 */ /* 0x000e2200000e0000 */
[----:B------:R-:W-:-:S13]  /*0540*/  LOP3.LUT P3, RZ, R0, 0x1f, RZ, 0xc0, !PT ;  /* 0x0000001f00ff7812 */ /* 0x000fda000786c0ff */
[----:B------:R-:W-:-:S04]  /*0550*/  @!P3 SHF.R.U32.HI R9, RZ, 0x3, R0 ;  /* 0x00000003ff09b819 */ /* 0x000fc80000011600 */
[----:B------:R-:W-:Y:S01]  /*0560*/  @!P3 LOP3.LUT R9, R9, 0x1ffffffc, RZ, 0xc0, !PT ;  /* 0x1ffffffc0909b812 */ /* 0x000fe200078ec0ff */
[----:B0-----:R-:W-:Y:S01]  /*0570*/  FADD.FTZ R3, R3, R8 ;  /* 0x0000000803037221 */ /* 0x001fe20000010000 */
[----:B------:R-:W-:-:S04]  /*0580*/  @P1 SHF.L.U32 R8, R0, 0x2, RZ ;  /* 0x0000000200081819 */ /* 0x000fc800000006ff */
[----:B------:R-:W0:Y:S01]  /*0590*/  SHFL.BFLY PT, R4, R3, 0x8, 0x1f ;  /* 0x0d001f0003047f89 */ /* 0x000e2200000e0000 */
        /* <DEDUP_REMOVED lines=11> */
[----:B0-----:R-:W0:Y:S01]  /*0650*/  @!P2 I2F R9, c[0x0][0x188] ;  /* 0x000062000009ab06 */ /* 0x001e220000201400 */
[----:B------:R0:W1:Y:S07]  /*0660*/  @P1 LDS R3, [R8+0x8] ;  /* 0x0000080008031984 */ /* 0x00006e0000000800 */
        /* <DEDUP_REMOVED lines=16> */
[----:B0-----:R-:W0:Y:S01]  /*0770*/  S2R R3, SR_CTAID.X ;  /* 0x0000000000037919 */ /* 0x001e220000002500 */
[----:B------:R-:W-:-:S04]  /*0780*/  ISETP.NE.U32.AND P0, PT, RZ, c[0x0][0x170], PT ;  /* 0x00005c00ff007a0c */ /* 0x000fc80003f05070 */
[----:B------:R-:W-:-:S04]  /*0790*/  ISETP.NE.AND.EX P0, PT, RZ, c[0x0][0x174], PT, P0 ;  /* 0x00005d00ff007a0c */ /* 0x000fc80003f05300 */
.L_x_486:
[----:B------:R-:W-:Y:S01]  /*07a0*/  MOV R11, 0x2 ;  /* 0x00000002000b7802 */ /* 0x000fe20000000f00 */
[----:B0-----:R-:W-:Y:S01]  /*07b0*/  IMAD R4, R3, c[0x0][0x188], R0 ;  /* 0x0000620003047a24 */ /* 0x001fe200078e0200 */
[----:B------:R-:W0:Y:S03]  /*07c0*/  LDS.64 R14, [RZ] ;  /* 0x00000000ff0e7984 */ /* 0x000e260000000a00 */
[----:B------:R-:W-:-:S04]  /*07d0*/  IMAD.WIDE R8, R4, R11, c[0x0][0x160] ;  /* 0x0000580004087625 */ /* 0x000fc800078e020b */
[CC--:B------:R-:W-:Y:S02]  /*07e0*/  @P0 IMAD.WIDE R6, R0.reuse, R11.reuse, c[0x0][0x170] ;  /* 0x00005c0000060625 */ /* 0x0c0fe400078e020b */
[----:B------:R1:W2:Y:S02]  /*07f0*/  LDG.E.U16 R8, [R8.64] ;  /* 0x0000000408087981 */ /* 0x0002a4000c1e1500 */
[----:B------:R-:W-:Y:S02]  /*0800*/  IMAD.WIDE R10, R0, R11, c[0x0][0x168] ;  /* 0x00005a00000a7625 */ /* 0x000fe400078e020b */
[----:B------:R-:W3:Y:S04]  /*0810*/  @P0 LDG.E.U16.CONSTANT R6, [R6.64] ;  /* 0x0000000406060981 */ /* 0x000ee8000c1e9500 */
[----:B------:R-:W4:Y:S01]  /*0820*/  LDG.E.U16.CONSTANT R10, [R10.64] ;  /* 0x000000040a0a7981 */ /* 0x000f22000c1e9500 */
[----:B------:R-:W-:-:S02]  /*0830*/  MOV R13, c[0x0][0x1a0] ;  /* 0x00006800000d7a02 */ /* 0x000fc40000000f00 */
[----:B-1----:R-:W-:Y:S02]  /*0840*/  SHF.R.S32.HI R9, RZ, 0x1f, R4 ;  /* 0x0000001fff097819 */ /* 0x002fe40000011404 */
[----:B------:R-:W-:Y:S02]  /*0850*/  ISETP.NE.AND P1, PT, R13, 0x2, PT ;  /* 0x000000020d00780c */ /* 0x000fe40003f25270 */
[----:B------:R-:W-:Y:S01]  /*0860*/  IADD3 R0, R0, c[0x0][0x0], RZ ;  /* 0x0000000000007a10 */ /* 0x000fe20007ffe0ff */
[----:B--2---:R-:W-:Y:S02]  /*0870*/  HADD2.F32 R12, -RZ, R8.H0_H0 ;  /* 0x20000008ff0c7230 */ /* 0x004fe40000004100 */
[----:B---3--:R-:W-:-:S03]  /*0880*/  @P0 HADD2.F32 R5, -RZ, R6.H0_H0 ;  /* 0x20000006ff050230 */ /* 0x008fc60000004100 */
[----:B0-----:R-:W-:Y:S01]  /*0890*/  FADD.FTZ R12, R12, -R14 ;  /* 0x8000000e0c0c7221 */ /* 0x001fe20000010000 */
[----:B------:R-:W-:Y:S01]  /*08a0*/  @!P0 MOV R5, RZ ;  /* 0x000000ff00058202 */ /* 0x000fe20000000f00 */
[----:B----4-:R-:W-:Y:S02]  /*08b0*/  HADD2.F32 R13, -RZ, R10.H0_H0 ;  /* 0x2000000aff0d7230 */ /* 0x010fe40000004100 */
[----:B------:R-:W-:Y:S01]  /*08c0*/  FMUL.FTZ R12, R12, R15 ;  /* 0x0000000f0c0c7220 */ /* 0x000fe20000410000 */
[----:B------:R-:W-:-:S03]  /*08d0*/  @P1 LEA R6, P2, R4, c[0x0][0x178], 0x1 ;  /* 0x00005e0004061a11 */ /* 0x000fc600078408ff */
[----:B------:R-:W-:Y:S01]  /*08e0*/  FFMA.FTZ R5, R12, R13, R5 ;  /* 0x0000000d0c057223 */ /* 0x000fe20000010005 */
[----:B------:R-:W-:Y:S02]  /*08f0*/  @P1 LEA.HI.X R7, R4, c[0x0][0x17c], R9, 0x1, P2 ;  /* 0x00005f0004071a11 */ /* 0x000fe400010f0c09 */
[----:B------:R-:W-:Y:S02]  /*0900*/  ISETP.GE.AND P2, PT, R0, c[0x0][0x188], PT ;  /* 0x0000620000007a0c */ /* 0x000fe40003f46270 */
[----:B------:R-:W-:-:S05]  /*0910*/  F2FP.PACK_AB R5, RZ, R5 ;  /* 0x00000005ff05723e */ /* 0x000fca00000000ff */
[----:B------:R0:W-:Y:S01]  /*0920*/  @P1 STG.E.U16 [R6.64], R5 ;  /* 0x0000000506001986 */ /* 0x0001e2000c101504 */
[----:B------:R-:W-:Y:S05]  /*0930*/  @P1 BRA `(.L_x_485) ;  /* 0x0000008000001947 */ /* 0x000fea0003800000 */
[----:B0-----:R-:W-:Y:S01]  /*0940*/  HADD2.F32 R5, -RZ, R5.H0_H0 ;  /* 0x20000005ff057230 */ /* 0x001fe20000004100 */
[----:B------:R-:W-:-:S04]  /*0950*/  IADD3 R4, P1, R4, c[0x0][0x178], RZ ;  /* 0x00005e0004047a10 */ /* 0x000fc80007f3e0ff */
[----:B-----5:R-:W-:Y:S01]  /*0960*/  FMUL.FTZ R6, R5, R2 ;  /* 0x0000000205067220 */ /* 0x020fe20000410000 */
[----:B------:R-:W-:-:S05]  /*0970*/  IADD3.X R5, R9, c[0x0][0x17c], RZ, P1, !PT ;  /* 0x00005f0009057a10 */ /* 0x000fca0000ffe4ff */
[----:B------:R-:W0:Y:S02]  /*0980*/  F2I.S8.NTZ R6, R6 ;  /* 0x0000000600067305 */ /* 0x000e240000202100 */
[----:B0-----:R-:W-:-:S04]  /*0990*/  PRMT R7, R6, 0x8880, RZ ;  /* 0x0000888006077816 */ /* 0x001fc800000000ff */
[----:B------:R-:W-:-:S05]  /*09a0*/  PRMT R7, R7, 0x7710, RZ ;  /* 0x0000771007077816 */ /* 0x000fca00000000ff */
[----:B------:R0:W-:Y:S02]  /*09b0*/  STG.E.U8 [R4.64], R7 ;  /* 0x0000000704007986 */ /* 0x0001e4000c101104 */
.L_x_485:
[----:B------:R-:W-:Y:S05]  /*09c0*/  @!P2 BRA `(.L_x_486) ;  /* 0xfffffdd00000a947 */ /* 0x000fea000383ffff */
[----:B------:R-:W-:Y:S05]  /*09d0*/  EXIT ;  /* 0x000000000000794d */ /* 0x000fea0003800000 */
.L_x_487:
        /* <DEDUP_REMOVED lines=10> */
.L_x_2538:


//--------------------- .text._ZN17fastertransformer16generalLayerNormI6__halfLb1EEEvPKT_S4_S4_PS2_fiiPfS6_i --------------------------
	.section	.text._ZN17fastertransformer16generalLayerNormI6__halfLb1EEEvPKT_S4_S4_PS2_fiiPfS6_i,"ax",@progbits
	.sectioninfo	@"SHI_REGISTERS=23"
	.align	128
        .global         _ZN17fastertransformer16generalLayerNormI6__halfLb1EEEvPKT_S4_S4_PS2_fiiPfS6_i
        .type           _ZN17fastertransformer16generalLayerNormI6__halfLb1EEEvPKT_S4_S4_PS2_fiiPfS6_i,@function
        .size           _ZN17fastertransformer16generalLayerNormI6__halfLb1EEEvPKT_S4_S4_PS2_fiiPfS6_i,(.L_x_2434 - _ZN17fastertransformer16generalLayerNormI6__halfLb1EEEvPKT_S4_S4_PS2_fiiPfS6_i)
        .other          _ZN17fastertransformer16generalLayerNormI6__halfLb1EEEvPKT_S4_S4_PS2_fiiPfS6_i,@"STO_CUDA_ENTRY STV_DEFAULT"
_ZN17fastertransformer16generalLayerNormI6__halfLb1EEEvPKT_S4_S4_PS2_fiiPfS6_i:
.text._ZN17fastertransformer16generalLayerNormI6__halfLb1EEEvPKT_S4_S4_PS2_fiiPfS6_i:
[----:B------:R-:W-:Y:S02]  /*0000*/  IMAD.MOV.U32 R1, RZ, RZ, c[0x0][0x28] ;  /* 0x00000a00ff017624 */ /* 0x000fe400078e00ff */
[----:B------:R-:W0:Y:S01]  /*0010*/  S2R R0, SR_TID.X ;  /* 0x0000000000007919 */ /* 0x000e220000002100 */
[----:B------:R-:W-:Y:S01]  /*0020*/  ULDC.64 UR4, c[0x0][0x118] ;  /* 0x0000460000047ab9 */ /* 0x000fe20000000a00 */
[----:B------:R-:W-:Y:S01]  /*0030*/  BSSY B0, `(.L_x_488) ;  /* 0x0000010000007945 */ /* 0x000fe20003800000 */
[----:B------:R-:W-:Y:S01]  /*0040*/  IMAD.MOV.U32 R4, RZ, RZ, RZ ;  /* 0x000000ffff047224 */ /* 0x000fe200078e00ff */
[----:B0-----:R-:W-:-:S13]  /*0050*/  ISETP.GE.AND P1, PT, R0, c[0x0][0x188], PT ;  /* 0x0000620000007a0c */ /* 0x001fda0003f26270 */
[----:B------:R-:W-:Y:S05]  /*0060*/  @P1 BRA `(.L_x_489) ;  /* 0x000000c000001947 */ /* 0x000fea0003800000 */
[----:B------:R-:W0:Y:S01]  /*0070*/  S2R R6, SR_CTAID.X ;  /* 0x0000000000067919 */ /* 0x000e220000002500 */
[----:B------:R-:W-:Y:S02]  /*0080*/  IMAD.MOV.U32 R4, RZ, RZ, RZ ;  /* 0x000000ffff047224 */ /* 0x000fe400078e00ff */
[----:B------:R-:W-:-:S03]  /*0090*/  IMAD.MOV.U32 R5, RZ, RZ, R0 ;  /* 0x000000ffff057224 */ /* 0x000fc600078e0000 */
.L_x_490:
[----:B------:R-:W-:Y:S01]  /*00a0*/  HFMA2.MMA R3, -RZ, RZ, 0, 1.1920928955078125e-07 ;  /* 0x00000002ff037435 */ /* 0x000fe200000001ff */
[----:B0-----:R-:W-:-:S09]  /*00b0*/  IMAD R2, R6, c[0x0][0x188], R5 ;  /* 0x0000620006027a24 */ /* 0x001fd200078e0205 */
[----:B------:R-:W-:-:S06]  /*00c0*/  IMAD.WIDE.U32 R2, R2, R3, c[0x0][0x160] ;  /* 0x0000580002027625 */ /* 0x000fcc00078e0003 */
[----:B------:R-:W2:Y:S01]  /*00d0*/  LDG.E.U16.CONSTANT R2, [R2.64] ;  /* 0x0000000402027981 */ /* 0x000ea2000c1e9500 */
[----:B------:R-:W-:-:S04]  /*00e0*/  IADD3 R5, R5, c[0x0][0x0], RZ ;  /* 0x0000000005057a10 */ /* 0x000fc80007ffe0ff */
[----:B------:R-:W-:Y:S01]  /*00f0*/  ISETP.GE.AND P0, PT, R5, c[0x0][0x188], PT ;  /* 0x0000620005007a0c */ /* 0x000fe20003f06270 */
[----:B--2---:R-:W-:-:S05]  /*0100*/  HADD2.F32 R7, -RZ, R2.H0_H0 ;  /* 0x20000002ff077230 */ /* 0x004fca0000004100 */
[----:B------:R-:W-:-:S07]  /*0110*/  FADD.FTZ R4, R7, R4 ;  /* 0x0000000407047221 */ /* 0x000fce0000010000 */
[----:B------:R-:W-:Y:S05]  /*0120*/  @!P0 BRA `(.L_x_490) ;  /* 0xffffff7000008947 */ /* 0x000fea000383ffff */
.L_x_489:
[----:B------:R-:W-:Y:S05]  /*0130*/  BSYNC B0 ;  /* 0x0000000000007941 */ /* 0x000fea0003800000 */
.L_x_488:
[----:B------:R-:W0:Y:S01]  /*0140*/  SHFL.BFLY PT, R3, R4, 0x10, 0x1f ;  /* 0x0e001f0004037f89 */ /* 0x000e2200000e0000 */
[----:B------:R-:W-:Y:S01]  /*0150*/  I2F.U32 R11, R0 ;  /* 0x00000000000b7306 */ /* 0x000fe20000201000 */
[----:B------:R-:W-:Y:S01]  /*0160*/  ISETP.NE.AND P2, PT, R0, RZ, PT ;  /* 0x000000ff0000720c */ /* 0x000fe20003f45270 */
[----:B------:R-:W-:-:S12]  /*0170*/  BSSY B0, `(.L_x_491) ;  /* 0x0000034000007945 */ /* 0x000fd80003800000 */
[----:B------:R-:W-:Y:S01]  /*0180*/  @!P2 I2F R12, c[0x0][0x188] ;  /* 0x00006200000cab06 */ /* 0x000fe20000201400 */
[----:B0-----:R-:W-:Y:S01]  /*0190*/  FADD.FTZ R5, R3, R4 ;  /* 0x0000000403057221 */ /* 0x001fe20000010000 */
[----:B------:R-:W-:-:S04]  /*01a0*/  SHF.R.U32.HI R4, RZ, 0x3, R0 ;  /* 0x00000003ff047819 */ /* 0x000fc80000011600 */
[----:B------:R-:W0:Y:S01]  /*01b0*/  SHFL.BFLY PT, R2, R5, 0x8, 0x1f ;  /* 0x0d001f0005027f89 */ /* 0x000e2200000e0000 */
[----:B------:R-:W-:Y:S01]  /*01c0*/  LOP3.LUT R4, R4, 0x1ffffffc, RZ, 0xc0, !PT ;  /* 0x1ffffffc04047812 */ /* 0x000fe200078ec0ff */
[----:B0-----:R-:W-:-:S05]  /*01d0*/  FADD.FTZ R6, R5, R2 ;  /* 0x0000000205067221 */ /* 0x001fca0000010000 */
[----:B------:R-:W0:Y:S02]  /*01e0*/  SHFL.BFLY PT, R3, R6, 0x4, 0x1f ;  /* 0x0c801f0006037f89 */ /* 0x000e2400000e0000 */
[----:B0-----:R-:W-:Y:S02]  /*01f0*/  FADD.FTZ R7, R6, R3 ;  /* 0x0000000306077221 */ /* 0x001fe40000010000 */
[----:B------:R-:W0:Y:S01]  /*0200*/  I2F.U32 R3, c[0x0][0x0] ;  /* 0x0000000000037b06 */ /* 0x000e220000201000 */
[----:B------:R-:W-:Y:S02]  /*0210*/  IMAD.MOV.U32 R6, RZ, RZ, RZ ;  /* 0x000000ffff067224 */ /* 0x000fe400078e00ff */
[----:B------:R-:W1:Y:S02]  /*0220*/  SHFL.BFLY PT, R2, R7, 0x2, 0x1f ;  /* 0x0c401f0007027f89 */ /* 0x000e6400000e0000 */
[----:B-1----:R-:W-:Y:S02]  /*0230*/  FADD.FTZ R8, R7, R2 ;  /* 0x0000000207087221 */ /* 0x002fe40000010000 */
[----:B0-----:R-:W-:Y:S01]  /*0240*/  FMUL.FTZ R2, R3, 0.03125 ;  /* 0x3d00000003027820 */ /* 0x001fe20000410000 */
[----:B------:R-:W-:-:S02]  /*0250*/  LOP3.LUT P3, R3, R0, 0x1f, RZ, 0xc0, !PT ;  /* 0x0000001f00037812 */ /* 0x000fc4000786c0ff */
[----:B------:R-:W0:Y:S02]  /*0260*/  SHFL.BFLY PT, R9, R8, 0x1, 0x1f ;  /* 0x0c201f0008097f89 */ /* 0x000e2400000e0000 */
[----:B------:R-:W-:Y:S01]  /*0270*/  FSETP.GT.FTZ.AND P4, PT, R2, R11, PT ;  /* 0x0000000b0200720b */ /* 0x000fe20003f94000 */
[----:B------:R-:W-:Y:S02]  /*0280*/  IMAD.SHL.U32 R5, R3, 0x4, RZ ;  /* 0x0000000403057824 */ /* 0x000fe400078e00ff */
[----:B0-----:R-:W-:-:S06]  /*0290*/  FADD.FTZ R11, R8, R9 ;  /* 0x00000009080b7221 */ /* 0x001fcc0000010000 */
[----:B------:R-:W-:Y:S04]  /*02a0*/  @!P3 STS [R4+0x8], R11 ;  /* 0x0000080b0400b388 */ /* 0x000fe80000000800 */
[----:B------:R-:W-:Y:S06]  /*02b0*/  BAR.SYNC.DEFER_BLOCKING 0x0 ;  /* 0x0000000000007b1d */ /* 0x000fec0000010000 */
[----:B------:R-:W0:Y:S04]  /*02c0*/  @P4 LDS R6, [R5+0x8] ;  /* 0x0000080005064984 */ /* 0x000e280000000800 */
[----:B0-----:R-:W0:Y:S02]  /*02d0*/  SHFL.BFLY PT, R7, R6, 0x10, 0x1f ;  /* 0x0e001f0006077f89 */ /* 0x001e2400000e0000 */
[----:B0-----:R-:W-:-:S02]  /*02e0*/  FADD.FTZ R7, R7, R6 ;  /* 0x0000000607077221 */ /* 0x001fc40000010000 */
[----:B------:R-:W0:Y:S03]  /*02f0*/  @!P2 MUFU.RCP R6, R12 ;  /* 0x0000000c0006a308 */ /* 0x000e260000001000 */
        /* <DEDUP_REMOVED lines=8> */
[----:B0-----:R-:W-:Y:S02]  /*0380*/  @!P2 FMUL.FTZ R6, R11, R6 ;  /* 0x000000060b06a220 */ /* 0x001fe40000410000 */
[----:B------:R-:W-:-:S03]  /*0390*/  IMAD.MOV.U32 R11, RZ, RZ, RZ ;  /* 0x000000ffff0b7224 */ /* 0x000fc600078e00ff */
[----:B------:R0:W-:Y:S04]  /*03a0*/  @!P2 STS [RZ], R6 ;  /* 0x00000006ff00a388 */ /* 0x0001e80000000800 */
[----:B------:R-:W-:Y:S06]  /*03b0*/  BAR.SYNC.DEFER_BLOCKING 0x0 ;  /* 0x0000000000007b1d */ /* 0x000fec0000010000 */
[----:B------:R-:W-:Y:S05]  /*03c0*/  @P1 BRA `(.L_x_492) ;  /* 0x000000e000001947 */ /* 0x000fea0003800000 */
[----:B0-----:R-:W0:Y:S01]  /*03d0*/  LDS R8, [RZ] ;  /* 0x00000000ff087984 */ /* 0x001e220000000800 */
[----:B------:R-:W-:Y:S01]  /*03e0*/  IMAD.MOV.U32 R11, RZ, RZ, RZ ;  /* 0x000000ffff0b7224 */ /* 0x000fe200078e00ff */
[----:B------:R-:W-:-:S02]  /*03f0*/  MOV R9, R0 ;  /* 0x0000000000097202 */ /* 0x000fc40000000f00 */
[----:B------:R-:W1:Y:S04]  /*0400*/  S2R R12, SR_CTAID.X ;  /* 0x00000000000c7919 */ /* 0x000e680000002500 */
.L_x_493:
[----:B------:R-:W-:Y:S02]  /*0410*/  IMAD.MOV.U32 R7, RZ, RZ, 0x2 ;  /* 0x00000002ff077424 */ /* 0x000fe400078e00ff */
[----:B-1----:R-:W-:-:S04]  /*0420*/  IMAD R6, R12, c[0x0][0x188], R9 ;  /* 0x000062000c067a24 */ /* 0x002fc800078e0209 */
        /* <DEDUP_REMOVED lines=8> */
.L_x_492:
[----:B0-----:R-:W-:Y:S05]  /*04b0*/  BSYNC B0 ;  /* 0x0000000000007941 */ /* 0x001fea0003800000 */
.L_x_491:
[----:B------:R-:W0:Y:S01]  /*04c0*/  SHFL.BFLY PT, R6, R11, 0x10, 0x1f ;  /* 0x0e001f000b067f89 */ /* 0x000e2200000e0000 */
[----:B------:R-:W1:Y:S01]  /*04d0*/  @!P2 I2F R12, c[0x0][0x188] ;  /* 0x00006200000cab06 */ /* 0x000e620000201400 */
[----:B------:R-:W-:Y:S07]  /*04e0*/  BSSY B0, `(.L_x_494) ;  /* 0x0000055000007945 */ /* 0x000fee0003800000 */
[----:B-1----:R-:W1:Y:S01]  /*04f0*/  @!P2 MUFU.RCP R12, R12 ;  /* 0x0000000c000ca308 */ /* 0x002e620000001000 */
        /* <DEDUP_REMOVED lines=9> */
[----:B------:R-:W-:-:S03]  /*0590*/  IMAD.MOV.U32 R10, RZ, RZ, RZ ;  /* 0x000000ffff0a7224 */ /* 0x000fc600078e00ff */
[----:B------:R-:W-:Y:S04]  /*05a0*/  @!P3 STS [R4+0x8], R13 ;  /* 0x0000080d0400b388 */ /* 0x000fe80000000800 */
        /* <DEDUP_REMOVED lines=11> */
[----:B0-----:R-:W-:-:S04]  /*0660*/  FADD.FTZ R9, R8, R9 ;  /* 0x0000000908097221 */ /* 0x001fc80000010000 */
[----:B-1----:R-:W-:Y:S02]  /*0670*/  @!P2 FFMA.FTZ R10, R9, R12, c[0x0][0x180] ;  /* 0x00006000090aa623 */ /* 0x002fe4000001000c */
[----:B------:R-:W-:-:S04]  /*0680*/  IMAD.MOV.U32 R9, RZ, RZ, 0x11 ;  /* 0x00000011ff097424 */ /* 0x000fc800078e00ff */
[----:B------:R-:W0:Y:S02]  /*0690*/  @!P2 MUFU.RSQ R10, R10 ;  /* 0x0000000a000aa308 */ /* 0x000e240000001400 */
[----:B0-----:R0:W-:Y:S04]  /*06a0*/  @!P2 STS [0x4], R10 ;  /* 0x0000040aff00a388 */ /* 0x0011e80000000800 */
[----:B------:R-:W-:Y:S06]  /*06b0*/  BAR.SYNC.DEFER_BLOCKING 0x0 ;  /* 0x0000000000007b1d */ /* 0x000fec0000010000 */
[----:B------:R-:W-:Y:S05]  /*06c0*/  @P1 BRA `(.L_x_495) ;  /* 0x0000036000001947 */ /* 0x000fea0003800000 */
[----:B0-----:R-:W0:Y:S01]  /*06d0*/  LDS.64 R6, [RZ] ;  /* 0x00000000ff067984 */ /* 0x001e220000000a00 */
[----:B------:R-:W-:-:S03]  /*06e0*/  ISETP.NE.U32.AND P0, PT, RZ, c[0x0][0x170], PT ;  /* 0x00005c00ff007a0c */ /* 0x000fc60003f05070 */
[----:B------:R-:W1:Y:S01]  /*06f0*/  S2R R8, SR_CTAID.X ;  /* 0x0000000000087919 */ /* 0x000e620000002500 */
[----:B------:R-:W-:-:S13]  /*0700*/  ISETP.NE.AND.EX P0, PT, RZ, c[0x0][0x174], PT, P0 ;  /* 0x00005d00ff007a0c */ /* 0x000fda0003f05300 */
[----:B------:R-:W-:Y:S05]  /*0710*/  @!P0 BRA `(.L_x_496) ;  /* 0x000001b000008947 */ /* 0x000fea0003800000 */
[----:B------:R-:W-:-:S03]  /*0720*/  MOV R11, R0 ;  /* 0x00000000000b7202 */ /* 0x000fc60000000f00 */
.L_x_497:
[----:B------:R-:W-:Y:S02]  /*0730*/  IMAD.MOV.U32 R16, RZ, RZ, 0x2 ;  /* 0x00000002ff107424 */ /* 0x000fe400078e00ff */
[----:B-1----:R-:W-:-:S04]  /*0740*/  IMAD R14, R8, c[0x0][0x188], R11 ;  /* 0x00006200080e7a24 */ /* 0x002fc800078e020b */
[----:B------:R-:W-:-:S04]  /*0750*/  IMAD.WIDE R14, R14, R16, c[0x0][0x160] ;  /* 0x000058000e0e7625 */ /* 0x000fc800078e0210 */
[CC--:B------:R-:W-:Y:S02]  /*0760*/  IMAD.WIDE R12, R11.reuse, R16.reuse, c[0x0][0x170] ;  /* 0x00005c000b0c7625 */ /* 0x0c0fe400078e0210 */
[----:B------:R-:W2:Y:S02]  /*0770*/  LDG.E.U16 R14, [R14.64] ;  /* 0x000000040e0e7981 */ /* 0x000ea4000c1e1500 */
[C---:B------:R-:W-:Y:S02]  /*0780*/  IMAD.WIDE R16, R11.reuse, R16, c[0x0][0x168] ;  /* 0x00005a000b107625 */ /* 0x040fe400078e0210 */
[----:B------:R-:W3:Y:S04]  /*0790*/  LDG.E.U16.CONSTANT R12, [R12.64] ;  /* 0x000000040c0c7981 */ /* 0x000ee8000c1e9500 */
[----:B------:R-:W4:Y:S01]  /*07a0*/  LDG.E.U16.CONSTANT R16, [R16.64] ;  /* 0x0000000410107981 */ /* 0x000f22000c1e9500 */
[----:B--2---:R-:W-:Y:S01]  /*07b0*/  HADD2.F32 R19, -RZ, R14.H0_H0 ;  /* 0x2000000eff137230 */ /* 0x004fe20000004100 */
[C---:B------:R-:W-:Y:S01]  /*07c0*/  IMAD.SHL.U32 R14, R11.reuse, 0x2, RZ ;  /* 0x000000020b0e7824 */ /* 0x040fe200078e00ff */
[----:B------:R-:W-:Y:S01]  /*07d0*/  IADD3 R11, R11, c[0x0][0x0], RZ ;  /* 0x000000000b0b7a10 */ /* 0x000fe20007ffe0ff */
[----:B---3--:R-:W-:-:S02]  /*07e0*/  HADD2.F32 R10, -RZ, R12.H0_H0 ;  /* 0x2000000cff0a7230 */ /* 0x008fc40000004100 */
[----:B0-----:R-:W-:Y:S01]  /*07f0*/  FADD.FTZ R18, -R6, R19 ;  /* 0x0000001306127221 */ /* 0x001fe20000010100 */
[----:B------:R-:W-:Y:S01]  /*0800*/  ISETP.GE.AND P4, PT, R11, c[0x0][0x188], PT ;  /* 0x000062000b007a0c */ /* 0x000fe20003f86270 */
[----:B----4-:R-:W-:Y:S02]  /*0810*/  HADD2.F32 R20, -RZ, R16.H0_H0 ;  /* 0x20000010ff147230 */ /* 0x010fe40000004100 */
[----:B------:R-:W-:-:S04]  /*0820*/  FMUL.FTZ R19, R18, R7 ;  /* 0x0000000712137220 */ /* 0x000fc80000410000 */
[----:B------:R-:W-:-:S05]  /*0830*/  FFMA.FTZ R10, R19, R20, R10 ;  /* 0x00000014130a7223 */ /* 0x000fca000001000a */
[----:B------:R-:W-:-:S04]  /*0840*/  F2FP.PACK_AB R10, RZ, R10 ;  /* 0x0000000aff0a723e */ /* 0x000fc800000000ff */
[----:B------:R-:W-:Y:S01]  /*0850*/  PRMT R13, R10, 0x7610, R13 ;  /* 0x000076100a0d7816 */ /* 0x000fe2000000000d */
[C---:B------:R-:W-:Y:S02]  /*0860*/  HSETP2.GT.AND P0, PT, |R10|.reuse.H0_H0, R9.H0_H0, PT ;  /* 0x200000090a007234 */ /* 0x040fe40003f04a00 */
[----:B------:R-:W-:Y:S02]  /*0870*/  HADD2 R10, |R10|.H0_H0, -RZ.H0_H0 ;  /* 0xa00000ff0a0a7230 */ /* 0x000fe40000000a00 */
[----:B------:R0:W-:Y:S03]  /*0880*/  STS.U16 [R14+0x110], R13 ;  /* 0x0001100d0e007388 */ /* 0x0001e60000000400 */
[----:B------:R-:W-:-:S06]  /*0890*/  PRMT R10, R10, 0x5410, RZ ;  /* 0x000054100a0a7816 */ /* 0x000fcc00000000ff */
[----:B------:R-:W-:Y:S01]  /*08a0*/  @P0 PRMT R9, R10, 0x7610, R9 ;  /* 0x000076100a090816 */ /* 0x000fe20000000009 */
[----:B0-----:R-:W-:Y:S05]  /*08b0*/  @!P4 BRA `(.L_x_497) ;  /* 0xfffffe700000c947 */ /* 0x001fea000383ffff */
[----:B------:R-:W-:Y:S05]  /*08c0*/  BRA `(.L_x_495) ;  /* 0x0000016000007947 */ /* 0x000fea0003800000 */
.L_x_496:
[----:B------:R-:W-:-:S03]  /*08d0*/  IMAD.MOV.U32 R15, RZ, RZ, R0 ;  /* 0x000000ffff0f7224 */ /* 0x000fc600078e0000 */
.L_x_498:
[----:B------:R-:W-:Y:S01]  /*08e0*/  HFMA2.MMA R12, -RZ, RZ, 0, 1.1920928955078125e-07 ;  /* 0x00000002ff0c7435 */ /* 0x000fe200000001ff */
[----:B-1----:R-:W-:-:S09]  /*08f0*/  IMAD R10, R8, c[0x0][0x188], R15 ;  /* 0x00006200080a7a24 */ /* 0x002fd200078e020f */
[----:B------:R-:W-:-:S04]  /*0900*/  IMAD.WIDE R10, R10, R12, c[0x0][0x160] ;  /* 0x000058000a0a7625 */ /* 0x000fc800078e020c */
[C---:B------:R-:W-:Y:S02]  /*0910*/  IMAD.WIDE R12, R15.reuse, R12, c[0x0][0x168] ;  /* 0x00005a000f0c7625 */ /* 0x040fe400078e020c */
[----:B------:R-:W2:Y:S04]  /*0920*/  LDG.E.U16 R10, [R10.64] ;  /* 0x000000040a0a7981 */ /* 0x000ea8000c1e1500 */
[----:B------:R-:W3:Y:S01]  /*0930*/  LDG.E.U16.CONSTANT R12, [R12.64] ;  /* 0x000000040c0c7981 */ /* 0x000ee2000c1e9500 */
[C---:B------:R-:W-:Y:S01]  /*0940*/  IMAD.SHL.U32 R16, R15.reuse, 0x2, RZ ;  /* 0x000000020f107824 */ /* 0x040fe200078e00ff */
[----:B------:R-:W-:-:S04]  /*0950*/  IADD3 R15, R15, c[0x0][0x0], RZ ;  /* 0x000000000f0f7a10 */ /* 0x000fc80007ffe0ff */
[----:B------:R-:W-:Y:S01]  /*0960*/  ISETP.GE.AND P4, PT, R15, c[0x0][0x188], PT ;  /* 0x000062000f007a0c */ /* 0x000fe20003f86270 */
[----:B--2---:R-:W-:-:S05]  /*0970*/  HADD2.F32 R17, -RZ, R10.H0_H0 ;  /* 0x2000000aff117230 */ /* 0x004fca0000004100 */
[----:B0-----:R-:W-:Y:S01]  /*0980*/  FADD.FTZ R14, -R6, R17 ;  /* 0x00000011060e7221 */ /* 0x001fe20000010100 */
[----:B---3--:R-:W-:-:S03]  /*0990*/  HADD2.F32 R17, -RZ, R12.H0_H0 ;  /* 0x2000000cff117230 */ /* 0x008fc60000004100 */
[----:B------:R-:W-:-:S04]  /*09a0*/  FMUL.FTZ R14, R14, R7 ;  /* 0x000000070e0e7220 */ /* 0x000fc80000410000 */
[----:B------:R-:W-:-:S05]  /*09b0*/  FFMA.FTZ R14, R14, R17, RZ ;  /* 0x000000110e0e7223 */ /* 0x000fca00000100ff */
[----:B------:R-:W-:-:S05]  /*09c0*/  F2FP.PACK_AB R14, RZ, R14 ;  /* 0x0000000eff0e723e */ /* 0x000fca00000000ff */
[----:B------:R0:W-:Y:S01]  /*09d0*/  STS.U16 [R16+0x110], R14 ;  /* 0x0001100e10007388 */ /* 0x0001e20000000400 */
[C---:B------:R-:W-:Y:S02]  /*09e0*/  HSETP2.GT.AND P0, PT, |R14|.reuse.H0_H0, R9.H0_H0, PT ;  /* 0x200000090e007234 */ /* 0x040fe40003f04a00 */
[----:B------:R-:W-:-:S05]  /*09f0*/  HADD2 R10, |R14|.H0_H0, -RZ.H0_H0 ;  /* 0xa00000ff0e0a7230 */ /* 0x000fca0000000a00 */
[----:B------:R-:W-:-:S06]  /*0a00*/  PRMT R10, R10, 0x5410, RZ ;  /* 0x000054100a0a7816 */ /* 0x000fcc00000000ff */
[----:B------:R-:W-:Y:S01]  /*0a10*/  @P0 PRMT R9, R10, 0x7610, R9 ;  /* 0x000076100a090816 */ /* 0x000fe20000000009 */
[----:B0-----:R-:W-:Y:S05]  /*0a20*/  @!P4 BRA `(.L_x_498) ;  /* 0xfffffeb00000c947 */ /* 0x001fea000383ffff */
.L_x_495:
[----:B0-----:R-:W-:Y:S05]  /*0a30*/  BSYNC B0 ;  /* 0x0000000000007941 */ /* 0x001fea0003800000 */
.L_x_494:
[----:B------:R-:W-:Y:S01]  /*0a40*/  HADD2.F32 R9, -RZ, R9.H0_H0 ;  /* 0x20000009ff097230 */ /* 0x000fe20000004100 */
[----:B------:R-:W0:Y:S01]  /*0a50*/  I2F R3, R3 ;  /* 0x0000000300037306 */ /* 0x000e220000201400 */
[----:B------:R-:W-:Y:S03]  /*0a60*/  BSSY B0, `(.L_x_499) ;  /* 0x000002b000007945 */ /* 0x000fe60003800000 */
[----:B------:R-:W1:Y:S01]  /*0a70*/  SHFL.BFLY PT, R6, R9, 0x10, 0x1f ;  /* 0x0e001f0009067f89 */ /* 0x000e6200000e0000 */
[----:B0-----:R-:W-:Y:S02]  /*0a80*/  FSETP.GT.FTZ.AND P0, PT, R2, R3, PT ;  /* 0x000000030200720b */ /* 0x001fe40003f14000 */
[----:B-1----:R-:W-:Y:S01]  /*0a90*/  FMNMX.FTZ R6, R9, R6, !PT ;  /* 0x0000000609067209 */ /* 0x002fe20007810000 */
[----:B------:R-:W-:-:S04]  /*0aa0*/  IMAD.MOV.U32 R9, RZ, RZ, -0x1f528714 ;  /* 0xe0ad78ecff097424 */ /* 0x000fc800078e00ff */
[----:B------:R-:W0:Y:S02]  /*0ab0*/  SHFL.BFLY PT, R7, R6, 0x8, 0x1f ;  /* 0x0d001f0006077f89 */ /* 0x000e2400000e0000 */
[----:B0-----:R-:W-:Y:S01]  /*0ac0*/  FMNMX.FTZ R7, R6, R7, !PT ;  /* 0x0000000706077209 */ /* 0x001fe20007810000 */
[----:B------:R-:W-:-:S04]  /*0ad0*/  IMAD.MOV.U32 R6, RZ, RZ, 0x1 ;  /* 0x00000001ff067424 */ /* 0x000fc800078e00ff */
[----:B------:R-:W0:Y:S02]  /*0ae0*/  SHFL.BFLY PT, R8, R7, 0x4, 0x1f ;  /* 0x0c801f0007087f89 */ /* 0x000e2400000e0000 */
[----:B0-----:R-:W-:-:S05]  /*0af0*/  FMNMX.FTZ R8, R7, R8, !PT ;  /* 0x0000000807087209 */ /* 0x001fca0007810000 */
[----:B------:R-:W0:Y:S02]  /*0b00*/  SHFL.BFLY PT, R11, R8, 0x2, 0x1f ;  /* 0x0c401f00080b7f89 */ /* 0x000e2400000e0000 */
[----:B0-----:R-:W-:-:S05]  /*0b10*/  FMNMX.FTZ R11, R8, R11, !PT ;  /* 0x0000000b080b7209 */ /* 0x001fca0007810000 */
[----:B------:R-:W0:Y:S02]  /*0b20*/  SHFL.BFLY PT, R10, R11, 0x1, 0x1f ;  /* 0x0c201f000b0a7f89 */ /* 0x000e2400000e0000 */
[----:B0-----:R-:W-:-:S05]  /*0b30*/  FMNMX.FTZ R13, R11, R10, !PT ;  /* 0x0000000a0b0d7209 */ /* 0x001fca0007810000 */
[----:B------:R-:W-:Y:S04]  /*0b40*/  @!P3 STS [R4+0x88], R13 ;  /* 0x0000880d0400b388 */ /* 0x000fe80000000800 */
[----:B------:R-:W-:Y:S06]  /*0b50*/  BAR.SYNC.DEFER_BLOCKING 0x0 ;  /* 0x0000000000007b1d */ /* 0x000fec0000010000 */
[----:B------:R-:W0:Y:S04]  /*0b60*/  @P0 LDS R9, [R5+0x88] ;  /* 0x0000880005090984 */ /* 0x000e280000000800 */
[----:B0-----:R-:W0:Y:S02]  /*0b70*/  SHFL.BFLY PT, R2, R9, 0x10, 0x1f ;  /* 0x0e001f0009027f89 */ /* 0x001e2400000e0000 */
[----:B0-----:R-:W-:-:S05]  /*0b80*/  FMNMX.FTZ R8, R2, R9, !PT ;  /* 0x0000000902087209 */ /* 0x001fca0007810000 */
[----:B------:R-:W0:Y:S02]  /*0b90*/  SHFL.BFLY PT, R7, R8, 0x8, 0x1f ;  /* 0x0d001f0008077f89 */ /* 0x000e2400000e0000 */
[----:B0-----:R-:W-:-:S05]  /*0ba0*/  FMNMX.FTZ R10, R8, R7, !PT ;  /* 0x00000007080a7209 */ /* 0x001fca0007810000 */
[----:B------:R-:W0:Y:S02]  /*0bb0*/  SHFL.BFLY PT, R3, R10, 0x4, 0x1f ;  /* 0x0c801f000a037f89 */ /* 0x000e2400000e0000 */
[----:B0-----:R-:W-:-:S05]  /*0bc0*/  FMNMX.FTZ R3, R10, R3, !PT ;  /* 0x000000030a037209 */ /* 0x001fca0007810000 */
[----:B------:R-:W0:Y:S02]  /*0bd0*/  SHFL.BFLY PT, R2, R3, 0x2, 0x1f ;  /* 0x0c401f0003027f89 */ /* 0x000e2400000e0000 */
[----:B0-----:R-:W-:-:S05]  /*0be0*/  FMNMX.FTZ R11, R3, R2, !PT ;  /* 0x00000002030b7209 */ /* 0x001fca0007810000 */
[----:B------:R-:W0:Y:S02]  /*0bf0*/  SHFL.BFLY PT, R2, R11, 0x1, 0x1f ;  /* 0x0c201f000b027f89 */ /* 0x000e2400000e0000 */
[----:B0-----:R-:W-:-:S05]  /*0c00*/  FMNMX.FTZ R2, R11, R2, !PT ;  /* 0x000000020b027209 */ /* 0x001fca0007810000 */
[----:B------:R-:W-:-:S06]  /*0c10*/  FMUL.FTZ R4, R2, 1 ;  /* 0x3f80000002047820 */ /* 0x000fcc0000410000 */
[----:B------:R-:W0:Y:S08]  /*0c20*/  F2F.F64.F32 R4, R4 ;  /* 0x0000000400047310 */ /* 0x000e300000201800 */
[----:B0-----:R-:W0:Y:S02]  /*0c30*/  MUFU.RCP64H R7, R5 ;  /* 0x0000000500077308 */ /* 0x001e240000001800 */
[----:B0-----:R-:W0:-:S06]  /*0c40*/  DFMA R8, -R4, R6, 1 ;  /* 0x3ff000000408742b */ /* 0x001e0c0000000106 */
[----:B0-----:R-:W0:-:S06]  /*0c50*/  DFMA R8, R8, R8, R8 ;  /* 0x000000080808722b */ /* 0x001e0c0000000008 */
[----:B0-----:R-:W0:-:S06]  /*0c60*/  DFMA R8, R6, R8, R6 ;  /* 0x000000080608722b */ /* 0x001e0c0000000006 */
[----:B0-----:R-:W0:-:S06]  /*0c70*/  DFMA R6, -R4, R8, 1 ;  /* 0x3ff000000406742b */ /* 0x001e0c0000000108 */
[----:B0-----:R-:W0:-:S06]  /*0c80*/  DFMA R6, R8, R6, R8 ;  /* 0x000000060806722b */ /* 0x001e0c0000000008 */
[----:B0-----:R-:W0:-:S06]  /*0c90*/  DMUL R8, R6, 127 ;  /* 0x405fc00006087828 */ /* 0x001e0c0000000000 */
[----:B0-----:R-:W0:-:S06]  /*0ca0*/  DFMA R10, -R4, R8, 127 ;  /* 0x405fc000040a742b */ /* 0x001e0c0000000108 */
[----:B0-----:R-:W0:-:S10]  /*0cb0*/  DFMA R6, R6, R10, R8 ;  /* 0x0000000a0606722b */ /* 0x001e140000000008 */
[----:B0-----:R-:W-:-:S05]  /*0cc0*/  FFMA R3, RZ, R5, R7 ;  /* 0x00000005ff037223 */ /* 0x001fca0000000007 */
[----:B------:R-:W-:-:S13]  /*0cd0*/  FSETP.GT.AND P0, PT, |R3|, 1.469367938527859385e-39, PT ;  /* 0x001000000300780b */ /* 0x000fda0003f04200 */
[----:B------:R-:W-:Y:S05]  /*0ce0*/  @P0 BRA `(.L_x_500) ;  /* 0x0000002000000947 */ /* 0x000fea0003800000 */
[----:B------:R-:W-:Y:S02]  /*0cf0*/  MOV R8, 0xd10 ;  /* 0x00000d1000087802 */ /* 0x000fe40000000f00 */
[----:B------:R-:W-:Y:S05]  /*0d00*/  CALL.REL.NOINC `($__internal_0_$__cuda_sm20_div_rn_f64_full) ;  /* 0x0000020000007944 */ /* 0x000fea0003c00000 */
.L_x_500:
[----:B------:R-:W-:Y:S05]  /*0d10*/  BSYNC B0 ;  /* 0x0000000000007941 */ /* 0x000fea0003800000 */
.L_x_499:
[----:B------:R-:W-:Y:S01]  /*0d20*/  BSSY B0, `(.L_x_501) ;  /* 0x0000013000007945 */ /* 0x000fe20003800000 */
[----:B------:R-:W-:Y:S05]  /*0d30*/  @P1 BRA `(.L_x_502) ;  /* 0x0000011000001947 */ /* 0x000fea0003800000 */
[----:B------:R-:W0:Y:S01]  /*0d40*/  S2R R9, SR_CTAID.X ;  /* 0x0000000000097919 */ /* 0x000e220000002500 */
[----:B------:R-:W2:Y:S02]  /*0d50*/  F2F.F16.F64 R6, R6 ;  /* 0x0000000600067310 */ /* 0x000ea40000300800 */
[----:B--2---:R-:W-:-:S06]  /*0d60*/  HADD2.F32 R8, -RZ, R6.H0_H0 ;  /* 0x20000006ff087230 */ /* 0x004fcc0000004100 */
.L_x_503:
[C---:B------:R-:W-:Y:S01]  /*0d70*/  SHF.L.U32 R6, R0.reuse, 0x1, RZ ;  /* 0x0000000100067819 */ /* 0x040fe200000006ff */
[----:B0-----:R-:W-:Y:S01]  /*0d80*/  IMAD R5, R9, c[0x0][0x188], R0 ;  /* 0x0000620009057a24 */ /* 0x001fe200078e0200 */
[----:B------:R-:W-:-:S03]  /*0d90*/  IADD3 R0, R0, c[0x0][0x0], RZ ;  /* 0x0000000000007a10 */ /* 0x000fc60007ffe0ff */
[----:B------:R-:W0:Y:S01]  /*0da0*/  LDS.U16 R3, [R6+0x110] ;  /* 0x0001100006037984 */ /* 0x000e220000000400 */
[----:B------:R-:W-:-:S04]  /*0db0*/  IADD3 R4, P0, R5, c[0x0][0x178], RZ ;  /* 0x00005e0005047a10 */ /* 0x000fc80007f1e0ff */
[----:B------:R-:W-:Y:S02]  /*0dc0*/  LEA.HI.X.SX32 R5, R5, c[0x0][0x17c], 0x1, P0 ;  /* 0x00005f0005057a11 */ /* 0x000fe400000f0eff */
[----:B------:R-:W-:Y:S01]  /*0dd0*/  ISETP.GE.AND P0, PT, R0, c[0x0][0x188], PT ;  /* 0x0000620000007a0c */ /* 0x000fe20003f06270 */
[----:B0-----:R-:W-:-:S05]  /*0de0*/  HADD2.F32 R3, -RZ, R3.H0_H0 ;  /* 0x20000003ff037230 */ /* 0x001fca0000004100 */
[----:B------:R-:W-:-:S06]  /*0df0*/  FMUL.FTZ R3, R8, R3 ;  /* 0x0000000308037220 */ /* 0x000fcc0000410000 */
[----:B------:R-:W0:Y:S02]  /*0e00*/  F2I.S8.NTZ R3, R3 ;  /* 0x0000000300037305 */ /* 0x000e240000202100 */
[----:B0-----:R-:W-:-:S04]  /*0e10*/  PRMT R7, R3, 0x8880, RZ ;  /* 0x0000888003077816 */ /* 0x001fc800000000ff */
[----:B------:R-:W-:-:S05]  /*0e20*/  PRMT R7, R7, 0x7710, RZ ;  /* 0x0000771007077816 */ /* 0x000fca00000000ff */
[----:B------:R0:W-:Y:S01]  /*0e30*/  STG.E.U8 [R4.64], R7 ;  /* 0x0000000704007986 */ /* 0x0001e2000c101104 */
[----:B------:R-:W-:Y:S05]  /*0e40*/  @!P0 BRA `(.L_x_503) ;  /* 0xffffff2000008947 */ /* 0x000fea000383ffff */
.L_x_502:
[----:B------:R-:W-:Y:S05]  /*0e50*/  BSYNC B0 ;  /* 0x0000000000007941 */ /* 0x000fea0003800000 */
.L_x_501:
[----:B------:R-:W-:Y:S05]  /*0e60*/  @P2 EXIT ;  /* 0x000000000000294d */ /* 0x000fea0003800000 */
[----:B0-----:R-:W-:Y:S02]  /*0e70*/  IMAD.MOV.U32 R5, RZ, RZ, c[0x0][0x194] ;  /* 0x00006500ff057624 */ /* 0x001fe400078e00ff */
[----:B------:R-:W-:-:S05]  /*0e80*/  IMAD.MOV.U32 R4, RZ, RZ, c[0x0][0x190] ;  /* 0x00006400ff047624 */ /* 0x000fca00078e00ff */
[----:B------:R-:W2:Y:S01]  /*0e90*/  LDG.E R5, [R4.64] ;  /* 0x0000000404057981 */ /* 0x000ea2000c1e1900 */
[----:B------:R-:W-:-:S03]  /*0ea0*/  IMAD.MOV.U32 R3, RZ, RZ, 0x4 ;  /* 0x00000004ff037424 */ /* 0x000fc600078e00ff */
[----:B------:R-:W0:Y:S01]  /*0eb0*/  S2R R6, SR_CTAID.X ;  /* 0x0000000000067919 */ /* 0x000e220000002500 */
[----:B--2---:R-:W-:Y:S02]  /*0ec0*/  FMUL.FTZ R0, R2, R5 ;  /* 0x0000000502007220 */ /* 0x004fe40000410000 */
[----:B0-----:R-:W-:-:S04]  /*0ed0*/  IMAD.WIDE.U32 R2, R6, R3, c[0x0][0x198] ;  /* 0x0000660006027625 */ /* 0x001fc800078e0003 */
[----:B------:R-:W-:-:S05]  /*0ee0*/  FMUL.FTZ R7, R0, 0.0078740157186985015869 ;  /* 0x3c01020400077820 */ /* 0x000fca0000410000 */
[----:B------:R-:W-:Y:S01]  /*0ef0*/  STG.E [R2.64], R7 ;  /* 0x0000000702007986 */ /* 0x000fe2000c101904 */
[----:B------:R-:W-:Y:S05]  /*0f00*/  EXIT ;  /* 0x000000000000794d */ /* 0x000fea0003800000 */
        .weak           $__internal_0_$__cuda_sm20_div_rn_f64_full
        .type           $__internal_0_$__cuda_sm20_div_rn_f64_full,@function
        .size           $__internal_0_$__cuda_sm20_div_rn_f64_full,(.L_x_2434 - $__internal_0_$__cuda_sm20_div_rn_f64_full)
$__internal_0_$__cuda_sm20_div_rn_f64_full:
[C---:B------:R-:W-:Y:S01]  /*0f10*/  FSETP.GEU.AND P0, PT, |R5|.reuse, 1.469367938527859385e-39, PT ;  /* 0x001000000500780b */ /* 0x040fe20003f0e200 */
[----:B------:R-:W-:Y:S01]  /*0f20*/  IMAD.MOV.U32 R10, RZ, RZ, 0x1 ;  /* 0x00000001ff0a7424 */ /* 0x000fe200078e00ff */
[C---:B------:R-:W-:Y:S01]  /*0f30*/  LOP3.LUT R6, R5.reuse, 0x800fffff, RZ, 0xc0, !PT ;  /* 0x800fffff05067812 */ /* 0x040fe200078ec0ff */
[----:B------:R-:W-:Y:S01]  /*0f40*/  IMAD.MOV.U32 R3, RZ, RZ, 0x1ca00000 ;  /* 0x1ca00000ff037424 */ /* 0x000fe200078e00ff */
[----:B------:R-:W-:Y:S01]  /*0f50*/  LOP3.LUT R18, R5, 0x7ff00000, RZ, 0xc0, !PT ;  /* 0x7ff0000005127812 */ /* 0x000fe200078ec0ff */
[----:B------:R-:W-:Y:S01]  /*0f60*/  IMAD.MOV.U32 R9, RZ, RZ, 0x40500000 ;  /* 0x40500000ff097424 */ /* 0x000fe200078e00ff */
[----:B------:R-:W-:Y:S01]  /*0f70*/  LOP3.LUT R7, R6, 0x3ff00000, RZ, 0xfc, !PT ;  /* 0x3ff0000006077812 */ /* 0x000fe200078efcff */
[----:B------:R-:W-:Y:S01]  /*0f80*/  BSSY B1, `(.L_x_504) ;  /* 0x0000043000017945 */ /* 0x000fe20003800000 */
[----:B------:R-:W-:Y:S02]  /*0f90*/  MOV R6, R4 ;  /* 0x0000000400067202 */ /* 0x000fe40000000f00 */
[----:B------:R-:W-:-:S02]  /*0fa0*/  ISETP.LE.U32.AND P3, PT, R18, 0x40500000, PT ;  /* 0x405000001200780c */ /* 0x000fc40003f63070 */
[----:B------:R-:W-:Y:S01]  /*0fb0*/  IADD3 R16, R9, -0x1, RZ ;  /* 0xffffffff09107810 */ /* 0x000fe20007ffe0ff */
[----:B------:R-:W0:-:S06]  /*0fc0*/  @!P0 DMUL R6, R4, 8.98846567431157953865e+307 ;  /* 0x7fe0000004068828 */ /* 0x000e0c0000000000 */
[----:B0-----:R-:W0:Y:S04]  /*0fd0*/  MUFU.RCP64H R11, R7 ;  /* 0x00000007000b7308 */ /* 0x001e280000001800 */
[----:B------:R-:W-:Y:S02]  /*0fe0*/  @!P0 LOP3.LUT R18, R7, 0x7ff00000, RZ, 0xc0, !PT ;  /* 0x7ff0000007128812 */ /* 0x000fe400078ec0ff */
[----:B------:R-:W-:Y:S02]  /*0ff0*/  ISETP.GT.U32.AND P0, PT, R16, 0x7feffffe, PT ;  /* 0x7feffffe1000780c */ /* 0x000fe40003f04070 */
[----:B------:R-:W-:-:S04]  /*1000*/  IADD3 R19, R18, -0x1, RZ ;  /* 0xffffffff12137810 */ /* 0x000fc80007ffe0ff */
[----:B------:R-:W-:Y:S01]  /*1010*/  ISETP.GT.U32.OR P0, PT, R19, 0x7feffffe, P0 ;  /* 0x7feffffe1300780c */ /* 0x000fe20000704470 */
[----:B0-----:R-:W0:-:S06]  /*1020*/  DFMA R12, R10, -R6, 1 ;  /* 0x3ff000000a0c742b */ /* 0x001e0c0000000806 */
[----:B0-----:R-:W0:-:S06]  /*1030*/  DFMA R12, R12, R12, R12 ;  /* 0x0000000c0c0c722b */ /* 0x001e0c000000000c */
[----:B0-----:R0:W1:Y:S02]  /*1040*/  DFMA R12, R10, R12, R10 ;  /* 0x0000000c0a0c722b */ /* 0x001064000000000a */
[----:B0-----:R-:W-:-:S04]  /*1050*/  SEL R10, R3, 0x63400000, !P3 ;  /* 0x63400000030a7807 */ /* 0x001fc80005800000 */
[----:B-1----:R-:W0:Y:S01]  /*1060*/  DFMA R14, R12, -R6, 1 ;  /* 0x3ff000000c0e742b */ /* 0x002e220000000806 */
[----:B------:R-:W-:Y:S02]  /*1070*/  LOP3.LUT R11, R10, 0xfc000, RZ, 0xfc, !PT ;  /* 0x000fc0000a0b7812 */ /* 0x000fe400078efcff */
[----:B------:R-:W-:-:S03]  /*1080*/  MOV R10, RZ ;  /* 0x000000ff000a7202 */ /* 0x000fc60000000f00 */
[----:B0-----:R-:W0:-:S06]  /*1090*/  DFMA R12, R12, R14, R12 ;  /* 0x0000000e0c0c722b */ /* 0x001e0c000000000c */
[----:B0-----:R-:W0:-:S06]  /*10a0*/  DMUL R14, R12, R10 ;  /* 0x0000000a0c0e7228 */ /* 0x001e0c0000000000 */
[----:B0-----:R-:W0:-:S06]  /*10b0*/  DFMA R16, R14, -R6, R10 ;  /* 0x800000060e10722b */ /* 0x001e0c000000000a */
[----:B0-----:R0:W1:Y:S01]  /*10c0*/  DFMA R12, R12, R16, R14 ;  /* 0x000000100c0c722b */ /* 0x001062000000000e */
[----:B------:R-:W-:Y:S05]  /*10d0*/  @P0 BRA `(.L_x_505) ;  /* 0x000001c000000947 */ /* 0x000fea0003800000 */
[----:B0-----:R-:W-:Y:S01]  /*10e0*/  LOP3.LUT R14, R5, 0x7ff00000, RZ, 0xc0, !PT ;  /* 0x7ff00000050e7812 */ /* 0x001fe200078ec0ff */
[----:B------:R-:W-:-:S03]  /*10f0*/  IMAD.MOV.U32 R16, RZ, RZ, RZ ;  /* 0x000000ffff107224 */ /* 0x000fc600078e00ff */
[C---:B------:R-:W-:Y:S02]  /*1100*/  IADD3 R9, -R14.reuse, 0x40500000, RZ ;  /* 0x405000000e097810 */ /* 0x040fe40007ffe1ff */
[----:B------:R-:W-:Y:S02]  /*1110*/  ISETP.LE.U32.AND P0, PT, R14, 0x40500000, PT ;  /* 0x405000000e00780c */ /* 0x000fe40003f03070 */
[----:B------:R-:W-:Y:S02]  /*1120*/  IMNMX R9, R9, -0x46a00000, !PT ;  /* 0xb960000009097817 */ /* 0x000fe40007800200 */
[----:B------:R-:W-:Y:S02]  /*1130*/  SEL R14, R3, 0x63400000, !P0 ;  /* 0x63400000030e7807 */ /* 0x000fe40004000000 */
[----:B------:R-:W-:-:S05]  /*1140*/  IMNMX R9, R9, 0x46a00000, PT ;  /* 0x46a0000009097817 */ /* 0x000fca0003800200 */
[----:B------:R-:W-:-:S05]  /*1150*/  IMAD.IADD R9, R9, 0x1, -R14 ;  /* 0x0000000109097824 */ /* 0x000fca00078e0a0e */
[----:B------:R-:W-:-:S06]  /*1160*/  IADD3 R17, R9, 0x7fe00000, RZ ;  /* 0x7fe0000009117810 */ /* 0x000fcc0007ffe0ff */
[----:B-1----:R-:W0:-:S10]  /*1170*/  DMUL R14, R12, R16 ;  /* 0x000000100c0e7228 */ /* 0x002e140000000000 */
[----:B0-----:R-:W-:-:S13]  /*1180*/  FSETP.GTU.AND P0, PT, |R15|, 1.469367938527859385e-39, PT ;  /* 0x001000000f00780b */ /* 0x001fda0003f0c200 */
[----:B------:R-:W-:Y:S05]  /*1190*/  @P0 BRA `(.L_x_506) ;  /* 0x0000021000000947 */ /* 0x000fea0003800000 */
[----:B------:R-:W0:Y:S01]  /*11a0*/  DFMA R6, R12, -R6, R10 ;  /* 0x800000060c06722b */ /* 0x000e22000000000a */
[----:B------:R-:W-:-:S09]  /*11b0*/  IMAD.MOV.U32 R16, RZ, RZ, RZ ;  /* 0x000000ffff107224 */ /* 0x000fd200078e00ff */
[C---:B0-----:R-:W-:Y:S02]  /*11c0*/  FSETP.NEU.AND P0, PT, R7.reuse, RZ, PT ;  /* 0x000000ff0700720b */ /* 0x041fe40003f0d000 */
[----:B------:R-:W-:-:S04]  /*11d0*/  LOP3.LUT R3, R7, 0x80000000, R5, 0x48, !PT ;  /* 0x8000000007037812 */ /* 0x000fc800078e4805 */
[----:B------:R-:W-:-:S07]  /*11e0*/  LOP3.LUT R17, R3, R17, RZ, 0xfc, !PT ;  /* 0x0000001103117212 */ /* 0x000fce00078efcff */
[----:B------:R-:W-:Y:S05]  /*11f0*/  @!P0 BRA `(.L_x_506) ;  /* 0x000001b000008947 */ /* 0x000fea0003800000 */
[----:B------:R-:W-:Y:S01]  /*1200*/  IADD3 R5, -R9, RZ, RZ ;  /* 0x000000ff09057210 */ /* 0x000fe20007ffe1ff */
[----:B------:R-:W-:-:S06]  /*1210*/  IMAD.MOV.U32 R4, RZ, RZ, RZ ;  /* 0x000000ffff047224 */ /* 0x000fcc00078e00ff */
[----:B------:R-:W0:-:S04]  /*1220*/  DFMA R4, R14, -R4, R12 ;  /* 0x800000040e04722b */ /* 0x000e08000000000c */
[----:B------:R-:W1:Y:S02]  /*1230*/  DMUL.RP R12, R12, R16 ;  /* 0x000000100c0c7228 */ /* 0x000e640000008000 */
[----:B0-----:R-:W-:-:S04]  /*1240*/  IADD3 R4, -R9, -0x43300000, RZ ;  /* 0xbcd0000009047810 */ /* 0x001fc80007ffe1ff */
[----:B------:R-:W-:-:S04]  /*1250*/  FSETP.NEU.AND P0, PT, |R5|, R4, PT ;  /* 0x000000040500720b */ /* 0x000fc80003f0d200 */
[----:B-1----:R-:W-:Y:S02]  /*1260*/  LOP3.LUT R3, R13, R3, RZ, 0x3c, !PT ;  /* 0x000000030d037212 */ /* 0x002fe400078e3cff */
[----:B------:R-:W-:Y:S02]  /*1270*/  FSEL R14, R12, R14, !P0 ;  /* 0x0000000e0c0e7208 */ /* 0x000fe40004000000 */
[----:B------:R-:W-:Y:S01]  /*1280*/  FSEL R15, R3, R15, !P0 ;  /* 0x0000000f030f7208 */ /* 0x000fe20004000000 */
[----:B------:R-:W-:Y:S05]  /*1290*/  BRA `(.L_x_506) ;  /* 0x0000011000007947 */ /* 0x000fea0003800000 */
.L_x_505:
[----:B------:R-:W2:-:S14]  /*12a0*/  DSETP.NAN.AND P0, PT, R4, R4, PT ;  /* 0x000000040400722a */ /* 0x000e9c0003f08000 */
[----:B--2---:R-:W-:Y:S05]  /*12b0*/  @P0 BRA `(.L_x_507) ;  /* 0x000000d000000947 */ /* 0x004fea0003800000 */
[----:B------:R-:W-:Y:S01]  /*12c0*/  ISETP.NE.AND P0, PT, R9, R18, PT ;  /* 0x000000120900720c */ /* 0x000fe20003f05270 */
[----:B0-----:R-:W-:Y:S02]  /*12d0*/  IMAD.MOV.U32 R14, RZ, RZ, 0x0 ;  /* 0x00000000ff0e7424 */ /* 0x001fe400078e00ff */
[----:B------:R-:W-:-:S10]  /*12e0*/  IMAD.MOV.U32 R15, RZ, RZ, -0x80000 ;  /* 0xfff80000ff0f7424 */ /* 0x000fd400078e00ff */
[----:B------:R-:W-:Y:S05]  /*12f0*/  @!P0 BRA `(.L_x_506) ;  /* 0x000000b000008947 */ /* 0x000fea0003800000 */
[----:B------:R-:W-:Y:S02]  /*1300*/  ISETP.NE.AND P0, PT, R9, 0x7ff00000, PT ;  /* 0x7ff000000900780c */ /* 0x000fe40003f05270 */
[----:B------:R-:W-:Y:S02]  /*1310*/  LOP3.LUT R4, R5, 0x405fc000, RZ, 0x3c, !PT ;  /* 0x405fc00005047812 */ /* 0x000fe400078e3cff */
[----:B------:R-:W-:Y:S02]  /*1320*/  ISETP.EQ.OR P0, PT, R18, RZ, !P0 ;  /* 0x000000ff1200720c */ /* 0x000fe40004702670 */
[----:B------:R-:W-:-:S11]  /*1330*/  LOP3.LUT R15, R4, 0x80000000, RZ, 0xc0, !PT ;  /* 0x80000000040f7812 */ /* 0x000fd600078ec0ff */
[----:B------:R-:W-:Y:S02]  /*1340*/  @P0 LOP3.LUT R3, R15, 0x7ff00000, RZ, 0xfc, !PT ;  /* 0x7ff000000f030812 */ /* 0x000fe400078efcff */
[----:B------:R-:W-:Y:S01]  /*1350*/  @!P0 MOV R14, RZ ;  /* 0x000000ff000e8202 */ /* 0x000fe20000000f00 */
[----:B------:R-:W-:Y:S02]  /*1360*/  @P0 IMAD.MOV.U32 R14, RZ, RZ, RZ ;  /* 0x000000ffff0e0224 */ /* 0x000fe400078e00ff */
[----:B------:R-:W-:Y:S01]  /*1370*/  @P0 IMAD.MOV.U32 R15, RZ, RZ, R3 ;  /* 0x000000ffff0f0224 */ /* 0x000fe200078e0003 */
[----:B------:R-:W-:Y:S05]  /*1380*/  BRA `(.L_x_506) ;  /* 0x0000002000007947 */ /* 0x000fea0003800000 */
.L_x_507:
[----:B0-----:R-:W-:Y:S01]  /*1390*/  LOP3.LUT R15, R5, 0x80000, RZ, 0xfc, !PT ;  /* 0x00080000050f7812 */ /* 0x001fe200078efcff */
[----:B------:R-:W-:Y:S02]  /*13a0*/  IMAD.MOV.U32 R14, RZ, RZ, R4 ;  /* 0x000000ffff0e7224 */ /* 0x000fe400078e0004 */
.L_x_506:
[----:B------:R-:W-:Y:S05]  /*13b0*/  BSYNC B1 ;  /* 0x0000000000017941 */ /* 0x000fea0003800000 */
.L_x_504:
[----:B------:R-:W-:Y:S01]  /*13c0*/  IMAD.MOV.U32 R9, RZ, RZ, 0x0 ;  /* 0x00000000ff097424 */ /* 0x000fe200078e00ff */
[----:B------:R-:W-:Y:S01]  /*13d0*/  MOV R6, R14 ;  /* 0x0000000e00067202 */ /* 0x000fe20000000f00 */
[----:B------:R-:W-:Y:S02]  /*13e0*/  IMAD.MOV.U32 R7, RZ, RZ, R15 ;  /* 0x000000ffff077224 */ /* 0x000fe400078e000f */
[----:B------:R-:W-:Y:S05]  /*13f0*/  RET.REL.NODEC R8 `(_ZN17fastertransformer16generalLayerNormI6__halfLb1EEEvPKT_S4_S4_PS2_fiiPfS6_i) ;  /* 0xffffec0008007950 */ /* 0x000fea0003c3ffff */
.L_x_508:
        /* <DEDUP_REMOVED lines=16> */
.L_x_2434:


//--------------------- .text._ZN17fastertransformer16generalLayerNormIfLb0EEEvPKT_S3_S3_PS1_fiiPfS5_i --------------------------
	.section	.text._ZN17fastertransformer16generalLayerNormIfLb0EEEvPKT_S3_S3_PS1_fiiPfS5_i,"ax",@progbits
	.sectioninfo	@"SHI_REGISTERS=18"
	.align	128
        .global         _ZN17fastertransformer16generalLayerNormIfLb0EEEvPKT_S3_S3_PS1_fiiPfS5_i
        .type           _ZN17fastertransformer16generalLayerNormIfLb0EEEvPKT_S3_S3_PS1_fiiPfS5_i,@function
        .size           _ZN17fastertransformer16generalLayerNormIfLb0EEEvPKT_S3_S3_PS1_fiiPfS5_i,(.L_x_2540 - _ZN17fastertransformer16generalLayerNormIfLb0EEEvPKT_S3_S3_PS1_fiiPfS5_i)
        .other          _ZN17fastertransformer16generalLayerNormIfLb0EEEvPKT_S3_S3_PS1_fiiPfS5_i,@"STO_CUDA_ENTRY STV_DEFAULT"
_ZN17fastertransformer16generalLayerNormIfLb0EEEvPKT_S3_S3_PS1_fiiPfS5_i:
.text._ZN17fastertransformer16generalLayerNormIfLb0EEEvPKT_S3_S3_PS1_fiiPfS5_i:
[----:B------:R-:W-:Y:S02]  /*0000*/  MOV R1, c[0x0][0x28] ;  /* 0x00000a0000017a02 */ /* 0x000fe40000000f00 */
[----:B------:R-:W0:Y:S01]  /*0010*/  S2R R0, SR_TID.X ;  /* 0x0000000000007919 */ /* 0x000e220000002100 */
[----:B------:R-:W-:Y:S01]  /*0020*/  MOV R2, c[0x0][0x1a0] ;  /* 0x0000680000027a02 */ /* 0x000fe20000000f00 */
[----:B------:R-:W-:Y:S01]  /*0030*/  ULDC.64 UR4, c[0x0][0x118] ;  /* 0x0000460000047ab9 */ /* 0x000fe20000000a00 */
[----:B------:R-:W-:Y:S02]  /*0040*/  HFMA2.MMA R6, -RZ, RZ, 0, 0 ;  /* 0x00000000ff067435 */ /* 0x000fe400000001ff */
[----:B------:R-:W-:Y:S02]  /*0050*/  ISETP.NE.AND P1, PT, R2, 0x2, PT ;  /* 0x000000020200780c */ /* 0x000fe40003f25270 */
[----:B------:R-:W-:Y:S02]  /*0060*/  MOV R2, RZ ;  /* 0x000000ff00027202 */ /* 0x000fe40000000f00 */
[----:B0-----:R-:W-:-:S09]  /*0070*/  ISETP.GE.AND P0, PT, R0, c[0x0][0x188], PT ;  /* 0x0000620000007a0c */ /* 0x001fd20003f06270 */
[----:B------:R-:W-:Y:S05]  /*0080*/  @P1 BRA `(.L_x_509) ;  /* 0x0000003000001947 */ /* 0x000fea0003800000 */
[----:B------:R-:W-:Y:S01]  /*0090*/  MOV R2, c[0x0][0x190] ;  /* 0x0000640000027a02 */ /* 0x000fe20000000f00 */
[----:B------:R-:W-:-:S05]  /*00a0*/  IMAD.MOV.U32 R3, RZ, RZ, c[0x0][0x194] ;  /* 0x00006500ff037624 */ /* 0x000fca00078e00ff */
[----:B------:R0:W5:Y:S02]  /*00b0*/  LDG.E R2, [R2.64] ;  /* 0x0000000402027981 */ /* 0x000164000c1e1900 */
.L_x_509:
[----:B------:R-:W-:Y:S01]  /*00c0*/  BSSY B0, `(.L_x_510) ;  /* 0x000000d000007945 */ /* 0x000fe20003800000 */
[----:B------:R-:W-:Y:S05]  /*00d0*/  @P0 BRA `(.L_x_511) ;  /* 0x000000b000000947 */ /* 0x000fea0003800000 */
[----:B------:R-:W1:Y:S01]  /*00e0*/  S2R R8, SR_CTAID.X ;  /* 0x0000000000087919 */ /* 0x000e620000002500 */
[----:B------:R-:W-:Y:S01]  /*00f0*/  HFMA2.MMA R6, -RZ, RZ, 0, 0 ;  /* 0x00000000ff067435 */ /* 0x000fe200000001ff */
[----:B0-----:R-:W-:-:S04]  /*0100*/  MOV R3, R0 ;  /* 0x0000000000037202 */ /* 0x001fc80000000f00 */
.L_x_512:
[----:B------:R-:W-:Y:S01]  /*0110*/  MOV R5, 0x4 ;  /* 0x0000000400057802 */ /* 0x000fe20000000f00 */
[----:B-1----:R-:W-:-:S04]  /*0120*/  IMAD R4, R8, c[0x0][0x188], R3 ;  /* 0x0000620008047a24 */ /* 0x002fc800078e0203 */
[----:B------:R-:W-:-:S06]  /*0130*/  IMAD.WIDE.U32 R4, R4, R5, c[0x0][0x160] ;  /* 0x0000580004047625 */ /* 0x000fcc00078e0005 */
[----:B------:R-:W2:Y:S01]  /*0140*/  LDG.E.CONSTANT R5, [R4.64] ;  /* 0x0000000404057981 */ /* 0x000ea2000c1e9900 */
[----:B------:R-:W-:-:S04]  /*0150*/  IADD3 R3, R3, c[0x0][0x0], RZ ;  /* 0x0000000003037a10 */ /* 0x000fc80007ffe0ff */
[----:B------:R-:W-:Y:S01]  /*0160*/  ISETP.GE.AND P1, PT, R3, c[0x0][0x188], PT ;  /* 0x0000620003007a0c */ /* 0x000fe20003f26270 */
[----:B--2---:R-:W-:-:S12]  /*0170*/  FADD.FTZ R6, R5, R6 ;  /* 0x0000000605067221 */ /* 0x004fd80000010000 */
[----:B------:R-:W-:Y:S05]  /*0180*/  @!P1 BRA `(.L_x_512) ;  /* 0xffffff8000009947 */ /* 0x000fea000383ffff */
.L_x_511:
[----:B------:R-:W-:Y:S05]  /*0190*/  BSYNC B0 ;  /* 0x0000000000007941 */ /* 0x000fea0003800000 */
.L_x_510:
[----:B0-----:R-:W0:Y:S01]  /*01a0*/  SHFL.BFLY PT, R3, R6, 0x10, 0x1f ;  /* 0x0e001f0006037f89 */ /* 0x001e2200000e0000 */
[----:B------:R-:W1:Y:S01]  /*01b0*/  I2F.U32 R9, c[0x0][0x0] ;  /* 0x0000000000097b06 */ /* 0x000e620000201000 */
[----:B------:R-:W-:Y:S01]  /*01c0*/  ISETP.NE.AND P4, PT, R0, RZ, PT ;  /* 0x000000ff0000720c */ /* 0x000fe20003f85270 */
[----:B------:R-:W-:Y:S06]  /*01d0*/  BSSY B0, `(.L_x_513) ;  /* 0x0000033000007945 */ /* 0x000fec0003800000 */
[----:B------:R-:W2:Y:S01]  /*01e0*/  I2F.U32 R10, R0 ;  /* 0x00000000000a7306 */ /* 0x000ea20000201000 */
[----:B-1----:R-:W-:-:S02]  /*01f0*/  FMUL.FTZ R9, R9, 0.03125 ;  /* 0x3d00000009097820 */ /* 0x002fc40000410000 */
[----:B0-----:R-:W-:Y:S01]  /*0200*/  FADD.FTZ R3, R3, R6 ;  /* 0x0000000603037221 */ /* 0x001fe20000010000 */
[----:B------:R-:W-:Y:S02]  /*0210*/  LOP3.LUT P2, R6, R0, 0x1f, RZ, 0xc0, !PT ;  /* 0x0000001f00067812 */ /* 0x000fe4000784c0ff */
[----:B--2---:R-:W-:Y:S02]  /*0220*/  FSETP.GT.FTZ.AND P3, PT, R9, R10, PT ;  /* 0x0000000a0900720b */ /* 0x004fe40003f74000 */
[----:B------:R-:W0:Y:S02]  /*0230*/  SHFL.BFLY PT, R4, R3, 0x8, 0x1f ;  /* 0x0d001f0003047f89 */ /* 0x000e2400000e0000 */
[----:B0-----:R-:W-:Y:S01]  /*0240*/  FADD.FTZ R4, R3, R4 ;  /* 0x0000000403047221 */ /* 0x001fe20000010000 */
[----:B------:R-:W-:-:S04]  /*0250*/  SHF.R.U32.HI R3, RZ, 0x3, R0 ;  /* 0x00000003ff037819 */ /* 0x000fc80000011600 */
[----:B------:R-:W0:Y:S01]  /*0260*/  SHFL.BFLY PT, R5, R4, 0x4, 0x1f ;  /* 0x0c801f0004057f89 */ /* 0x000e2200000e0000 */
[----:B------:R-:W-:Y:S02]  /*0270*/  LOP3.LUT R10, R3, 0x1ffffffc, RZ, 0xc0, !PT ;  /* 0x1ffffffc030a7812 */ /* 0x000fe400078ec0ff */
[----:B------:R-:W-:Y:S01]  /*0280*/  LEA R3, R6, 0x8, 0x2 ;  /* 0x0000000806037811 */ /* 0x000fe200078e10ff */
[----:B0-----:R-:W-:Y:S02]  /*0290*/  FADD.FTZ R5, R4, R5 ;  /* 0x0000000504057221 */ /* 0x001fe40000010000 */
[----:B------:R-:W-:-:S03]  /*02a0*/  IMAD.MOV.U32 R4, RZ, RZ, RZ ;  /* 0x000000ffff047224 */ /* 0x000fc600078e00ff */
[----:B------:R-:W0:Y:S02]  /*02b0*/  SHFL.BFLY PT, R8, R5, 0x2, 0x1f ;  /* 0x0c401f0005087f89 */ /* 0x000e2400000e0000 */
[----:B0-----:R-:W-:-:S05]  /*02c0*/  FADD.FTZ R8, R5, R8 ;  /* 0x0000000805087221 */ /* 0x001fca0000010000 */
[----:B------:R-:W0:Y:S02]  /*02d0*/  SHFL.BFLY PT, R7, R8, 0x1, 0x1f ;  /* 0x0c201f0008077f89 */ /* 0x000e2400000e0000 */
[----:B0-----:R-:W-:-:S05]  /*02e0*/  FADD.FTZ R9, R8, R7 ;  /* 0x0000000708097221 */ /* 0x001fca0000010000 */
[----:B------:R0:W-:Y:S04]  /*02f0*/  @!P2 STS [R10+0x8], R9 ;  /* 0x000008090a00a388 */ /* 0x0001e80000000800 */
[----:B------:R-:W-:Y:S06]  /*0300*/  BAR.SYNC.DEFER_BLOCKING 0x0 ;  /* 0x0000000000007b1d */ /* 0x000fec0000010000 */
[----:B0-----:R-:W0:Y:S01]  /*0310*/  @!P4 I2F R10, c[0x0][0x188] ;  /* 0x00006200000acb06 */ /* 0x001e220000201400 */
[----:B------:R-:W1:Y:S04]  /*0320*/  @P3 LDS R4, [R3] ;  /* 0x0000000003043984 */ /* 0x000e680000000800 */
        /* <DEDUP_REMOVED lines=12> */
[----:B------:R-:W-:-:S04]  /*03f0*/  HFMA2.MMA R9, -RZ, RZ, 0, 0 ;  /* 0x00000000ff097435 */ /* 0x000fc800000001ff */
[----:B------:R0:W-:Y:S04]  /*0400*/  @!P4 STS [RZ], R4 ;  /* 0x00000004ff00c388 */ /* 0x0001e80000000800 */
[----:B------:R-:W-:Y:S06]  /*0410*/  BAR.SYNC.DEFER_BLOCKING 0x0 ;  /* 0x0000000000007b1d */ /* 0x000fec0000010000 */
[----:B------:R-:W-:Y:S05]  /*0420*/  @P0 BRA `(.L_x_514) ;  /* 0x000000d000000947 */ /* 0x000fea0003800000 */
[----:B0-----:R-:W0:Y:S01]  /*0430*/  LDS R7, [RZ] ;  /* 0x00000000ff077984 */ /* 0x001e220000000800 */
[----:B------:R-:W-:-:S02]  /*0440*/  MOV R9, RZ ;  /* 0x000000ff00097202 */ /* 0x000fc40000000f00 */
[----:B------:R-:W-:Y:S01]  /*0450*/  MOV R6, R0 ;  /* 0x0000000000067202 */ /* 0x000fe20000000f00 */
[----:B------:R-:W1:Y:S04]  /*0460*/  S2R R11, SR_CTAID.X ;  /* 0x00000000000b7919 */ /* 0x000e680000002500 */
.L_x_515:
[----:B------:R-:W-:Y:S02]  /*0470*/  IMAD.MOV.U32 R5, RZ, RZ, 0x4 ;  /* 0x00000004ff057424 */ /* 0x000fe400078e00ff */
[----:B-1----:R-:W-:-:S04]  /*0480*/  IMAD R4, R11, c[0x0][0x188], R6 ;  /* 0x000062000b047a24 */ /* 0x002fc800078e0206 */
[----:B------:R-:W-:-:S06]  /*0490*/  IMAD.WIDE.U32 R4, R4, R5, c[0x0][0x160] ;  /* 0x0000580004047625 */ /* 0x000fcc00078e0005 */
[----:B------:R-:W2:Y:S01]  /*04a0*/  LDG.E.CONSTANT R4, [R4.64] ;  /* 0x0000000404047981 */ /* 0x000ea2000c1e9900 */
[----:B------:R-:W-:-:S04]  /*04b0*/  IADD3 R6, R6, c[0x0][0x0], RZ ;  /* 0x0000000006067a10 */ /* 0x000fc80007ffe0ff */
[----:B------:R-:W-:Y:S01]  /*04c0*/  ISETP.GE.AND P1, PT, R6, c[0x0][0x188], PT ;  /* 0x0000620006007a0c */ /* 0x000fe20003f26270 */
[----:B0-2---:R-:W-:-:S04]  /*04d0*/  FADD.FTZ R8, R4, -R7 ;  /* 0x8000000704087221 */ /* 0x005fc80000010000 */
[----:B------:R-:W-:-:S08]  /*04e0*/  FFMA.FTZ R9, R8, R8, R9 ;  /* 0x0000000808097223 */ /* 0x000fd00000010009 */
[----:B------:R-:W-:Y:S05]  /*04f0*/  @!P1 BRA `(.L_x_515) ;  /* 0xffffff7000009947 */ /* 0x000fea000383ffff */
.L_x_514:
[----:B0-----:R-:W-:Y:S05]  /*0500*/  BSYNC B0 ;  /* 0x0000000000007941 */ /* 0x001fea0003800000 */
.L_x_513:
[----:B------:R-:W0:Y:S01]  /*0510*/  SHFL.BFLY PT, R4, R9, 0x10, 0x1f ;  /* 0x0e001f0009047f89 */ /* 0x000e2200000e0000 */
[----:B------:R-:W-:-:S04]  /*0520*/  @!P2 SHF.R.U32.HI R10, RZ, 0x3, R0 ;  /* 0x00000003ff0aa819 */ /* 0x000fc80000011600 */
[----:B------:R-:W-:Y:S01]  /*0530*/  @!P2 LOP3.LUT R10, R10, 0x1ffffffc, RZ, 0xc0, !PT ;  /* 0x1ffffffc0a0aa812 */ /* 0x000fe200078ec0ff */
        /* <DEDUP_REMOVED lines=9> */
[----:B------:R-:W-:-:S04]  /*05d0*/  MOV R8, RZ ;  /* 0x000000ff00087202 */ /* 0x000fc80000000f00 */
[----:B------:R0:W-:Y:S04]  /*05e0*/  @!P2 STS [R10+0x8], R9 ;  /* 0x000008090a00a388 */ /* 0x0001e80000000800 */
[----:B------:R-:W-:Y:S06]  /*05f0*/  BAR.SYNC.DEFER_BLOCKING 0x0 ;  /* 0x0000000000007b1d */ /* 0x000fec0000010000 */
[----:B0-----:R-:W0:Y:S08]  /*0600*/  @!P4 I2F R10, c[0x0][0x188] ;  /* 0x00006200000acb06 */ /* 0x001e300000201400 */
[----:B0-----:R-:W0:Y:S01]  /*0610*/  @!P4 MUFU.RCP R10, R10 ;  /* 0x0000000a000ac308 */ /* 0x001e220000001000 */
[----:B------:R-:W1:Y:S04]  /*0620*/  @P3 LDS R8, [R3] ;  /* 0x0000000003083984 */ /* 0x000e680000000800 */
        /* <DEDUP_REMOVED lines=17> */
[----:B------:R-:W-:Y:S02]  /*0740*/  ISETP.NE.AND.EX P0, PT, RZ, c[0x0][0x174], PT, P0 ;  /* 0x00005d00ff007a0c */ /* 0x000fe40003f05300 */
.L_x_517:
[----:B------:R-:W-:Y:S01]  /*0750*/  HFMA2.MMA R9, -RZ, RZ, 0, 2.384185791015625e-07 ;  /* 0x00000004ff097435 */ /* 0x000fe200000001ff */
[----:B0-----:R-:W-:Y:S01]  /*0760*/  IMAD R13, R15, c[0x0][0x188], R0 ;  /* 0x000062000f0d7a24 */ /* 0x001fe200078e0200 */
[----:B------:R-:W0:Y:S08]  /*0770*/  LDS.64 R10, [RZ] ;  /* 0x00000000ff0a7984 */ /* 0x000e300000000a00 */
[----:B------:R-:W-:-:S04]  /*0780*/  IMAD.WIDE R6, R13, R9, c[0x0][0x160] ;  /* 0x000058000d067625 */ /* 0x000fc800078e0209 */
[CC--:B------:R-:W-:Y:S02]  /*0790*/  @P0 IMAD.WIDE R4, R0.reuse, R9.reuse, c[0x0][0x170] ;  /* 0x00005c0000040625 */ /* 0x0c0fe400078e0209 */
[----:B------:R-:W0:Y:S02]  /*07a0*/  LDG.E R7, [R6.64] ;  /* 0x0000000406077981 */ /* 0x000e24000c1e1900 */
[----:B------:R-:W-:Y:S02]  /*07b0*/  IMAD.WIDE R8, R0, R9, c[0x0][0x168] ;  /* 0x00005a0000087625 */ /* 0x000fe400078e0209 */
[----:B------:R-:W2:Y:S04]  /*07c0*/  @P0 LDG.E.CONSTANT R3, [R4.64] ;  /* 0x0000000404030981 */ /* 0x000ea8000c1e9900 */
[----:B------:R-:W2:Y:S01]  /*07d0*/  LDG.E.CONSTANT R8, [R8.64] ;  /* 0x0000000408087981 */ /* 0x000ea2000c1e9900 */
[----:B------:R-:W-:-:S02]  /*07e0*/  MOV R12, c[0x0][0x1a0] ;  /* 0x00006800000c7a02 */ /* 0x000fc40000000f00 */
[----:B------:R-:W-:Y:S02]  /*07f0*/  SHF.R.S32.HI R14, RZ, 0x1f, R13 ;  /* 0x0000001fff0e7819 */ /* 0x000fe4000001140d */
[----:B------:R-:W-:Y:S02]  /*0800*/  ISETP.NE.AND P1, PT, R12, 0x2, PT ;  /* 0x000000020c00780c */ /* 0x000fe40003f25270 */
[----:B------:R-:W-:Y:S01]  /*0810*/  IADD3 R0, R0, c[0x0][0x0], RZ ;  /* 0x0000000000007a10 */ /* 0x000fe20007ffe0ff */
[----:B0-----:R-:W-:-:S10]  /*0820*/  FADD.FTZ R12, -R10, R7 ;  /* 0x000000070a0c7221 */ /* 0x001fd40000010100 */
[C---:B------:R-:W-:Y:S02]  /*0830*/  @P1 LEA R10, P2, R13.reuse, c[0x0][0x178], 0x2 ;  /* 0x00005e000d0a1a11 */ /* 0x040fe400078410ff */
[----:B------:R-:W-:Y:S01]  /*0840*/  @!P0 MOV R3, RZ ;  /* 0x000000ff00038202 */ /* 0x000fe20000000f00 */
[----:B------:R-:W-:Y:S01]  /*0850*/  FMUL.FTZ R12, R12, R11 ;  /* 0x0000000b0c0c7220 */ /* 0x000fe20000410000 */
[----:B------:R-:W-:Y:S02]  /*0860*/  @P1 LEA.HI.X R11, R13, c[0x0][0x17c], R14, 0x2, P2 ;  /* 0x00005f000d0b1a11 */ /* 0x000fe400010f140e */
[----:B------:R-:W-:Y:S01]  /*0870*/  ISETP.GE.AND P2, PT, R0, c[0x0][0x188], PT ;  /* 0x0000620000007a0c */ /* 0x000fe20003f46270 */
[----:B--2---:R-:W-:-:S05]  /*0880*/  FFMA.FTZ R3, R12, R8, R3 ;  /* 0x000000080c037223 */ /* 0x004fca0000010003 */
[----:B------:R0:W-:Y:S01]  /*0890*/  @P1 STG.E [R10.64], R3 ;  /* 0x000000030a001986 */ /* 0x0001e2000c101904 */
[----:B------:R-:W-:Y:S06]  /*08a0*/  @P1 BRA `(.L_x_516) ;  /* 0x0000007000001947 */ /* 0x000fec0003800000 */
[----:B0----5:R-:W-:Y:S01]  /*08b0*/  FMUL.FTZ R3, R3, R2 ;  /* 0x0000000203037220 */ /* 0x021fe20000410000 */
[----:B------:R-:W-:-:S04]  /*08c0*/  IADD3 R4, P1, R13, c[0x0][0x178], RZ ;  /* 0x00005e000d047a10 */ /* 0x000fc80007f3e0ff */
[----:B------:R-:W-:Y:S01]  /*08d0*/  IADD3.X R5, R14, c[0x0][0x17c], RZ, P1, !PT ;  /* 0x00005f000e057a10 */ /* 0x000fe20000ffe4ff */
[----:B------:R-:W0:Y:S02]  /*08e0*/  F2I.S8.NTZ R3, R3 ;  /* 0x0000000300037305 */ /* 0x000e240000202100 */
[----:B0-----:R-:W-:-:S04]  /*08f0*/  PRMT R7, R3, 0x8880, RZ ;  /* 0x0000888003077816 */ /* 0x001fc800000000ff */
[----:B------:R-:W-:-:S05]  /*0900*/  PRMT R7, R7, 0x7710, RZ ;  /* 0x0000771007077816 */ /* 0x000fca00000000ff */
[----:B------:R0:W-:Y:S02]  /*0910*/  STG.E.U8 [R4.64], R7 ;  /* 0x0000000704007986 */ /* 0x0001e4000c101104 */
.L_x_516:
[----:B------:R-:W-:Y:S05]  /*0920*/  @!P2 BRA `(.L_x_517) ;  /* 0xfffffe200000a947 */ /* 0x000fea000383ffff */
[----:B------:R-:W-:Y:S05]  /*0930*/  EXIT ;  /* 0x000000000000794d */ /* 0x000fea0003800000 */
.L_x_518:
        /* <DEDUP_REMOVED lines=12> */
.L_x_2540:


//--------------------- .text._ZN17fastertransformer16generalLayerNormIfLb1EEEvPKT_S3_S3_PS1_fiiPfS5_i --------------------------
	.section	.text._ZN17fastertransformer16generalLayerNormIfLb1EEEvPKT_S3_S3_PS1_fiiPfS5_i,"ax",@progbits
	.sectioninfo	@"SHI_REGISTERS=23"
	.align	128
        .global         _ZN17fastertransformer16generalLayerNormIfLb1EEEvPKT_S3_S3_PS1_fiiPfS5_i
        .type           _ZN17fastertransformer16generalLayerNormIfLb1EEEvPKT_S3_S3_PS1_fiiPfS5_i,@function
        .size           _ZN17fastertransformer16generalLayerNormIfLb1EEEvPKT_S3_S3_PS1_fiiPfS5_i,(.L_x_2435 - _ZN17fastertransformer16generalLayerNormIfLb1EEEvPKT_S3_S3_PS1_fiiPfS5_i)
        .other          _ZN17fastertransformer16generalLayerNormIfLb1EEEvPKT_S3_S3_PS1_fiiPfS5_i,@"STO_CUDA_ENTRY STV_DEFAULT"
_ZN17fastertransformer16generalLayerNormIfLb1EEEvPKT_S3_S3_PS1_fiiPfS5_i:
.text._ZN17fastertransformer16generalLayerNormIfLb1EEEvPKT_S3_S3_PS1_fiiPfS5_i:
        /* <DEDUP_REMOVED lines=10> */
.L_x_521:
[----:B------:R-:W-:Y:S01]  /*00a0*/  HFMA2.MMA R3, -RZ, RZ, 0, 2.384185791015625e-07 ;  /* 0x00000004ff037435 */ /* 0x000fe200000001ff */
[----:B0-----:R-:W-:-:S09]  /*00b0*/  IMAD R2, R6, c[0x0][0x188], R5 ;  /* 0x0000620006027a24 */ /* 0x001fd200078e0205 */
[----:B------:R-:W-:-:S06]  /*00c0*/  IMAD.WIDE.U32 R2, R2, R3, c[0x0][0x160] ;  /* 0x0000580002027625 */ /* 0x000fcc00078e0003 */
[----:B------:R-:W2:Y:S01]  /*00d0*/  LDG.E.CONSTANT R3, [R2.64] ;  /* 0x0000000402037981 */ /* 0x000ea2000c1e9900 */
[----:B------:R-:W-:-:S04]  /*00e0*/  IADD3 R5, R5, c[0x0][0x0], RZ ;  /* 0x0000000005057a10 */ /* 0x000fc80007ffe0ff */
[----:B------:R-:W-:Y:S01]  /*00f0*/  ISETP.GE.AND P0, PT, R5, c[0x0][0x188], PT ;  /* 0x0000620005007a0c */ /* 0x000fe20003f06270 */
[----:B--2---:R-:W-:-:S12]  /*0100*/  FADD.FTZ R4, R3, R4 ;  /* 0x0000000403047221 */ /* 0x004fd80000010000 */
[----:B------:R-:W-:Y:S05]  /*0110*/  @!P0 BRA `(.L_x_521) ;  /* 0xffffff8000008947 */ /* 0x000fea000383ffff */
.L_x_520:
[----:B------:R-:W-:Y:S05]  /*0120*/  BSYNC B0 ;  /* 0x0000000000007941 */ /* 0x000fea0003800000 */
.L_x_519:
[----:B------:R-:W0:Y:S01]  /*0130*/  SHFL.BFLY PT, R3, R4, 0x10, 0x1f ;  /* 0x0e001f0004037f89 */ /* 0x000e2200000e0000 */
[----:B------:R-:W-:Y:S01]  /*0140*/  I2F.U32 R10, R0 ;  /* 0x00000000000a7306 */ /* 0x000fe20000201000 */
[----:B------:R-:W-:Y:S01]  /*0150*/  ISETP.NE.AND P1, PT, R0, RZ, PT ;  /* 0x000000ff0000720c */ /* 0x000fe20003f25270 */
[----:B------:R-:W-:Y:S01]  /*0160*/  BSSY B0, `(.L_x_522) ;  /* 0x0000033000007945 */ /* 0x000fe20003800000 */
[----:B0-----:R-:W-:-:S05]  /*0170*/  FADD.FTZ R5, R3, R4 ;  /* 0x0000000403057221 */ /* 0x001fca0000010000 */
[----:B------:R-:W0:Y:S02]  /*0180*/  SHFL.BFLY PT, R2, R5, 0x8, 0x1f ;  /* 0x0d001f0005027f89 */ /* 0x000e2400000e0000 */
[----:B0-----:R-:W-:Y:S01]  /*0190*/  FADD.FTZ R6, R5, R2 ;  /* 0x0000000205067221 */ /* 0x001fe20000010000 */
[----:B------:R-:W-:-:S04]  /*01a0*/  SHF.R.U32.HI R5, RZ, 0x3, R0 ;  /* 0x00000003ff057819 */ /* 0x000fc80000011600 */
[----:B------:R-:W0:Y:S01]  /*01b0*/  SHFL.BFLY PT, R3, R6, 0x4, 0x1f ;  /* 0x0c801f0006037f89 */ /* 0x000e2200000e0000 */
[----:B------:R-:W-:Y:S01]  /*01c0*/  LOP3.LUT R5, R5, 0x1ffffffc, RZ, 0xc0, !PT ;  /* 0x1ffffffc05057812 */ /* 0x000fe200078ec0ff */
[----:B0-----:R-:W-:Y:S02]  /*01d0*/  FADD.FTZ R7, R6, R3 ;  /* 0x0000000306077221 */ /* 0x001fe40000010000 */
[----:B------:R-:W0:Y:S01]  /*01e0*/  I2F.U32 R3, c[0x0][0x0] ;  /* 0x0000000000037b06 */ /* 0x000e220000201000 */
[----:B------:R-:W-:Y:S02]  /*01f0*/  IMAD.MOV.U32 R6, RZ, RZ, RZ ;  /* 0x000000ffff067224 */ /* 0x000fe400078e00ff */
[----:B------:R-:W1:Y:S01]  /*0200*/  SHFL.BFLY PT, R2, R7, 0x2, 0x1f ;  /* 0x0c401f0007027f89 */ /* 0x000e6200000e0000 */
[----:B0-----:R-:W-:-:S05]  /*0210*/  FMUL.FTZ R3, R3, 0.03125 ;  /* 0x3d00000003037820 */ /* 0x001fca0000410000 */
[----:B------:R-:W-:Y:S01]  /*0220*/  FSETP.GT.FTZ.AND P4, PT, R3, R10, PT ;  /* 0x0000000a0300720b */ /* 0x000fe20003f94000 */
[----:B-1----:R-:W-:Y:S01]  /*0230*/  FADD.FTZ R8, R7, R2 ;  /* 0x0000000207087221 */ /* 0x002fe20000010000 */
[----:B------:R-:W-:-:S04]  /*0240*/  LOP3.LUT P3, R2, R0, 0x1f, RZ, 0xc0, !PT ;  /* 0x0000001f00027812 */ /* 0x000fc8000786c0ff */
[----:B------:R-:W0:Y:S01]  /*0250*/  SHFL.BFLY PT, R9, R8, 0x1, 0x1f ;  /* 0x0c201f0008097f89 */ /* 0x000e2200000e0000 */
[----:B------:R-:W-:Y:S02]  /*0260*/  IMAD.SHL.U32 R4, R2, 0x4, RZ ;  /* 0x0000000402047824 */ /* 0x000fe400078e00ff */
[----:B0-----:R-:W-:-:S06]  /*0270*/  FADD.FTZ R12, R8, R9 ;  /* 0x00000009080c7221 */ /* 0x001fcc0000010000 */
[----:B------:R0:W-:Y:S04]  /*0280*/  @!P3 STS [R5+0x8], R12 ;  /* 0x0000080c0500b388 */ /* 0x0001e80000000800 */
[----:B------:R-:W-:Y:S06]  /*0290*/  BAR.SYNC.DEFER_BLOCKING 0x0 ;  /* 0x0000000000007b1d */ /* 0x000fec0000010000 */
[----:B0-----:R-:W0:Y:S01]  /*02a0*/  @!P1 I2F R12, c[0x0][0x188] ;  /* 0x00006200000c9b06 */ /* 0x001e220000201400 */
[----:B------:R-:W1:Y:S04]  /*02b0*/  @P4 LDS R6, [R4+0x8] ;  /* 0x0000080004064984 */ /* 0x000e680000000800 */
        /* <DEDUP_REMOVED lines=17> */
[----:B------:R-:W-:Y:S01]  /*03d0*/  MOV R11, RZ ;  /* 0x000000ff000b7202 */ /* 0x000fe20000000f00 */
[----:B------:R-:W-:-:S02]  /*03e0*/  IMAD.MOV.U32 R8, RZ, RZ, R0 ;  /* 0x000000ffff087224 */ /* 0x000fc400078e0000 */
[----:B------:R-:W1:Y:S04]  /*03f0*/  S2R R13, SR_CTAID.X ;  /* 0x00000000000d7919 */ /* 0x000e680000002500 */
.L_x_524:
        /* <DEDUP_REMOVED lines=9> */
.L_x_523:
[----:B0-----:R-:W-:Y:S05]  /*0490*/  BSYNC B0 ;  /* 0x0000000000007941 */ /* 0x001fea0003800000 */
.L_x_522:
[----:B------:R-:W0:Y:S01]  /*04a0*/  SHFL.BFLY PT, R6, R11, 0x10, 0x1f ;  /* 0x0e001f000b067f89 */ /* 0x000e2200000e0000 */
[----:B------:R-:W1:Y:S01]  /*04b0*/  @!P1 I2F R13, c[0x0][0x188] ;  /* 0x00006200000d9b06 */ /* 0x000e620000201400 */
[----:B------:R-:W-:Y:S01]  /*04c0*/  BSSY B0, `(.L_x_525) ;  /* 0x0000037000007945 */ /* 0x000fe20003800000 */
        /* <DEDUP_REMOVED lines=10> */
[----:B------:R1:W-:Y:S04]  /*0570*/  @!P3 STS [R5+0x8], R12 ;  /* 0x0000080c0500b388 */ /* 0x0003e80000000800 */
[----:B------:R-:W-:Y:S06]  /*0580*/  BAR.SYNC.DEFER_BLOCKING 0x0 ;  /* 0x0000000000007b1d */ /* 0x000fec0000010000 */
[----:B-1----:R-:W0:Y:S01]  /*0590*/  @!P1 MUFU.RCP R12, R13 ;  /* 0x0000000d000c9308 */ /* 0x002e220000001000 */
[----:B------:R-:W1:Y:S04]  /*05a0*/  @P4 LDS R10, [R4+0x8] ;  /* 0x00000800040a4984 */ /* 0x000e680000000800 */
        /* <DEDUP_REMOVED lines=10> */
[----:B0-----:R-:W-:Y:S01]  /*0650*/  @!P1 FFMA.FTZ R9, R9, R12, c[0x0][0x180] ;  /* 0x0000600009099623 */ /* 0x001fe2000001000c */
[----:B------:R-:W-:-:S05]  /*0660*/  HFMA2.MMA R12, -RZ, RZ, 0.34521484375, 0.483642578125 ;  /* 0x358637bdff0c7435 */ /* 0x000fca00000001ff */
[----:B------:R-:W0:Y:S02]  /*0670*/  @!P1 MUFU.RSQ R9, R9 ;  /* 0x0000000900099308 */ /* 0x000e240000001400 */
[----:B0-----:R0:W-:Y:S04]  /*0680*/  @!P1 STS [0x4], R9 ;  /* 0x00000409ff009388 */ /* 0x0011e80000000800 */
[----:B------:R-:W-:Y:S06]  /*0690*/  BAR.SYNC.DEFER_BLOCKING 0x0 ;  /* 0x0000000000007b1d */ /* 0x000fec0000010000 */
[----:B------:R-:W-:Y:S05]  /*06a0*/  @P2 BRA `(.L_x_526) ;  /* 0x0000018000002947 */ /* 0x000fea0003800000 */
[----:B0-----:R-:W0:Y:S01]  /*06b0*/  S2R R18, SR_CTAID.X ;  /* 0x0000000000127919 */ /* 0x001e220000002500 */
[----:B------:R-:W-:Y:S01]  /*06c0*/  ISETP.NE.U32.AND P0, PT, RZ, c[0x0][0x170], PT ;  /* 0x00005c00ff007a0c */ /* 0x000fe20003f05070 */
[----:B------:R-:W-:-:S02]  /*06d0*/  IMAD.MOV.U32 R12, RZ, RZ, 0x358637bd ;  /* 0x358637bdff0c7424 */ /* 0x000fc400078e00ff */
[----:B------:R-:W-:Y:S01]  /*06e0*/  IMAD.MOV.U32 R13, RZ, RZ, R0 ;  /* 0x000000ffff0d7224 */ /* 0x000fe200078e0000 */
[----:B------:R-:W-:-:S09]  /*06f0*/  ISETP.NE.AND.EX P0, PT, RZ, c[0x0][0x174], PT, P0 ;  /* 0x00005d00ff007a0c */ /* 0x000fd20003f05300 */
.L_x_527:
[----:B------:R-:W-:Y:S01]  /*0700*/  IMAD.MOV.U32 R10, RZ, RZ, 0x4 ;  /* 0x00000004ff0a7424 */ /* 0x000fe200078e00ff */
[----:B------:R-:W1:Y:S01]  /*0710*/  LDS.64 R16, [RZ] ;  /* 0x00000000ff107984 */ /* 0x000e620000000a00 */
[----:B0-----:R-:W-:Y:S02]  /*0720*/  IMAD R8, R18, c[0x0][0x188], R13 ;  /* 0x0000620012087a24 */ /* 0x001fe400078e020d */
[----:B------:R-:W-:-:S04]  /*0730*/  @P0 IMAD.WIDE R6, R13, R10, c[0x0][0x170] ;  /* 0x00005c000d060625 */ /* 0x000fc800078e020a */
[-C--:B------:R-:W-:Y:S01]  /*0740*/  IMAD.WIDE R8, R8, R10.reuse, c[0x0][0x160] ;  /* 0x0000580008087625 */ /* 0x080fe200078e020a */
[----:B------:R-:W2:Y:S03]  /*0750*/  @P0 LDG.E.CONSTANT R14, [R6.64] ;  /* 0x00000004060e0981 */ /* 0x000ea6000c1e9900 */
[----:B------:R-:W-:Y:S02]  /*0760*/  IMAD.WIDE R10, R13, R10, c[0x0][0x168] ;  /* 0x00005a000d0a7625 */ /* 0x000fe400078e020a */
[----:B------:R-:W1:Y:S04]  /*0770*/  LDG.E R9, [R8.64] ;  /* 0x0000000408097981 */ /* 0x000e68000c1e1900 */
[----:B------:R-:W2:Y:S01]  /*0780*/  LDG.E.CONSTANT R10, [R10.64] ;  /* 0x000000040a0a7981 */ /* 0x000ea2000c1e9900 */
[----:B------:R-:W-:Y:S01]  /*0790*/  @!P0 MOV R14, RZ ;  /* 0x000000ff000e8202 */ /* 0x000fe20000000f00 */
[----:B-1----:R-:W-:-:S04]  /*07a0*/  FADD.FTZ R16, -R16, R9 ;  /* 0x0000000910107221 */ /* 0x002fc80000010100 */
[----:B------:R-:W-:-:S04]  /*07b0*/  FMUL.FTZ R17, R16, R17 ;  /* 0x0000001110117220 */ /* 0x000fc80000410000 */
[----:B--2---:R-:W-:-:S05]  /*07c0*/  FFMA.FTZ R14, R17, R10, R14 ;  /* 0x0000000a110e7223 */ /* 0x004fca000001000e */
[----:B------:R0:W-:Y:S01]  /*07d0*/  STS [R13.X4+0x110], R14 ;  /* 0x0001100e0d007388 */ /* 0x0001e20000004800 */
[----:B------:R-:W-:Y:S02]  /*07e0*/  FSETP.GT.FTZ.AND P4, PT, |R14|, R12, PT ;  /* 0x0000000c0e00720b */ /* 0x000fe40003f94200 */
[----:B0-----:R-:W-:-:S04]  /*07f0*/  IADD3 R13, R13, c[0x0][0x0], RZ ;  /* 0x000000000d0d7a10 */ /* 0x001fc80007ffe0ff */
[----:B------:R-:W-:-:S07]  /*0800*/  ISETP.GE.AND P5, PT, R13, c[0x0][0x188], PT ;  /* 0x000062000d007a0c */ /* 0x000fce0003fa6270 */
[----:B------:R-:W-:-:S06]  /*0810*/  @P4 FADD.FTZ R12, |R14|, -RZ ;  /* 0x800000ff0e0c4221 */ /* 0x000fcc0000010200 */
[----:B------:R-:W-:Y:S05]  /*0820*/  @!P5 BRA `(.L_x_527) ;  /* 0xfffffed00000d947 */ /* 0x000fea000383ffff */
.L_x_526:
[----:B0-----:R-:W-:Y:S05]  /*0830*/  BSYNC B0 ;  /* 0x0000000000007941 */ /* 0x001fea0003800000 */
.L_x_525:
[----:B------:R-:W0:Y:S01]  /*0840*/  SHFL.BFLY PT, R7, R12, 0x10, 0x1f ;  /* 0x0e001f000c077f89 */ /* 0x000e2200000e0000 */
[----:B------:R-:W1:Y:S01]  /*0850*/  I2F R2, R2 ;  /* 0x0000000200027306 */ /* 0x000e620000201400 */
[----:B------:R-:W-:Y:S01]  /*0860*/  BSSY B0, `(.L_x_528) ;  /* 0x000003d000007945 */ /* 0x000fe20003800000 */
[----:B-1----:R-:W-:Y:S01]  /*0870*/  FSETP.GT.FTZ.AND P0, PT, R3, R2, PT ;  /* 0x000000020300720b */ /* 0x002fe20003f14000 */
[----:B------:R-:W-:Y:S01]  /*0880*/  IMAD.MOV.U32 R3, RZ, RZ, -0x1f528714 ;  /* 0xe0ad78ecff037424 */ /* 0x000fe200078e00ff */
        /* <DEDUP_REMOVED lines=21> */
[----:B0-----:R-:W-:Y:S01]  /*09e0*/  FMNMX.FTZ R2, R9, R2, !PT ;  /* 0x0000000209027209 */ /* 0x001fe20007810000 */
[----:B------:R-:W-:Y:S05]  /*09f0*/  @P2 BRA `(.L_x_529) ;  /* 0x0000023000002947 */ /* 0x000fea0003800000 */
[----:B------:R-:W-:Y:S01]  /*0a00*/  FMUL.FTZ R4, R2, 1 ;  /* 0x3f80000002047820 */ /* 0x000fe20000410000 */
[----:B------:R-:W0:Y:S01]  /*0a10*/  S2R R3, SR_CTAID.X ;  /* 0x0000000000037919 */ /* 0x000e220000002500 */
[----:B------:R-:W-:Y:S01]  /*0a20*/  IMAD.MOV.U32 R6, RZ, RZ, 0x1 ;  /* 0x00000001ff067424 */ /* 0x000fe200078e00ff */
[----:B------:R-:W-:Y:S03]  /*0a30*/  BSSY B1, `(.L_x_530) ;  /* 0x0000010000017945 */ /* 0x000fe60003800000 */
[----:B------:R-:W1:Y:S08]  /*0a40*/  F2F.F64.F32 R4, R4 ;  /* 0x0000000400047310 */ /* 0x000e700000201800 */
[----:B-1----:R-:W1:Y:S02]  /*0a50*/  MUFU.RCP64H R7, R5 ;  /* 0x0000000500077308 */ /* 0x002e640000001800 */
[----:B-1----:R-:W1:-:S06]  /*0a60*/  DFMA R8, -R4, R6, 1 ;  /* 0x3ff000000408742b */ /* 0x002e4c0000000106 */
[----:B-1----:R-:W1:-:S06]  /*0a70*/  DFMA R8, R8, R8, R8 ;  /* 0x000000080808722b */ /* 0x002e4c0000000008 */
[----:B-1----:R-:W1:-:S06]  /*0a80*/  DFMA R8, R6, R8, R6 ;  /* 0x000000080608722b */ /* 0x002e4c0000000006 */
[----:B-1----:R-:W1:-:S06]  /*0a90*/  DFMA R6, -R4, R8, 1 ;  /* 0x3ff000000406742b */ /* 0x002e4c0000000108 */
[----:B-1----:R-:W1:-:S06]  /*0aa0*/  DFMA R6, R8, R6, R8 ;  /* 0x000000060806722b */ /* 0x002e4c0000000008 */
[----:B-1----:R-:W1:-:S06]  /*0ab0*/  DMUL R8, R6, 127 ;  /* 0x405fc00006087828 */ /* 0x002e4c0000000000 */
[----:B-1----:R-:W1:-:S06]  /*0ac0*/  DFMA R10, -R4, R8, 127 ;  /* 0x405fc000040a742b */ /* 0x002e4c0000000108 */
[----:B-1----:R-:W1:-:S10]  /*0ad0*/  DFMA R6, R6, R10, R8 ;  /* 0x0000000a0606722b */ /* 0x002e540000000008 */
[----:B-1----:R-:W-:-:S05]  /*0ae0*/  FFMA R8, RZ, R5, R7 ;  /* 0x00000005ff087223 */ /* 0x002fca0000000007 */
[----:B------:R-:W-:-:S13]  /*0af0*/  FSETP.GT.AND P0, PT, |R8|, 1.469367938527859385e-39, PT ;  /* 0x001000000800780b */ /* 0x000fda0003f04200 */
[----:B------:R-:W-:Y:S05]  /*0b00*/  @P0 BRA `(.L_x_531) ;  /* 0x0000002000000947 */ /* 0x000fea0003800000 */
[----:B0-----:R-:W-:Y:S02]  /*0b10*/  MOV R8, 0xb30 ;  /* 0x00000b3000087802 */ /* 0x001fe40000000f00 */
[----:B------:R-:W-:Y:S05]  /*0b20*/  CALL.REL.NOINC `($__internal_1_$__cuda_sm20_div_rn_f64_full) ;  /* 0x000001c000007944 */ /* 0x000fea0003c00000 */
.L_x_531:
[----:B0-----:R-:W-:Y:S05]  /*0b30*/  BSYNC B1 ;  /* 0x0000000000017941 */ /* 0x001fea0003800000 */
.L_x_530:
[----:B------:R-:W0:Y:S01]  /*0b40*/  F2F.F32.F64 R8, R6 ;  /* 0x0000000600087310 */ /* 0x000e220000301000 */
[----:B------:R-:W0:-:S14]  /*0b50*/  DSETP.GEU.AND P0, PT, |R6|, c[0x2][0x0], PT ;  /* 0x008000000600762a */ /* 0x000e1c0003f0e200 */
[----:B0-----:R-:W-:Y:S02]  /*0b60*/  @!P0 FMUL R8, R8, 1.175494350822287508e-38 ;  /* 0x0080000008088820 */ /* 0x001fe40000400000 */
.L_x_532:
[----:B0-----:R-:W0:Y:S02]  /*0b70*/  LDS R5, [R0.X4+0x110] ;  /* 0x0001100000057984 */ /* 0x001e240000004800 */
[----:B0-----:R-:W-:Y:S02]  /*0b80*/  FMUL.FTZ R6, R8, R5 ;  /* 0x0000000508067220 */ /* 0x001fe40000410000 */
[----:B------:R-:W-:Y:S01]  /*0b90*/  IMAD R5, R3, c[0x0][0x188], R0 ;  /* 0x0000620003057a24 */ /* 0x000fe200078e0200 */
[----:B------:R-:W-:-:S03]  /*0ba0*/  IADD3 R0, R0, c[0x0][0x0], RZ ;  /* 0x0000000000007a10 */ /* 0x000fc60007ffe0ff */
[----:B------:R-:W0:Y:S01]  /*0bb0*/  F2I.S8.NTZ R6, R6 ;  /* 0x0000000600067305 */ /* 0x000e220000202100 */
[----:B------:R-:W-:-:S04]  /*0bc0*/  IADD3 R4, P0, R5, c[0x0][0x178], RZ ;  /* 0x00005e0005047a10 */ /* 0x000fc80007f1e0ff */
[----:B------:R-:W-:Y:S02]  /*0bd0*/  LEA.HI.X.SX32 R5, R5, c[0x0][0x17c], 0x1, P0 ;  /* 0x00005f0005057a11 */ /* 0x000fe400000f0eff */
[----:B------:R-:W-:Y:S02]  /*0be0*/  ISETP.GE.AND P0, PT, R0, c[0x0][0x188], PT ;  /* 0x0000620000007a0c */ /* 0x000fe40003f06270 */
[----:B0-----:R-:W-:-:S04]  /*0bf0*/  PRMT R7, R6, 0x8880, RZ ;  /* 0x0000888006077816 */ /* 0x001fc800000000ff */
[----:B------:R-:W-:-:S05]  /*0c00*/  PRMT R7, R7, 0x7710, RZ ;  /* 0x0000771007077816 */ /* 0x000fca00000000ff */
[----:B------:R0:W-:Y:S02]  /*0c10*/  STG.E.U8 [R4.64], R7 ;  /* 0x0000000704007986 */ /* 0x0001e4000c101104 */
[----:B------:R-:W-:Y:S05]  /*0c20*/  @!P0 BRA `(.L_x_532) ;  /* 0xffffff4000008947 */ /* 0x000fea000383ffff */
.L_x_529:
[----:B------:R-:W-:Y:S05]  /*0c30*/  BSYNC B0 ;  /* 0x0000000000007941 */ /* 0x000fea0003800000 */
.L_x_528:
[----:B------:R-:W-:Y:S05]  /*0c40*/  @P1 EXIT ;  /* 0x000000000000194d */ /* 0x000fea0003800000 */
[----:B0-----:R-:W-:Y:S01]  /*0c50*/  MOV R5, c[0x0][0x194] ;  /* 0x0000650000057a02 */ /* 0x001fe20000000f00 */
        /* <DEDUP_REMOVED lines=9> */
        .weak           $__internal_1_$__cuda_sm20_div_rn_f64_full
        .type           $__internal_1_$__cuda_sm20_div_rn_f64_full,@function
        .size           $__internal_1_$__cuda_sm20_div_rn_f64_full,(.L_x_2435 - $__internal_1_$__cuda_sm20_div_rn_f64_full)
$__internal_1_$__cuda_sm20_div_rn_f64_full:
[C---:B------:R-:W-:Y:S01]  /*0cf0*/  FSETP.GEU.AND P0, PT, |R5|.reuse, 1.469367938527859385e-39, PT ;  /* 0x001000000500780b */ /* 0x040fe20003f0e200 */
[----:B------:R-:W-:Y:S01]  /*0d00*/  IMAD.MOV.U32 R10, RZ, RZ, 0x1 ;  /* 0x00000001ff0a7424 */ /* 0x000fe200078e00ff */
[C---:B------:R-:W-:Y:S01]  /*0d10*/  LOP3.LUT R6, R5.reuse, 0x800fffff, RZ, 0xc0, !PT ;  /* 0x800fffff05067812 */ /* 0x040fe200078ec0ff */
[----:B------:R-:W-:Y:S01]  /*0d20*/  IMAD.MOV.U32 R16, RZ, RZ, 0x40500000 ;  /* 0x40500000ff107424 */ /* 0x000fe200078e00ff */
[----:B------:R-:W-:Y:S01]  /*0d30*/  LOP3.LUT R17, R5, 0x7ff00000, RZ, 0xc0, !PT ;  /* 0x7ff0000005117812 */ /* 0x000fe200078ec0ff */
[----:B------:R-:W-:Y:S01]  /*0d40*/  BSSY B2, `(.L_x_533) ;  /* 0x0000045000027945 */ /* 0x000fe20003800000 */
[----:B------:R-:W-:Y:S01]  /*0d50*/  LOP3.LUT R7, R6, 0x3ff00000, RZ, 0xfc, !PT ;  /* 0x3ff0000006077812 */ /* 0x000fe200078efcff */
[----:B------:R-:W-:Y:S01]  /*0d60*/  IMAD.MOV.U32 R6, RZ, RZ, R4 ;  /* 0x000000ffff067224 */ /* 0x000fe200078e0004 */
[----:B------:R-:W-:Y:S02]  /*0d70*/  MOV R9, 0x1ca00000 ;  /* 0x1ca0000000097802 */ /* 0x000fe40000000f00 */
        /* <DEDUP_REMOVED lines=13> */
[----:B------:R-:W-:Y:S01]  /*0e50*/  LOP3.LUT R11, R10, 0xfc000, RZ, 0xfc, !PT ;  /* 0x000fc0000a0b7812 */ /* 0x000fe200078efcff */
[----:B------:R-:W-:-:S04]  /*0e60*/  IMAD.MOV.U32 R10, RZ, RZ, RZ ;  /* 0x000000ffff0a7224 */ /* 0x000fc800078e00ff */
[----:B0-----:R-:W0:-:S06]  /*0e70*/  DFMA R12, R12, R14, R12 ;  /* 0x0000000e0c0c722b */ /* 0x001e0c000000000c */
[----:B0-----:R-:W0:-:S06]  /*0e80*/  DMUL R14, R12, R10 ;  /* 0x0000000a0c0e7228 */ /* 0x001e0c0000000000 */
[----:B0-----:R-:W0:-:S06]  /*0e90*/  DFMA R18, R14, -R6, R10 ;  /* 0x800000060e12722b */ /* 0x001e0c000000000a */
[----:B0-----:R0:W1:Y:S01]  /*0ea0*/  DFMA R12, R12, R18, R14 ;  /* 0x000000120c0c722b */ /* 0x001062000000000e */
[----:B------:R-:W-:Y:S05]  /*0eb0*/  @P0 BRA `(.L_x_534) ;  /* 0x000001c000000947 */ /* 0x000fea0003800000 */
[----:B0-----:R-:W-:Y:S02]  /*0ec0*/  LOP3.LUT R15, R5, 0x7ff00000, RZ, 0xc0, !PT ;  /* 0x7ff00000050f7812 */ /* 0x001fe400078ec0ff */
[----:B------:R-:W-:Y:S02]  /*0ed0*/  MOV R16, RZ ;  /* 0x000000ff00107202 */ /* 0x000fe40000000f00 */
[C---:B------:R-:W-:Y:S02]  /*0ee0*/  IADD3 R14, -R15.reuse, 0x40500000, RZ ;  /* 0x405000000f0e7810 */ /* 0x040fe40007ffe1ff */
[----:B------:R-:W-:Y:S02]  /*0ef0*/  ISETP.LE.U32.AND P0, PT, R15, 0x40500000, PT ;  /* 0x405000000f00780c */ /* 0x000fe40003f03070 */
[----:B------:R-:W-:Y:S02]  /*0f00*/  IMNMX R14, R14, -0x46a00000, !PT ;  /* 0xb96000000e0e7817 */ /* 0x000fe40007800200 */
[----:B------:R-:W-:-:S02]  /*0f10*/  SEL R9, R9, 0x63400000, !P0 ;  /* 0x6340000009097807 */ /* 0x000fc40004000000 */
        /* <DEDUP_REMOVED lines=12> */
[----:B------:R-:W-:Y:S02]  /*0fe0*/  IMAD.MOV R5, RZ, RZ, -R18 ;  /* 0x000000ffff057224 */ /* 0x000fe400078e0a12 */
        /* <DEDUP_REMOVED lines=9> */
.L_x_534:
[----:B------:R-:W2:-:S14]  /*1080*/  DSETP.NAN.AND P0, PT, R4, R4, PT ;  /* 0x000000040400722a */ /* 0x000e9c0003f08000 */
[----:B--2---:R-:W-:Y:S05]  /*1090*/  @P0 BRA `(.L_x_536) ;  /* 0x000000d000000947 */ /* 0x004fea0003800000 */
[----:B------:R-:W-:Y:S01]  /*10a0*/  ISETP.NE.AND P0, PT, R16, R17, PT ;  /* 0x000000111000720c */ /* 0x000fe20003f05270 */
[----:B0-----:R-:W-:Y:S01]  /*10b0*/  IMAD.MOV.U32 R15, RZ, RZ, -0x80000 ;  /* 0xfff80000ff0f7424 */ /* 0x001fe200078e00ff */
[----:B------:R-:W-:-:S11]  /*10c0*/  MOV R14, 0x0 ;  /* 0x00000000000e7802 */ /* 0x000fd60000000f00 */
[----:B------:R-:W-:Y:S05]  /*10d0*/  @!P0 BRA `(.L_x_535) ;  /* 0x000000b000008947 */ /* 0x000fea0003800000 */
[----:B------:R-:W-:Y:S02]  /*10e0*/  ISETP.NE.AND P0, PT, R16, 0x7ff00000, PT ;  /* 0x7ff000001000780c */ /* 0x000fe40003f05270 */
[----:B------:R-:W-:Y:S02]  /*10f0*/  LOP3.LUT R4, R5, 0x405fc000, RZ, 0x3c, !PT ;  /* 0x405fc00005047812 */ /* 0x000fe400078e3cff */
[----:B------:R-:W-:Y:S02]  /*1100*/  ISETP.EQ.OR P0, PT, R17, RZ, !P0 ;  /* 0x000000ff1100720c */ /* 0x000fe40004702670 */
[----:B------:R-:W-:-:S11]  /*1110*/  LOP3.LUT R15, R4, 0x80000000, RZ, 0xc0, !PT ;  /* 0x80000000040f7812 */ /* 0x000fd600078ec0ff */
[----:B------:R-:W-:Y:S01]  /*1120*/  @P0 LOP3.LUT R4, R15, 0x7ff00000, RZ, 0xfc, !PT ;  /* 0x7ff000000f040812 */ /* 0x000fe200078efcff */
[----:B------:R-:W-:Y:S02]  /*1130*/  @!P0 IMAD.MOV.U32 R14, RZ, RZ, RZ ;  /* 0x000000ffff0e8224 */ /* 0x000fe400078e00ff */
[----:B------:R-:W-:Y:S01]  /*1140*/  @P0 IMAD.MOV.U32 R14, RZ, RZ, RZ ;  /* 0x000000ffff0e0224 */ /* 0x000fe200078e00ff */
[----:B------:R-:W-:Y:S01]  /*1150*/  @P0 MOV R15, R4 ;  /* 0x00000004000f0202 */ /* 0x000fe20000000f00 */
[----:B------:R-:W-:Y:S05]  /*1160*/  BRA `(.L_x_535) ;  /* 0x0000002000007947 */ /* 0x000fea0003800000 */
.L_x_536:
[----:B0-----:R-:W-:Y:S01]  /*1170*/  LOP3.LUT R15, R5, 0x80000, RZ, 0xfc, !PT ;  /* 0x00080000050f7812 */ /* 0x001fe200078efcff */
[----:B------:R-:W-:Y:S02]  /*1180*/  IMAD.MOV.U32 R14, RZ, RZ, R4 ;  /* 0x000000ffff0e7224 */ /* 0x000fe400078e0004 */
.L_x_535:
[----:B------:R-:W-:Y:S05]  /*1190*/  BSYNC B2 ;  /* 0x0000000000027941 */ /* 0x000fea0003800000 */
.L_x_533:
[----:B------:R-:W-:Y:S01]  /*11a0*/  IMAD.MOV.U32 R9, RZ, RZ, 0x0 ;  /* 0x00000000ff097424 */ /* 0x000fe200078e00ff */
[----:B------:R-:W-:Y:S01]  /*11b0*/  MOV R7, R15 ;  /* 0x0000000f00077202 */ /* 0x000fe20000000f00 */
[----:B------:R-:W-:Y:S02]  /*11c0*/  IMAD.MOV.U32 R6, RZ, RZ, R14 ;  /* 0x000000ffff067224 */ /* 0x000fe400078e000e */
[----:B------:R-:W-:Y:S05]  /*11d0*/  RET.REL.NODEC R8 `(_ZN17fastertransformer16generalLayerNormIfLb1EEEvPKT_S3_S3_PS1_fiiPfS5_i) ;  /* 0xffffee2008007950 */ /* 0x000fea0003c3ffff */
.L_x_537:
        /* <DEDUP_REMOVED lines=10> */
.L_x_2435:


//--------------------- .text._ZN17fastertransformer29generalAddResidualT5LayerNormI6__halfEEvPKT_S4_PS2_S5_fii --------------------------
	.section	.text._ZN17fastertransformer29generalAddResidualT5LayerNormI6__halfEEvPKT_S4_PS2_S5_fii,"ax",@progbits
	.sectioninfo	@"SHI_REGISTERS=14"
	.align	128
        .global         _ZN17fastertransformer29generalAddResidualT5LayerNormI6__halfEEvPKT_S4_PS2_S5_fii
        .type           _ZN17fastertransformer29generalAddResidualT5LayerNormI6__halfEEvPKT_S4_PS2_S5_fii,@function
        .size           _ZN17fastertransformer29generalAddResidualT5LayerNormI6__halfEEvPKT_S4_PS2_S5_fii,(.L_x_2542 - _ZN17fastertransformer29generalAddResidualT5LayerNormI6__halfEEvPKT_S4_PS2_S5_fii)
        .other          _ZN17fastertransformer29generalAddResidualT5LayerNormI6__halfEEvPKT_S4_PS2_S5_fii,@"STO_CUDA_ENTRY STV_DEFAULT"
_ZN17fastertransformer29generalAddResidualT5LayerNormI6__halfEEvPKT_S4_PS2_S5_fii:
.text._ZN17fastertransformer29generalAddResidualT5LayerNormI6__halfEEvPKT_S4_PS2_S5_fii:
[----:B------:R-:W-:Y:S02]  /*0000*/  IMAD.MOV.U32 R1, RZ, RZ, c[0x0][0x28] ;  /* 0x00000a00ff017624 */ /* 0x000fe400078e00ff */
        /* <DEDUP_REMOVED lines=9> */
.L_x_540:
[----:B0-----:R-:W-:Y:S02]  /*00a0*/  IMAD.MOV.U32 R3, RZ, RZ, 0x2 ;  /* 0x00000002ff037424 */ /* 0x001fe400078e00ff */
[----:B0-----:R-:W-:-:S04]  /*00b0*/  IMAD R2, R10, c[0x0][0x188], R7 ;  /* 0x000062000a027a24 */ /* 0x001fc800078e0207 */
[----:B------:R-:W-:-:S04]  /*00c0*/  IMAD.WIDE.U32 R4, R2, R3, c[0x0][0x160] ;  /* 0x0000580002047625 */ /* 0x000fc800078e0003 */
[----:B------:R-:W-:Y:S02]  /*00d0*/  IMAD.WIDE.U32 R2, R2, R3, c[0x0][0x170] ;  /* 0x00005c0002027625 */ /* 0x000fe400078e0003 */
[----:B------:R-:W2:Y:S04]  /*00e0*/  LDG.E.U16.CONSTANT R4, [R4.64] ;  /* 0x0000000404047981 */ /* 0x000ea8000c1e9500 */
[----:B------:R-:W3:Y:S01]  /*00f0*/  LDG.E.U16 R9, [R2.64] ;  /* 0x0000000402097981 */ /* 0x000ee2000c1e1500 */
[----:B------:R-:W-:Y:S01]  /*0100*/  IADD3 R7, R7, c[0x0][0x0], RZ ;  /* 0x0000000007077a10 */ /* 0x000fe20007ffe0ff */
[----:B--2---:R-:W-:Y:S02]  /*0110*/  HADD2.F32 R8, -RZ, R4.H0_H0 ;  /* 0x20000004ff087230 */ /* 0x004fe40000004100 */
[----:B---3--:R-:W-:-:S05]  /*0120*/  HADD2.F32 R9, -RZ, R9.H0_H0 ;  /* 0x20000009ff097230 */ /* 0x008fca0000004100 */
[----:B------:R-:W-:-:S05]  /*0130*/  FADD.FTZ R8, R8, R9 ;  /* 0x0000000908087221 */ /* 0x000fca0000010000 */
[----:B------:R-:W-:-:S13]  /*0140*/  FSETP.GT.FTZ.AND P1, PT, R8, RZ, PT ;  /* 0x000000ff0800720b */ /* 0x000fda0003f34000 */
[C---:B------:R-:W-:Y:S02]  /*0150*/  @!P1 FMNMX.FTZ R9, R8.reuse, -64504, !PT ;  /* 0xc77bf80008099809 */ /* 0x040fe40007810000 */
[----:B------:R-:W-:Y:S02]  /*0160*/  @P1 FMNMX.FTZ R8, R8, 64504, PT ;  /* 0x477bf80008081809 */ /* 0x000fe40003810000 */
[----:B------:R-:W-:Y:S02]  /*0170*/  @!P1 F2FP.PACK_AB R5, RZ, R9 ;  /* 0x00000009ff05923e */ /* 0x000fe400000000ff */
[----:B------:R-:W-:Y:S02]  /*0180*/  @P1 F2FP.PACK_AB R5, RZ, R8 ;  /* 0x00000008ff05123e */ /* 0x000fe400000000ff */
[----:B------:R-:W-:Y:S02]  /*0190*/  ISETP.GE.AND P1, PT, R7, c[0x0][0x188], PT ;  /* 0x0000620007007a0c */ /* 0x000fe40003f26270 */
[----:B------:R-:W-:Y:S01]  /*01a0*/  PRMT R8, R5, 0x7610, R8 ;  /* 0x0000761005087816 */ /* 0x000fe20000000008 */
[----:B------:R-:W-:-:S04]  /*01b0*/  HADD2.F32 R5, -RZ, R5.H0_H0 ;  /* 0x20000005ff057230 */ /* 0x000fc80000004100 */
[----:B------:R0:W-:Y:S01]  /*01c0*/  STG.E.U16 [R2.64], R8 ;  /* 0x0000000802007986 */ /* 0x0001e2000c101504 */
[----:B------:R-:W-:-:S05]  /*01d0*/  FFMA.FTZ R6, R5, R5, R6 ;  /* 0x0000000505067223 */ /* 0x000fca0000010006 */
[----:B------:R-:W-:Y:S05]  /*01e0*/  @!P1 BRA `(.L_x_540) ;  /* 0xfffffeb000009947 */ /* 0x000fea000383ffff */
.L_x_539:
[----:B------:R-:W-:Y:S05]  /*01f0*/  BSYNC B0 ;  /* 0x0000000000007941 */ /* 0x000fea0003800000 */
.L_x_538:
[----:B0-----:R-:W0:Y:S01]  /*0200*/  SHFL.BFLY PT, R3, R6, 0x10, 0x1f ;  /* 0x0e001f0006037f89 */ /* 0x001e2200000e0000 */
        /* <DEDUP_REMOVED lines=40> */
.L_x_541:
[----:B------:R-:W-:Y:S02]  /*0490*/  IMAD.MOV.U32 R4, RZ, RZ, 0x2 ;  /* 0x00000002ff047424 */ /* 0x000fe400078e00ff */
[----:B-1----:R-:W-:-:S04]  /*04a0*/  IMAD R9, R11, c[0x0][0x188], R0 ;  /* 0x000062000b097a24 */ /* 0x002fc800078e0200 */
[----:B0-----:R-:W-:-:S04]  /*04b0*/  IMAD.WIDE.U32 R2, R9, R4, c[0x0][0x170] ;  /* 0x00005c0009027625 */ /* 0x001fc800078e0004 */
[C---:B------:R-:W-:Y:S02]  /*04c0*/  IMAD.WIDE R4, R0.reuse, R4, c[0x0][0x168] ;  /* 0x00005a0000047625 */ /* 0x040fe400078e0204 */
[----:B------:R-:W2:Y:S04]  /*04d0*/  LDG.E.U16 R2, [R2.64] ;  /* 0x0000000402027981 */ /* 0x000ea8000c1e1500 */
        /* <DEDUP_REMOVED lines=17> */
.L_x_542:
        /* <DEDUP_REMOVED lines=9> */
.L_x_2542:


//--------------------- .text._ZN17fastertransformer29generalAddResidualT5LayerNormIfEEvPKT_S3_PS1_S4_fii --------------------------
	.section	.text._ZN17fastertransformer29generalAddResidualT5LayerNormIfEEvPKT_S3_PS1_S4_fii,"ax",@progbits
	.sectioninfo	@"SHI_REGISTERS=14"
	.align	128
        .global         _ZN17fastertransformer29generalAddResidualT5LayerNormIfEEvPKT_S3_PS1_S4_fii
        .type           _ZN17fastertransformer29generalAddResidualT5LayerNormIfEEvPKT_S3_PS1_S4_fii,@function
        .size           _ZN17fastertransformer29generalAddResidualT5LayerNormIfEEvPKT_S3_PS1_S4_fii,(.L_x_2543 - _ZN17fastertransformer29generalAddResidualT5LayerNormIfEEvPKT_S3_PS1_S4_fii)
        .other          _ZN17fastertransformer29generalAddResidualT5LayerNormIfEEvPKT_S3_PS1_S4_fii,@"STO_CUDA_ENTRY STV_DEFAULT"
_ZN17fastertransformer29generalAddResidualT5LayerNormIfEEvPKT_S3_PS1_S4_fii:
.text._ZN17fastertransformer29generalAddResidualT5LayerNormIfEEvPKT_S3_PS1_S4_fii:
        /* <DEDUP_REMOVED lines=10> */
.L_x_545:
[----:B0-----:R-:W-:Y:S01]  /*00a0*/  MOV R5, 0x4 ;  /* 0x0000000400057802 */ /* 0x001fe20000000f00 */
[----:B0-----:R-:W-:-:S04]  /*00b0*/  IMAD R4, R8, c[0x0][0x188], R7 ;  /* 0x0000620008047a24 */ /* 0x001fc800078e0207 */
[----:B------:R-:W-:-:S04]  /*00c0*/  IMAD.WIDE.U32 R2, R4, R5, c[0x0][0x160] ;  /* 0x0000580004027625 */ /* 0x000fc800078e0005 */
[----:B------:R-:W-:Y:S02]  /*00d0*/  IMAD.WIDE.U32 R4, R4, R5, c[0x0][0x170] ;  /* 0x00005c0004047625 */ /* 0x000fe400078e0005 */
[----:B------:R-:W2:Y:S04]  /*00e0*/  LDG.E.CONSTANT R2, [R2.64] ;  /* 0x0000000402027981 */ /* 0x000ea8000c1e9900 */
[----:B------:R-:W2:Y:S01]  /*00f0*/  LDG.E R9, [R4.64] ;  /* 0x0000000404097981 */ /* 0x000ea2000c1e1900 */
[----:B------:R-:W-:-:S04]  /*0100*/  IADD3 R7, R7, c[0x0][0x0], RZ ;  /* 0x0000000007077a10 */ /* 0x000fc80007ffe0ff */
[----:B------:R-:W-:Y:S01]  /*0110*/  ISETP.GE.AND P1, PT, R7, c[0x0][0x188], PT ;  /* 0x0000620007007a0c */ /* 0x000fe20003f26270 */
[----:B--2---:R-:W-:-:S04]  /*0120*/  FADD.FTZ R9, R2, R9 ;  /* 0x0000000902097221 */ /* 0x004fc80000010000 */
[----:B------:R-:W-:Y:S01]  /*0130*/  FFMA.FTZ R6, R9, R9, R6 ;  /* 0x0000000909067223 */ /* 0x000fe20000010006 */
[----:B------:R0:W-:Y:S07]  /*0140*/  STG.E [R4.64], R9 ;  /* 0x0000000904007986 */ /* 0x0001ee000c101904 */
[----:B------:R-:W-:Y:S05]  /*0150*/  @!P1 BRA `(.L_x_545) ;  /* 0xffffff4000009947 */ /* 0x000fea000383ffff */
.L_x_544:
[----:B------:R-:W-:Y:S05]  /*0160*/  BSYNC B0 ;  /* 0x0000000000007941 */ /* 0x000fea0003800000 */
.L_x_543:
[----:B------:R-:W1:Y:S01]  /*0170*/  SHFL.BFLY PT, R3, R6, 0x10, 0x1f ;  /* 0x0e001f0006037f89 */ /* 0x000e6200000e0000 */
[----:B------:R-:W2:Y:S01]  /*0180*/  I2F.U32 R8, c[0x0][0x0] ;  /* 0x0000000000087b06 */ /* 0x000ea20000201000 */
[----:B------:R-:W-:-:S07]  /*0190*/  LOP3.LUT P1, R10, R0, 0x1f, RZ, 0xc0, !PT ;  /* 0x0000001f000a7812 */ /* 0x000fce000782c0ff */
[----:B0-----:R-:W0:Y:S01]  /*01a0*/  I2F.U32 R9, R0 ;  /* 0x0000000000097306 */ /* 0x001e220000201000 */
[----:B--2---:R-:W-:Y:S02]  /*01b0*/  FMUL.FTZ R8, R8, 0.03125 ;  /* 0x3d00000008087820 */ /* 0x004fe40000410000 */
[----:B-1----:R-:W-:-:S03]  /*01c0*/  FADD.FTZ R3, R3, R6 ;  /* 0x0000000603037221 */ /* 0x002fc60000010000 */
[----:B0-----:R-:W-:Y:S02]  /*01d0*/  FSETP.GT.FTZ.AND P2, PT, R8, R9, PT ;  /* 0x000000090800720b */ /* 0x001fe40003f54000 */
        /* <DEDUP_REMOVED lines=34> */
.L_x_546:
        /* <DEDUP_REMOVED lines=14> */
.L_x_547:
        /* <DEDUP_REMOVED lines=10> */
.L_x_2543:


//--------------------- .text._ZN17fastertransformer31generalAddBiasResidualLayerNormI6__halfLi2EEEvPKT_S4_S4_S4_S4_S4_PS2_S5_fiiPKfS7_S7_Pfi --------------------------
	.section	.text._ZN17fastertransformer31generalAddBiasResidualLayerNormI6__halfLi2EEEvPKT_S4_S4_S4_S4_S4_PS2_S5_fiiPKfS7_S7_Pfi,"ax",@progbits
	.sectioninfo	@"SHI_REGISTERS=25"
	.align	128
        .global         _ZN17fastertransformer31generalAddBiasResidualLayerNormI6__halfLi2EEEvPKT_S4_S4_S4_S4_S4_PS2_S5_fiiPKfS7_S7_Pfi
        .type           _ZN17fastertransformer31generalAddBiasResidualLayerNormI6__halfLi2EEEvPKT_S4_S4_S4_S4_S4_PS2_S5_fiiPKfS7_S7_Pfi,@function
        .size           _ZN17fastertransformer31generalAddBiasResidualLayerNormI6__halfLi2EEEvPKT_S4_S4_S4_S4_S4_PS2_S5_fiiPKfS7_S7_Pfi,(.L_x_2436 - _ZN17fastertransformer31generalAddBiasResidualLayerNormI6__halfLi2EEEvPKT_S4_S4_S4_S4_S4_PS2_S5_fiiPKfS7_S7_Pfi)
        .other          _ZN17fastertransformer31generalAddBiasResidualLayerNormI6__halfLi2EEEvPKT_S4_S4_S4_S4_S4_PS2_S5_fiiPKfS7_S7_Pfi,@"STO_CUDA_ENTRY STV_DEFAULT"
_ZN17fastertransformer31generalAddBiasResidualLayerNormI6__halfLi2EEEvPKT_S4_S4_S4_S4_S4_PS2_S5_fiiPKfS7_S7_Pfi:
.text._ZN17fastertransformer31generalAddBiasResidualLayerNormI6__halfLi2EEEvPKT_S4_S4_S4_S4_S4_PS2_S5_fiiPKfS7_S7_Pfi:
[----:B------:R-:W-:Y:S02]  /*0000*/  IMAD.MOV.U32 R1, RZ, RZ, c[0x0][0x28] ;  /* 0x00000a00ff017624 */ /* 0x000fe400078e00ff */
[----:B------:R-:W-:Y:S01]  /*0010*/  IMAD.MOV.U32 R0, RZ, RZ, c[0x0][0x1d0] ;  /* 0x00007400ff007624 */ /* 0x000fe200078e00ff */
[----:B------:R-:W-:Y:S01]  /*0020*/  ISETP.NE.U32.AND P0, PT, RZ, c[0x0][0x1b0], PT ;  /* 0x00006c00ff007a0c */ /* 0x000fe20003f05070 */
[----:B------:R-:W-:Y:S01]  /*0030*/  ULDC.64 UR4, c[0x0][0x118] ;  /* 0x0000460000047ab9 */ /* 0x000fe20000000a00 */
[----:B------:R-:W-:Y:S02]  /*0040*/  ISETP.NE.U32.AND P2, PT, RZ, c[0x0][0x1b8], PT ;  /* 0x00006e00ff007a0c */ /* 0x000fe40003f45070 */
[----:B------:R-:W-:-:S04]  /*0050*/  ISETP.NE.AND P1, PT, R0, 0x2, PT ;  /* 0x000000020000780c */ /* 0x000fc80003f25270 */
[----:B------:R-:W-:-:S04]  /*0060*/  ISETP.NE.AND.EX P0, PT, RZ, c[0x0][0x1b4], !P1, P0 ;  /* 0x00006d00ff007a0c */ /* 0x000fc80004f05300 */
[----:B------:R-:W-:-:S13]  /*0070*/  ISETP.NE.AND.EX P0, PT, RZ, c[0x0][0x1bc], P0, P2 ;  /* 0x00006f00ff007a0c */ /* 0x000fda0000705320 */
[----:B------:R-:W-:Y:S01]  /*0080*/  @P0 MOV R6, c[0x0][0x1b8] ;  /* 0x00006e0000060a02 */ /* 0x000fe20000000f00 */
[----:B------:R-:W-:Y:S01]  /*0090*/  @P0 IMAD.MOV.U32 R7, RZ, RZ, c[0x0][0x1bc] ;  /* 0x00006f00ff070624 */ /* 0x000fe200078e00ff */
[----:B------:R-:W-:Y:S01]  /*00a0*/  @P0 MOV R9, c[0x0][0x1b4] ;  /* 0x00006d0000090a02 */ /* 0x000fe20000000f00 */
[----:B------:R-:W-:-:S03]  /*00b0*/  @P0 IMAD.MOV.U32 R8, RZ, RZ, c[0x0][0x1b0] ;  /* 0x00006c00ff080624 */ /* 0x000fc600078e00ff */
[----:B------:R-:W2:Y:S04]  /*00c0*/  @P0 LDG.E R6, [R6.64] ;  /* 0x0000000406060981 */ /* 0x000ea8000c1e1900 */
[----:B------:R-:W2:Y:S01]  /*00d0*/  @P0 LDG.E R9, [R8.64] ;  /* 0x0000000408090981 */ /* 0x000ea2000c1e1900 */
[----:B------:R-:W-:Y:S01]  /*00e0*/  BSSY B0, `(.L_x_548) ;  /* 0x000007d000007945 */ /* 0x000fe20003800000 */
[----:B------:R-:W-:Y:S02]  /*00f0*/  IMAD.MOV.U32 R4, RZ, RZ, RZ ;  /* 0x000000ffff047224 */ /* 0x000fe400078e00ff */
[----:B------:R-:W0:Y:S01]  /*0100*/  S2R R0, SR_TID.X ;  /* 0x0000000000007919 */ /* 0x000e220000002100 */
[----:B------:R-:W-:Y:S01]  /*0110*/  IMAD.MOV.U32 R2, RZ, RZ, RZ ;  /* 0x000000ffff027224 */ /* 0x000fe200078e00ff */
[----:B0-----:R-:W-:Y:S01]  /*0120*/  ISETP.GE.AND P3, PT, R0, c[0x0][0x1a8], PT ;  /* 0x00006a0000007a0c */ /* 0x001fe20003f66270 */
[----:B--2---:R-:W-:-:S12]  /*0130*/  @P0 FMUL.FTZ R4, R6, R9 ;  /* 0x0000000906040220 */ /* 0x004fd80000410000 */
[----:B------:R-:W-:Y:S05]  /*0140*/  @P3 BRA `(.L_x_549) ;  /* 0x0000076000003947 */ /* 0x000fea0003800000 */
[----:B------:R-:W0:Y:S01]  /*0150*/  S2R R3, SR_CTAID.X ;  /* 0x0000000000037919 */ /* 0x000e220000002500 */
[----:B------:R-:W-:Y:S01]  /*0160*/  HFMA2.MMA R2, -RZ, RZ, 0, 0 ;  /* 0x00000000ff027435 */ /* 0x000fe200000001ff */
[----:B------:R-:W-:Y:S05]  /*0170*/  @P0 BRA `(.L_x_550) ;  /* 0x0000039000000947 */ /* 0x000fea0003800000 */
[----:B------:R-:W-:-:S04]  /*0180*/  ISETP.NE.U32.AND P0, PT, RZ, c[0x0][0x188], PT ;  /* 0x00006200ff007a0c */ /* 0x000fc80003f05070 */
[----:B------:R-:W-:-:S13]  /*0190*/  ISETP.NE.AND.EX P0, PT, RZ, c[0x0][0x18c], PT, P0 ;  /* 0x00006300ff007a0c */ /* 0x000fda0003f05300 */
[----:B------:R-:W-:Y:S05]  /*01a0*/  @!P0 BRA `(.L_x_551) ;  /* 0x000001d000008947 */ /* 0x000fea0003800000 */
[----:B------:R-:W-:Y:S02]  /*01b0*/  IMAD.MOV.U32 R4, RZ, RZ, R0 ;  /* 0x000000ffff047224 */ /* 0x000fe400078e0000 */
.L_x_552:
[----:B------:R-:W-:Y:S02]  /*01c0*/  IMAD.MOV.U32 R16, RZ, RZ, 0x2 ;  /* 0x00000002ff107424 */ /* 0x000fe400078e00ff */
[----:B0-----:R-:W-:-:S04]  /*01d0*/  IMAD R5, R3, c[0x0][0x1a8], R4 ;  /* 0x00006a0003057a24 */ /* 0x001fc800078e0204 */
[----:B------:R-:W-:-:S04]  /*01e0*/  IMAD.WIDE.U32 R6, R5, R16, c[0x0][0x168] ;  /* 0x00005a0005067625 */ /* 0x000fc800078e0010 */
[CC--:B------:R-:W-:Y:S02]  /*01f0*/  IMAD.WIDE.U32 R8, R5.reuse, R16.reuse, c[0x0][0x170] ;  /* 0x00005c0005087625 */ /* 0x0c0fe400078e0010 */
[----:B------:R-:W2:Y:S02]  /*0200*/  LDG.E.U16.CONSTANT R6, [R6.64] ;  /* 0x0000000406067981 */ /* 0x000ea4000c1e9500 */
[-C--:B------:R-:W-:Y:S02]  /*0210*/  IMAD.WIDE.U32 R10, R5, R16.reuse, c[0x0][0x160] ;  /* 0x00005800050a7625 */ /* 0x080fe400078e0010 */
[----:B------:R0:W3:Y:S02]  /*0220*/  LDG.E.U16.CONSTANT R8, [R8.64] ;  /* 0x0000000408087981 */ /* 0x0000e4000c1e9500 */
[C---:B------:R-:W-:Y:S02]  /*0230*/  IMAD.WIDE R12, R4.reuse, R16, c[0x0][0x188] ;  /* 0x00006200040c7625 */ /* 0x040fe400078e0210 */
[----:B------:R-:W4:Y:S04]  /*0240*/  LDG.E.U16.CONSTANT R10, [R10.64] ;  /* 0x000000040a0a7981 */ /* 0x000f28000c1e9500 */
[----:B------:R-:W5:Y:S01]  /*0250*/  LDG.E.U16.CONSTANT R12, [R12.64] ;  /* 0x000000040c0c7981 */ /* 0x000f62000c1e9500 */
[----:B0-----:R-:W-:-:S02]  /*0260*/  SHF.L.U32 R9, R4, 0x1, RZ ;  /* 0x0000000104097819 */ /* 0x001fc400000006ff */
[----:B------:R-:W-:-:S04]  /*0270*/  IADD3 R4, R4, c[0x0][0x0], RZ ;  /* 0x0000000004047a10 */ /* 0x000fc80007ffe0ff */
[----:B------:R-:W-:Y:S01]  /*0280*/  ISETP.GE.AND P0, PT, R4, c[0x0][0x1a8], PT ;  /* 0x00006a0004007a0c */ /* 0x000fe20003f06270 */
[----:B--2---:R-:W-:Y:S02]  /*0290*/  HADD2.F32 R14, -RZ, R6.H0_H0 ;  /* 0x20000006ff0e7230 */ /* 0x004fe40000004100 */
[----:B---3--:R-:W-:Y:S02]  /*02a0*/  HADD2.F32 R15, -RZ, R8.H0_H0 ;  /* 0x20000008ff0f7230 */ /* 0x008fe40000004100 */
[----:B----4-:R-:W-:-:S03]  /*02b0*/  HADD2.F32 R17, -RZ, R10.H0_H0 ;  /* 0x2000000aff117230 */ /* 0x010fc60000004100 */
[----:B------:R-:W-:Y:S01]  /*02c0*/  FADD.FTZ R14, R14, R15 ;  /* 0x0000000f0e0e7221 */ /* 0x000fe20000010000 */
[----:B-----5:R-:W-:-:S03]  /*02d0*/  HADD2.F32 R15, -RZ, R12.H0_H0 ;  /* 0x2000000cff0f7230 */ /* 0x020fc60000004100 */
[----:B------:R-:W-:-:S04]  /*02e0*/  FADD.FTZ R14, R14, R17 ;  /* 0x000000110e0e7221 */ /* 0x000fc80000010000 */
[----:B------:R-:W-:Y:S02]  /*02f0*/  FADD.FTZ R15, R14, R15 ;  /* 0x0000000f0e0f7221 */ /* 0x000fe40000010000 */
[----:B------:R-:W-:-:S03]  /*0300*/  IMAD.WIDE.U32 R6, R5, R16, c[0x0][0x190] ;  /* 0x0000640005067625 */ /* 0x000fc600078e0010 */
[----:B------:R-:W-:-:S04]  /*0310*/  F2FP.PACK_AB R8, RZ, R15 ;  /* 0x0000000fff08723e */ /* 0x000fc800000000ff */
[----:B------:R-:W-:Y:S01]  /*0320*/  PRMT R5, R8, 0x7610, R5 ;  /* 0x0000761008057816 */ /* 0x000fe20000000005 */
[----:B------:R0:W-:Y:S04]  /*0330*/  STS.U16 [R9+0x110], R8 ;  /* 0x0001100809007388 */ /* 0x0001e80000000400 */
[----:B------:R0:W-:Y:S01]  /*0340*/  STG.E.U16 [R6.64], R5 ;  /* 0x0000000506007986 */ /* 0x0001e2000c101504 */
[----:B------:R-:W-:Y:S01]  /*0350*/  FADD.FTZ R2, R15, R2 ;  /* 0x000000020f027221 */ /* 0x000fe20000010000 */
[----:B------:R-:W-:Y:S05]  /*0360*/  @!P0 BRA `(.L_x_552) ;  /* 0xfffffe5000008947 */ /* 0x000fea000383ffff */
[----:B------:R-:W-:Y:S05]  /*0370*/  BRA `(.L_x_549) ;  /* 0x0000053000007947 */ /* 0x000fea0003800000 */
.L_x_551:
[----:B------:R-:W-:Y:S02]  /*0380*/  IMAD.MOV.U32 R12, RZ, RZ, R0 ;  /* 0x000000ffff0c7224 */ /* 0x000fe400078e0000 */
.L_x_553:
[----:B------:R-:W-:Y:S02]  /*0390*/  IMAD.MOV.U32 R15, RZ, RZ, 0x2 ;  /* 0x00000002ff0f7424 */ /* 0x000fe400078e00ff */
[----:B0-----:R-:W-:-:S04]  /*03a0*/  IMAD R10, R3, c[0x0][0x1a8], R12 ;  /* 0x00006a00030a7a24 */ /* 0x001fc800078e020c */
[----:B------:R-:W-:-:S04]  /*03b0*/  IMAD.WIDE.U32 R4, R10, R15, c[0x0][0x168] ;  /* 0x00005a000a047625 */ /* 0x000fc800078e000f */
[CC--:B------:R-:W-:Y:S02]  /*03c0*/  IMAD.WIDE.U32 R6, R10.reuse, R15.reuse, c[0x0][0x170] ;  /* 0x00005c000a067625 */ /* 0x0c0fe400078e000f */
[----:B------:R-:W2:Y:S02]  /*03d0*/  LDG.E.U16.CONSTANT R4, [R4.64] ;  /* 0x0000000404047981 */ /* 0x000ea4000c1e9500 */
[----:B------:R-:W-:Y:S02]  /*03e0*/  IMAD.WIDE.U32 R8, R10, R15, c[0x0][0x160] ;  /* 0x000058000a087625 */ /* 0x000fe400078e000f */
[----:B------:R-:W3:Y:S04]  /*03f0*/  LDG.E.U16.CONSTANT R6, [R6.64] ;  /* 0x0000000406067981 */ /* 0x000ee8000c1e9500 */
[----:B------:R-:W4:Y:S01]  /*0400*/  LDG.E.U16.CONSTANT R8, [R8.64] ;  /* 0x0000000408087981 */ /* 0x000f22000c1e9500 */
[----:B--2---:R-:W-:-:S02]  /*0410*/  HADD2.F32 R11, -RZ, R4.H0_H0 ;  /* 0x20000004ff0b7230 */ /* 0x004fc40000004100 */
[----:B---3--:R-:W-:Y:S02]  /*0420*/  HADD2.F32 R14, -RZ, R6.H0_H0 ;  /* 0x20000006ff0e7230 */ /* 0x008fe40000004100 */
[----:B----4-:R-:W-:-:S03]  /*0430*/  HADD2.F32 R16, -RZ, R8.H0_H0 ;  /* 0x20000008ff107230 */ /* 0x010fc60000004100 */
[----:B------:R-:W-:-:S04]  /*0440*/  FADD.FTZ R11, R11, R14 ;  /* 0x0000000e0b0b7221 */ /* 0x000fc80000010000 */
[----:B------:R-:W-:Y:S01]  /*0450*/  FADD.FTZ R13, R11, R16 ;  /* 0x000000100b0d7221 */ /* 0x000fe20000010000 */
[----:B------:R-:W-:-:S04]  /*0460*/  SHF.L.U32 R14, R12, 0x1, RZ ;  /* 0x000000010c0e7819 */ /* 0x000fc800000006ff */
[----:B------:R-:W-:Y:S01]  /*0470*/  F2FP.PACK_AB R5, RZ, R13 ;  /* 0x0000000dff05723e */ /* 0x000fe200000000ff */
[----:B------:R-:W-:-:S03]  /*0480*/  IMAD.WIDE.U32 R10, R10, R15, c[0x0][0x190] ;  /* 0x000064000a0a7625 */ /* 0x000fc600078e000f */
[----:B------:R-:W-:Y:S01]  /*0490*/  PRMT R4, R5, 0x7610, R4 ;  /* 0x0000761005047816 */ /* 0x000fe20000000004 */
[----:B------:R0:W-:Y:S01]  /*04a0*/  STS.U16 [R14+0x110], R5 ;  /* 0x000110050e007388 */ /* 0x0001e20000000400 */
[----:B------:R-:W-:-:S03]  /*04b0*/  IADD3 R12, R12, c[0x0][0x0], RZ ;  /* 0x000000000c0c7a10 */ /* 0x000fc60007ffe0ff */
[----:B------:R0:W-:Y:S01]  /*04c0*/  STG.E.U16 [R10.64], R4 ;  /* 0x000000040a007986 */ /* 0x0001e2000c101504 */
[----:B------:R-:W-:Y:S01]  /*04d0*/  ISETP.GE.AND P0, PT, R12, c[0x0][0x1a8], PT ;  /* 0x00006a000c007a0c */ /* 0x000fe20003f06270 */
[----:B------:R-:W-:-:S12]  /*04e0*/  FADD.FTZ R2, R13, R2 ;  /* 0x000000020d027221 */ /* 0x000fd80000010000 */
[----:B0-----:R-:W-:Y:S05]  /*04f0*/  @!P0 BRA `(.L_x_553) ;  /* 0xfffffe9000008947 */ /* 0x001fea000383ffff */
[----:B------:R-:W-:Y:S05]  /*0500*/  BRA `(.L_x_549) ;  /* 0x000003a000007947 */ /* 0x000fea0003800000 */
.L_x_550:
[----:B------:R-:W-:-:S04]  /*0510*/  ISETP.NE.U32.AND P0, PT, RZ, c[0x0][0x188], PT ;  /* 0x00006200ff007a0c */ /* 0x000fc80003f05070 */
[----:B------:R-:W-:-:S13]  /*0520*/  ISETP.NE.AND.EX P0, PT, RZ, c[0x0][0x18c], PT, P0 ;  /* 0x00006300ff007a0c */ /* 0x000fda0003f05300 */
[----:B------:R-:W-:Y:S05]  /*0530*/  @!P0 BRA `(.L_x_554) ;  /* 0x000001e000008947 */ /* 0x000fea0003800000 */
[----:B------:R-:W-:Y:S02]  /*0540*/  IMAD.MOV.U32 R6, RZ, RZ, R0 ;  /* 0x000000ffff067224 */ /* 0x000fe400078e0000 */
.L_x_555:
[----:B------:R-:W-:Y:S01]  /*0550*/  IMAD.MOV.U32 R12, RZ, RZ, 0x4 ;  /* 0x00000004ff0c7424 */ /* 0x000fe200078e00ff */
[----:B------:R-:W-:Y:S01]  /*0560*/  MOV R18, 0x2 ;  /* 0x0000000200127802 */ /* 0x000fe20000000f00 */
[----:B0-----:R-:W-:-:S04]  /*0570*/  IMAD R5, R3, c[0x0][0x1a8], R6 ;  /* 0x00006a0003057a24 */ /* 0x001fc800078e0206 */
[----:B------:R-:W-:-:S04]  /*0580*/  IMAD.WIDE.U32 R12, R5, R12, c[0x0][0x160] ;  /* 0x00005800050c7625 */ /* 0x000fc800078e000c */
[CC--:B------:R-:W-:Y:S02]  /*0590*/  IMAD.WIDE.U32 R8, R5.reuse, R18.reuse, c[0x0][0x168] ;  /* 0x00005a0005087625 */ /* 0x0c0fe400078e0012 */
[----:B------:R-:W2:Y:S02]  /*05a0*/  LDG.E.CONSTANT R12, [R12.64] ;  /* 0x000000040c0c7981 */ /* 0x000ea4000c1e9900 */
[CC--:B------:R-:W-:Y:S02]  /*05b0*/  IMAD.WIDE.U32 R10, R5.reuse, R18.reuse, c[0x0][0x170] ;  /* 0x00005c00050a7625 */ /* 0x0c0fe400078e0012 */
[----:B------:R-:W3:Y:S02]  /*05c0*/  LDG.E.U16.CONSTANT R8, [R8.64] ;  /* 0x0000000408087981 */ /* 0x000ee4000c1e9500 */
[-C--:B------:R-:W-:Y:S02]  /*05d0*/  IMAD.WIDE R14, R6, R18.reuse, c[0x0][0x188] ;  /* 0x00006200060e7625 */ /* 0x080fe400078e0212 */
[----:B------:R-:W4:Y:S04]  /*05e0*/  LDG.E.U16.CONSTANT R10, [R10.64] ;  /* 0x000000040a0a7981 */ /* 0x000f28000c1e9500 */
[----:B------:R-:W5:Y:S01]  /*05f0*/  LDG.E.U16.CONSTANT R14, [R14.64] ;  /* 0x000000040e0e7981 */ /* 0x000f62000c1e9500 */
[----:B--2---:R-:W0:Y:S01]  /*0600*/  I2F R17, R12 ;  /* 0x0000000c00117306 */ /* 0x004e220000201400 */
[----:B---3--:R-:W-:Y:S01]  /*0610*/  HADD2.F32 R7, -RZ, R8.H0_H0 ;  /* 0x20000008ff077230 */ /* 0x008fe20000004100 */
[----:B------:R-:W-:Y:S01]  /*0620*/  IMAD.WIDE.U32 R8, R5, R18, c[0x0][0x190] ;  /* 0x0000640005087625 */ /* 0x000fe200078e0012 */
[----:B----4-:R-:W-:-:S03]  /*0630*/  HADD2.F32 R16, -RZ, R10.H0_H0 ;  /* 0x2000000aff107230 */ /* 0x010fc60000004100 */
[C---:B------:R-:W-:Y:S01]  /*0640*/  IMAD.SHL.U32 R10, R6.reuse, 0x2, RZ ;  /* 0x00000002060a7824 */ /* 0x040fe200078e00ff */
[----:B------:R-:W-:Y:S01]  /*0650*/  IADD3 R6, R6, c[0x0][0x0], RZ ;  /* 0x0000000006067a10 */ /* 0x000fe20007ffe0ff */
[----:B------:R-:W-:Y:S01]  /*0660*/  FADD.FTZ R7, R7, R16 ;  /* 0x0000001007077221 */ /* 0x000fe20000010000 */
[----:B-----5:R-:W-:Y:S02]  /*0670*/  HADD2.F32 R16, -RZ, R14.H0_H0 ;  /* 0x2000000eff107230 */ /* 0x020fe40000004100 */
[----:B------:R-:W-:Y:S01]  /*0680*/  ISETP.GE.AND P0, PT, R6, c[0x0][0x1a8], PT ;  /* 0x00006a0006007a0c */ /* 0x000fe20003f06270 */
[----:B0-----:R-:W-:-:S04]  /*0690*/  FFMA.FTZ R7, R17, R4, R7 ;  /* 0x0000000411077223 */ /* 0x001fc80000010007 */
[----:B------:R-:W-:-:S04]  /*06a0*/  FADD.FTZ R7, R7, R16 ;  /* 0x0000001007077221 */ /* 0x000fc80000010000 */
[----:B------:R-:W-:Y:S01]  /*06b0*/  FADD.FTZ R2, R7, R2 ;  /* 0x0000000207027221 */ /* 0x000fe20000010000 */
[----:B------:R-:W-:-:S04]  /*06c0*/  F2FP.PACK_AB R11, RZ, R7 ;  /* 0x00000007ff0b723e */ /* 0x000fc800000000ff */
[----:B------:R-:W-:Y:S01]  /*06d0*/  PRMT R5, R11, 0x7610, R5 ;  /* 0x000076100b057816 */ /* 0x000fe20000000005 */
[----:B------:R0:W-:Y:S04]  /*06e0*/  STS.U16 [R10+0x110], R11 ;  /* 0x0001100b0a007388 */ /* 0x0001e80000000400 */
[----:B------:R0:W-:Y:S01]  /*06f0*/  STG.E.U16 [R8.64], R5 ;  /* 0x0000000508007986 */ /* 0x0001e2000c101504 */
[----:B------:R-:W-:Y:S05]  /*0700*/  @!P0 BRA `(.L_x_555) ;  /* 0xfffffe4000008947 */ /* 0x000fea000383ffff */
[----:B------:R-:W-:Y:S05]  /*0710*/  BRA `(.L_x_549) ;  /* 0x0000019000007947 */ /* 0x000fea0003800000 */
.L_x_554:
[----:B------:R-:W-:-:S03]  /*0720*/  IMAD.MOV.U32 R12, RZ, RZ, R0 ;  /* 0x000000ffff0c7224 */ /* 0x000fc600078e0000 */
.L_x_556:
[----:B0-----:R-:W-:Y:S01]  /*0730*/  HFMA2.MMA R10, -RZ, RZ, 0, 2.384185791015625e-07 ;  /* 0x00000004ff0a7435 */ /* 0x001fe200000001ff */
[----:B0-----:R-:W-:Y:S02]  /*0740*/  IMAD R5, R3, c[0x0][0x1a8], R12 ;  /* 0x00006a0003057a24 */ /* 0x001fe400078e020c */
[----:B------:R-:W-:-:S07]  /*0750*/  IMAD.MOV.U32 R16, RZ, RZ, 0x2 ;  /* 0x00000002ff107424 */ /* 0x000fce00078e00ff */
[----:B------:R-:W-:-:S04]  /*0760*/  IMAD.WIDE.U32 R10, R5, R10, c[0x0][0x160] ;  /* 0x00005800050a7625 */ /* 0x000fc800078e000a */
[CC--:B------:R-:W-:Y:S01]  /*0770*/  IMAD.WIDE.U32 R6, R5.reuse, R16.reuse, c[0x0][0x168] ;  /* 0x00005a0005067625 */ /* 0x0c0fe200078e0010 */
[----:B------:R0:W2:Y:S03]  /*0780*/  LDG.E.CONSTANT R15, [R10.64] ;  /* 0x000000040a0f7981 */ /* 0x0000a6000c1e9900 */
[CC--:B------:R-:W-:Y:S02]  /*0790*/  IMAD.WIDE.U32 R8, R5.reuse, R16.reuse, c[0x0][0x170] ;  /* 0x00005c0005087625 */ /* 0x0c0fe400078e0010 */
[----:B------:R-:W3:Y:S04]  /*07a0*/  LDG.E.U16.CONSTANT R6, [R6.64] ;  /* 0x0000000406067981 */ /* 0x000ee8000c1e9500 */
[----:B------:R-:W4:Y:S01]  /*07b0*/  LDG.E.U16.CONSTANT R8, [R8.64] ;  /* 0x0000000408087981 */ /* 0x000f22000c1e9500 */
[----:B0-----:R-:W-:Y:S01]  /*07c0*/  IMAD.WIDE.U32 R10, R5, R16, c[0x0][0x190] ;  /* 0x00006400050a7625 */ /* 0x001fe200078e0010 */
[----:B--2---:R-:W0:Y:S01]  /*07d0*/  I2F R15, R15 ;  /* 0x0000000f000f7306 */ /* 0x004e220000201400 */
[----:B---3--:R-:W-:-:S02]  /*07e0*/  HADD2.F32 R13, -RZ, R6.H0_H0 ;  /* 0x20000006ff0d7230 */ /* 0x008fc40000004100 */
[----:B----4-:R-:W-:-:S05]  /*07f0*/  HADD2.F32 R14, -RZ, R8.H0_H0 ;  /* 0x20000008ff0e7230 */ /* 0x010fca0000004100 */
[----:B------:R-:W-:Y:S02]  /*0800*/  FADD.FTZ R13, R13, R14 ;  /* 0x0000000e0d0d7221 */ /* 0x000fe40000010000 */
[C---:B------:R-:W-:Y:S01]  /*0810*/  IMAD.SHL.U32 R14, R12.reuse, 0x2, RZ ;  /* 0x000000020c0e7824 */ /* 0x040fe200078e00ff */
[----:B------:R-:W-:Y:S01]  /*0820*/  IADD3 R12, R12, c[0x0][0x0], RZ ;  /* 0x000000000c0c7a10 */ /* 0x000fe20007ffe0ff */
[----:B0-----:R-:W-:-:S03]  /*0830*/  FFMA.FTZ R13, R15, R4, R13 ;  /* 0x000000040f0d7223 */ /* 0x001fc6000001000d */
[----:B------:R-:W-:Y:S01]  /*0840*/  ISETP.GE.AND P0, PT, R12, c[0x0][0x1a8], PT ;  /* 0x00006a000c007a0c */ /* 0x000fe20003f06270 */
[----:B------:R-:W-:Y:S01]  /*0850*/  FADD.FTZ R2, R13, R2 ;  /* 0x000000020d027221 */ /* 0x000fe20000010000 */
[----:B------:R-:W-:-:S04]  /*0860*/  F2FP.PACK_AB R7, RZ, R13 ;  /* 0x0000000dff07723e */ /* 0x000fc800000000ff */
[----:B------:R-:W-:Y:S01]  /*0870*/  PRMT R5, R7, 0x7610, R5 ;  /* 0x0000761007057816 */ /* 0x000fe20000000005 */
[----:B------:R0:W-:Y:S04]  /*0880*/  STS.U16 [R14+0x110], R7 ;  /* 0x000110070e007388 */ /* 0x0001e80000000400 */
[----:B------:R0:W-:Y:S02]  /*0890*/  STG.E.U16 [R10.64], R5 ;  /* 0x000000050a007986 */ /* 0x0001e4000c101504 */
[----:B------:R-:W-:Y:S05]  /*08a0*/  @!P0 BRA `(.L_x_556) ;  /* 0xfffffe8000008947 */ /* 0x000fea000383ffff */
.L_x_549:
[----:B------:R-:W-:Y:S05]  /*08b0*/  BSYNC B0 ;  /* 0x0000000000007941 */ /* 0x000fea0003800000 */
.L_x_548:
[----:B------:R-:W1:Y:S01]  /*08c0*/  SHFL.BFLY PT, R3, R2, 0x10, 0x1f ;  /* 0x0e001f0002037f89 */ /* 0x000e6200000e0000 */
[----:B0-----:R-:W-:Y:S01]  /*08d0*/  I2F.U32 R11, R0 ;  /* 0x00000000000b7306 */ /* 0x001fe20000201000 */
[----:B------:R-:W-:Y:S01]  /*08e0*/  ISETP.NE.AND P2, PT, R0, RZ, PT ;  /* 0x000000ff0000720c */ /* 0x000fe20003f45270 */
[----:B------:R-:W-:-:S12]  /*08f0*/  BSSY B0, `(.L_x_557) ;  /* 0x0000034000007945 */ /* 0x000fd80003800000 */
[----:B------:R-:W-:Y:S01]  /*0900*/  @!P2 I2F R12, c[0x0][0x1a8] ;  /* 0x00006a00000cab06 */ /* 0x000fe20000201400 */
[----:B-1----:R-:W-:Y:S01]  /*0910*/  FADD.FTZ R3, R3, R2 ;  /* 0x0000000203037221 */ /* 0x002fe20000010000 */
[----:B------:R-:W-:-:S04]  /*0920*/  SHF.R.U32.HI R2, RZ, 0x3, R0 ;  /* 0x00000003ff027819 */ /* 0x000fc80000011600 */
[----:B------:R-:W0:Y:S02]  /*0930*/  SHFL.BFLY PT, R4, R3, 0x8, 0x1f ;  /* 0x0d001f0003047f89 */ /* 0x000e2400000e0000 */
[----:B0-----:R-:W-:-:S05]  /*0940*/  FADD.FTZ R6, R3, R4 ;  /* 0x0000000403067221 */ /* 0x001fca0000010000 */
[----:B------:R-:W0:Y:S02]  /*0950*/  SHFL.BFLY PT, R5, R6, 0x4, 0x1f ;  /* 0x0c801f0006057f89 */ /* 0x000e2400000e0000 */
[----:B0-----:R-:W-:Y:S01]  /*0960*/  FADD.FTZ R7, R6, R5 ;  /* 0x0000000506077221 */ /* 0x001fe20000010000 */
[----:B------:R-:W-:Y:S01]  /*0970*/  LOP3.LUT R6, R2, 0x1ffffffc, RZ, 0xc0, !PT ;  /* 0x1ffffffc02067812 */ /* 0x000fe200078ec0ff */
[----:B------:R-:W0:Y:S01]  /*0980*/  I2F.U32 R5, c[0x0][0x0] ;  /* 0x0000000000057b06 */ /* 0x000e220000201000 */
[----:B------:R-:W-:Y:S02]  /*0990*/  MOV R2, RZ ;  /* 0x000000ff00027202 */ /* 0x000fe40000000f00 */
        /* <DEDUP_REMOVED lines=28> */
[----:B------:R-:W-:Y:S01]  /*0b60*/  HFMA2.MMA R11, -RZ, RZ, 0, 0 ;  /* 0x00000000ff0b7435 */ /* 0x000fe200000001ff */
[----:B------:R-:W-:-:S02]  /*0b70*/  IMAD.MOV.U32 R9, RZ, RZ, R0 ;  /* 0x000000ffff097224 */ /* 0x000fc400078e0000 */
[----:B------:R-:W1:Y:S04]  /*0b80*/  S2R R12, SR_CTAID.X ;  /* 0x00000000000c7919 */ /* 0x000e680000002500 */
.L_x_559:
[----:B------:R-:W-:Y:S02]  /*0b90*/  IMAD.MOV.U32 R3, RZ, RZ, 0x2 ;  /* 0x00000002ff037424 */ /* 0x000fe400078e00ff */
[----:B-1----:R-:W-:-:S04]  /*0ba0*/  IMAD R2, R12, c[0x0][0x1a8], R9 ;  /* 0x00006a000c027a24 */ /* 0x002fc800078e0209 */
[----:B------:R-:W-:-:S06]  /*0bb0*/  IMAD.WIDE.U32 R2, R2, R3, c[0x0][0x190] ;  /* 0x0000640002027625 */ /* 0x000fcc00078e0003 */
[----:B------:R-:W2:Y:S01]  /*0bc0*/  LDG.E.U16 R2, [R2.64] ;  /* 0x0000000402027981 */ /* 0x000ea2000c1e1500 */
[----:B------:R-:W-:-:S04]  /*0bd0*/  IADD3 R9, R9, c[0x0][0x0], RZ ;  /* 0x0000000009097a10 */ /* 0x000fc80007ffe0ff */
[----:B------:R-:W-:Y:S01]  /*0be0*/  ISETP.GE.AND P0, PT, R9, c[0x0][0x1a8], PT ;  /* 0x00006a0009007a0c */ /* 0x000fe20003f06270 */
[----:B--2---:R-:W-:-:S05]  /*0bf0*/  HADD2.F32 R13, -RZ, R2.H0_H0 ;  /* 0x20000002ff0d7230 */ /* 0x004fca0000004100 */
[----:B0-----:R-:W-:-:S04]  /*0c00*/  FADD.FTZ R10, -R8, R13 ;  /* 0x0000000d080a7221 */ /* 0x001fc80000010100 */
[----:B------:R-:W-:-:S03]  /*0c10*/  FFMA.FTZ R11, R10, R10, R11 ;  /* 0x0000000a0a0b7223 */ /* 0x000fc6000001000b */
[----:B------:R-:W-:Y:S05]  /*0c20*/  @!P0 BRA `(.L_x_559) ;  /* 0xffffff6000008947 */ /* 0x000fea000383ffff */
.L_x_558:
[----:B0-----:R-:W-:Y:S05]  /*0c30*/  BSYNC B0 ;  /* 0x0000000000007941 */ /* 0x001fea0003800000 */
.L_x_557:
[----:B------:R-:W0:Y:S01]  /*0c40*/  SHFL.BFLY PT, R2, R11, 0x10, 0x1f ;  /* 0x0e001f000b027f89 */ /* 0x000e2200000e0000 */
[----:B------:R-:W1:Y:S08]  /*0c50*/  @!P2 I2F R12, c[0x0][0x1a8] ;  /* 0x00006a00000cab06 */ /* 0x000e700000201400 */
        /* <DEDUP_REMOVED lines=13> */
[----:B------:R-:W0:Y:S04]  /*0d30*/  @P4 LDS R10, [R7+0x8] ;  /* 0x00000800070a4984 */ /* 0x000e280000000800 */
[----:B0-----:R-:W0:Y:S02]  /*0d40*/  SHFL.BFLY PT, R11, R10, 0x10, 0x1f ;  /* 0x0e001f000a0b7f89 */ /* 0x001e2400000e0000 */
[----:B0-----:R-:W-:-:S02]  /*0d50*/  FADD.FTZ R11, R11, R10 ;  /* 0x0000000a0b0b7221 */ /* 0x001fc40000010000 */
[----:B------:R-:W-:-:S03]  /*0d60*/  IMAD.MOV.U32 R10, RZ, RZ, 0x2 ;  /* 0x00000002ff0a7424 */ /* 0x000fc600078e00ff */
[----:B------:R-:W0:Y:S02]  /*0d70*/  SHFL.BFLY PT, R2, R11, 0x8, 0x1f ;  /* 0x0d001f000b027f89 */ /* 0x000e2400000e0000 */
[----:B------:R-:W-:Y:S01]  /*0d80*/  ISETP.NE.AND P0, PT, R10, c[0x0][0x1d0], PT ;  /* 0x000074000a007a0c */ /* 0x000fe20003f05270 */
[----:B------:R-:W-:Y:S01]  /*0d90*/  HFMA2.MMA R10, -RZ, RZ, 0, 0 ;  /* 0x00000000ff0a7435 */ /* 0x000fe200000001ff */
[----:B0-----:R-:W-:Y:S02]  /*0da0*/  FADD.FTZ R2, R11, R2 ;  /* 0x000000020b027221 */ /* 0x001fe40000010000 */
[----:B------:R-:W-:-:S03]  /*0db0*/  IMAD.MOV.U32 R11, RZ, RZ, 0x11 ;  /* 0x00000011ff0b7424 */ /* 0x000fc600078e00ff */
[----:B------:R-:W0:Y:S02]  /*0dc0*/  SHFL.BFLY PT, R3, R2, 0x4, 0x1f ;  /* 0x0c801f0002037f89 */ /* 0x000e2400000e0000 */
[----:B0-----:R-:W-:Y:S02]  /*0dd0*/  FADD.FTZ R3, R2, R3 ;  /* 0x0000000302037221 */ /* 0x001fe40000010000 */
[----:B------:R-:W-:-:S03]  /*0de0*/  IMAD.MOV.U32 R2, RZ, RZ, c[0x0][0x1c0] ;  /* 0x00007000ff027624 */ /* 0x000fc600078e00ff */
[----:B------:R-:W0:Y:S02]  /*0df0*/  SHFL.BFLY PT, R8, R3, 0x2, 0x1f ;  /* 0x0c401f0003087f89 */ /* 0x000e2400000e0000 */
[----:B0-----:R-:W-:Y:S02]  /*0e00*/  FADD.FTZ R8, R3, R8 ;  /* 0x0000000803087221 */ /* 0x001fe40000010000 */
[----:B------:R-:W-:-:S03]  /*0e10*/  IMAD.MOV.U32 R3, RZ, RZ, c[0x0][0x1c4] ;  /* 0x00007100ff037624 */ /* 0x000fc600078e00ff */
[----:B------:R-:W0:Y:S02]  /*0e20*/  SHFL.BFLY PT, R9, R8, 0x1, 0x1f ;  /* 0x0c201f0008097f89 */ /* 0x000e2400000e0000 */
[----:B0-----:R-:W-:-:S04]  /*0e30*/  FADD.FTZ R9, R8, R9 ;  /* 0x0000000908097221 */ /* 0x001fc80000010000 */
[----:B-1----:R-:W-:-:S06]  /*0e40*/  @!P2 FFMA.FTZ R9, R9, R12, c[0x0][0x1a0] ;  /* 0x000068000909a623 */ /* 0x002fcc000001000c */
[----:B------:R-:W0:Y:S02]  /*0e50*/  @!P2 MUFU.RSQ R9, R9 ;  /* 0x000000090009a308 */ /* 0x000e240000001400 */
[----:B0-----:R0:W-:Y:S04]  /*0e60*/  @!P2 STS [0x4], R9 ;  /* 0x00000409ff00a388 */ /* 0x0011e80000000800 */
[----:B------:R-:W-:Y:S06]  /*0e70*/  BAR.SYNC.DEFER_BLOCKING 0x0 ;  /* 0x0000000000007b1d */ /* 0x000fec0000010000 */
[----:B------:R-:W-:Y:S05]  /*0e80*/  @P0 BRA `(.L_x_560) ;  /* 0x0000001000000947 */ /* 0x000fea0003800000 */
[----:B0-----:R0:W5:Y:S02]  /*0e90*/  LDG.E R10, [R2.64] ;  /* 0x00000004020a7981 */ /* 0x001164000c1e1900 */
.L_x_560:
[----:B0-----:R-:W-:Y:S01]  /*0ea0*/  BSSY B0, `(.L_x_561) ;  /* 0x0000030000007945 */ /* 0x001fe20003800000 */
[----:B------:R-:W-:Y:S05]  /*0eb0*/  @P3 BRA `(.L_x_562) ;  /* 0x000002e000003947 */ /* 0x000fea0003800000 */
[----:B------:R-:W0:Y:S01]  /*0ec0*/  S2R R12, SR_CTAID.X ;  /* 0x00000000000c7919 */ /* 0x000e220000002500 */
[----:B------:R-:W-:-:S02]  /*0ed0*/  ISETP.NE.U32.AND P0, PT, RZ, c[0x0][0x180], PT ;  /* 0x00006000ff007a0c */ /* 0x000fc40003f05070 */
[----:B------:R-:W-:Y:S02]  /*0ee0*/  MOV R13, R0 ;  /* 0x00000000000d7202 */ /* 0x000fe40000000f00 */
[----:B------:R-:W-:-:S09]  /*0ef0*/  ISETP.NE.AND.EX P0, PT, RZ, c[0x0][0x184], PT, P0 ;  /* 0x00006100ff007a0c */ /* 0x000fd20003f05300 */
.L_x_565:
[----:B01----:R-:W-:Y:S01]  /*0f00*/  IMAD.MOV.U32 R14, RZ, RZ, 0x2 ;  /* 0x00000002ff0e7424 */ /* 0x003fe200078e00ff */
[----:B------:R-:W-:Y:S03]  /*0f10*/  LDS.64 R8, [RZ] ;  /* 0x00000000ff087984 */ /* 0x000fe60000000a00 */
[----:B------:R-:W-:-:S04]  /*0f20*/  @P0 IMAD.WIDE R16, R13, R14, c[0x0][0x180] ;  /* 0x000060000d100625 */ /* 0x000fc800078e020e */
[C---:B------:R-:W-:Y:S02]  /*0f30*/  IMAD.WIDE R18, R13.reuse, R14, c[0x0][0x178] ;  /* 0x00005e000d127625 */ /* 0x040fe400078e020e */
[----:B------:R-:W2:Y:S04]  /*0f40*/  @P0 LDG.E.U16.CONSTANT R16, [R16.64] ;  /* 0x0000000410100981 */ /* 0x000ea8000c1e9500 */
[----:B------:R-:W3:Y:S01]  /*0f50*/  LDG.E.U16.CONSTANT R18, [R18.64] ;  /* 0x0000000412127981 */ /* 0x000ee2000c1e9500 */
[----:B------:R-:W-:Y:S01]  /*0f60*/  IMAD.SHL.U32 R22, R13, 0x2, RZ ;  /* 0x000000020d167824 */ /* 0x000fe200078e00ff */
[----:B------:R-:W-:-:S04]  /*0f70*/  ISETP.NE.U32.AND P4, PT, RZ, c[0x0][0x1c8], PT ;  /* 0x00007200ff007a0c */ /* 0x000fc80003f85070 */
[----:B------:R-:W1:Y:S01]  /*0f80*/  LDS.U16 R15, [R22+0x110] ;  /* 0x00011000160f7984 */ /* 0x000e620000000400 */
[----:B------:R-:W-:Y:S01]  /*0f90*/  ISETP.NE.AND.EX P4, PT, RZ, c[0x0][0x1cc], PT, P4 ;  /* 0x00007300ff007a0c */ /* 0x000fe20003f85340 */
[----:B-1----:R-:W-:-:S05]  /*0fa0*/  HADD2.F32 R21, -RZ, R15.H0_H0 ;  /* 0x2000000fff157230 */ /* 0x002fca0000004100 */
[----:B------:R-:W-:-:S04]  /*0fb0*/  FADD.FTZ R8, R21, -R8 ;  /* 0x8000000815087221 */ /* 0x000fc80000010000 */
[----:B------:R-:W-:Y:S01]  /*0fc0*/  FMUL.FTZ R8, R8, R9 ;  /* 0x0000000908087220 */ /* 0x000fe20000410000 */
[----:B------:R-:W-:Y:S01]  /*0fd0*/  LEA R9, R13, 0x110, 0x1 ;  /* 0x000001100d097811 */ /* 0x000fe200078e08ff */
[----:B--2---:R-:W-:Y:S01]  /*0fe0*/  @P0 HADD2.F32 R15, -RZ, R16.H0_H0 ;  /* 0x20000010ff0f0230 */ /* 0x004fe20000004100 */
[----:B------:R-:W-:Y:S01]  /*0ff0*/  @!P0 MOV R15, RZ ;  /* 0x000000ff000f8202 */ /* 0x000fe20000000f00 */
[----:B---3--:R-:W-:-:S05]  /*1000*/  HADD2.F32 R20, -RZ, R18.H0_H0 ;  /* 0x20000012ff147230 */ /* 0x008fca0000004100 */
[----:B------:R-:W-:Y:S01]  /*1010*/  FFMA.FTZ R17, R8, R20, R15 ;  /* 0x0000001408117223 */ /* 0x000fe2000001000f */
[----:B------:R-:W-:Y:S05]  /*1020*/  @P4 BRA `(.L_x_563) ;  /* 0x000000e000004947 */ /* 0x000fea0003800000 */
[----:B0-----:R-:W-:Y:S01]  /*1030*/  @P1 IMAD R15, R12, c[0x0][0x1a8], R13 ;  /* 0x00006a000c0f1a24 */ /* 0x001fe200078e020d */
[----:B------:R-:W-:-:S03]  /*1040*/  @P1 F2FP.PACK_AB R8, RZ, R17 ;  /* 0x00000011ff08123e */ /* 0x000fc600000000ff */
[----:B------:R-:W-:-:S05]  /*1050*/  @P1 IMAD.WIDE.U32 R14, R15, R14, c[0x0][0x198] ;  /* 0x000066000f0e1625 */ /* 0x000fca00078e000e */
[----:B------:R0:W-:Y:S01]  /*1060*/  @P1 STG.E.U16 [R14.64], R8 ;  /* 0x000000080e001986 */ /* 0x0001e2000c101504 */
[----:B------:R-:W-:Y:S05]  /*1070*/  @P1 BRA `(.L_x_564) ;  /* 0x000000f000001947 */ /* 0x000fea0003800000 */
[----:B0----5:R-:W-:Y:S02]  /*1080*/  FMUL.FTZ R14, R17, R10 ;  /* 0x0000000a110e7220 */ /* 0x021fe40000410000 */
[----:B------:R-:W-:-:S04]  /*1090*/  IMAD R8, R12, c[0x0][0x1a8], R13 ;  /* 0x00006a000c087a24 */ /* 0x000fc800078e020d */
[----:B------:R-:W0:Y:S01]  /*10a0*/  F2I.S8.NTZ R14, R14 ;  /* 0x0000000e000e7305 */ /* 0x000e220000202100 */
[----:B------:R-:W-:-:S05]  /*10b0*/  IADD3 R8, P4, R8, c[0x0][0x198], RZ ;  /* 0x0000660008087a10 */ /* 0x000fca0007f9e0ff */
[----:B------:R-:W-:Y:S01]  /*10c0*/  IMAD.X R9, RZ, RZ, c[0x0][0x19c], P4 ;  /* 0x00006700ff097624 */ /* 0x000fe200020e06ff */
[----:B0-----:R-:W-:-:S04]  /*10d0*/  PRMT R15, R14, 0x8880, RZ ;  /* 0x000088800e0f7816 */ /* 0x001fc800000000ff */
[----:B------:R-:W-:-:S05]  /*10e0*/  PRMT R15, R15, 0x7710, RZ ;  /* 0x000077100f0f7816 */ /* 0x000fca00000000ff */
[----:B------:R0:W-:Y:S01]  /*10f0*/  STG.E.U8 [R8.64], R15 ;  /* 0x0000000f08007986 */ /* 0x0001e2000c101104 */
[----:B------:R-:W-:Y:S05]  /*1100*/  BRA `(.L_x_564) ;  /* 0x0000006000007947 */ /* 0x000fea0003800000 */
.L_x_563:
[----:B------:R-:W-:-:S05]  /*1110*/  FADD.FTZ R8, |R17|, -RZ ;  /* 0x800000ff11087221 */ /* 0x000fca0000010200 */
[----:B------:R-:W-:-:S04]  /*1120*/  F2FP.PACK_AB R8, R17, R8 ;  /* 0x000000081108723e */ /* 0x000fc800000000ff */
[----:B------:R-:W-:Y:S01]  /*1130*/  PRMT R14, R8, 0x7632, R14 ;  /* 0x00007632080e7816 */ /* 0x000fe2000000000e */
[----:B------:R-:W-:-:S04]  /*1140*/  HSETP2.GT.AND P4, PT, R8.H0_H0, R11.H0_H0, PT ;  /* 0x2000000b08007234 */ /* 0x000fc80003f84800 */
[----:B------:R1:W-:Y:S01]  /*1150*/  STS.U16 [R9], R14 ;  /* 0x0000000e09007388 */ /* 0x0003e20000000400 */
[----:B------:R-:W-:-:S03]  /*1160*/  SEL R11, R11, R8, !P4 ;  /* 0x000000080b0b7207 */ /* 0x000fc60006000000 */
.L_x_564:
[----:B------:R-:W-:-:S04]  /*1170*/  IADD3 R13, R13, c[0x0][0x0], RZ ;  /* 0x000000000d0d7a10 */ /* 0x000fc80007ffe0ff */
[----:B------:R-:W-:-:S13]  /*1180*/  ISETP.GE.AND P4, PT, R13, c[0x0][0x1a8], PT ;  /* 0x00006a000d007a0c */ /* 0x000fda0003f86270 */
[----:B------:R-:W-:Y:S05]  /*1190*/  @!P4 BRA `(.L_x_565) ;  /* 0xfffffd600000c947 */ /* 0x000fea000383ffff */
.L_x_562:
[----:B------:R-:W-:Y:S05]  /*11a0*/  BSYNC B0 ;  /* 0x0000000000007941 */ /* 0x000fea0003800000 */
.L_x_561:
[----:B------:R-:W-:-:S04]  /*11b0*/  ISETP.NE.U32.AND P0, PT, RZ, c[0x0][0x1c8], PT ;  /* 0x00007200ff007a0c */ /* 0x000fc80003f05070 */
[----:B------:R-:W-:-:S13]  /*11c0*/  ISETP.NE.AND.EX P0, PT, RZ, c[0x0][0x1cc], PT, P0 ;  /* 0x00007300ff007a0c */ /* 0x000fda0003f05300 */
[----:B------:R-:W-:Y:S05]  /*11d0*/  @!P0 EXIT ;  /* 0x000000000000894d */ /* 0x000fea0003800000 */
[----:B------:R-:W-:Y:S01]  /*11e0*/  HADD2.F32 R11, -RZ, R11.H0_H0 ;  /* 0x2000000bff0b7230 */ /* 0x000fe20000004100 */
[----:B------:R-:W2:Y:S01]  /*11f0*/  I2F R5, R5 ;  /* 0x0000000500057306 */ /* 0x000ea20000201400 */
[----:B------:R-:W-:Y:S03]  /*1200*/  BSSY B0, `(.L_x_566) ;  /* 0x0000040000007945 */ /* 0x000fe60003800000 */
[----:B0-----:R-:W0:Y:S01]  /*1210*/  SHFL.BFLY PT, R8, R11, 0x10, 0x1f ;  /* 0x0e001f000b087f89 */ /* 0x001e2200000e0000 */
[----:B--2---:R-:W-:Y:S01]  /*1220*/  FSETP.GT.FTZ.AND P0, PT, R4, R5, PT ;  /* 0x000000050400720b */ /* 0x004fe20003f14000 */
[----:B------:R-:W-:Y:S01]  /*1230*/  IMAD.MOV.U32 R4, RZ, RZ, -0x1f528714 ;  /* 0xe0ad78ecff047424 */ /* 0x000fe200078e00ff */
[----:B0-----:R-:W-:-:S05]  /*1240*/  FMNMX.FTZ R8, R11, R8, !PT ;  /* 0x000000080b087209 */ /* 0x001fca0007810000 */
[----:B-1----:R-:W0:Y:S02]  /*1250*/  SHFL.BFLY PT, R9, R8, 0x8, 0x1f ;  /* 0x0d001f0008097f89 */ /* 0x002e2400000e0000 */
[----:B0-----:R-:W-:-:S05]  /*1260*/  FMNMX.FTZ R9, R8, R9, !PT ;  /* 0x0000000908097209 */ /* 0x001fca0007810000 */
[----:B-----5:R-:W0:Y:S02]  /*1270*/  SHFL.BFLY PT, R10, R9, 0x4, 0x1f ;  /* 0x0c801f00090a7f89 */ /* 0x020e2400000e0000 */
        /* <DEDUP_REMOVED lines=20> */
[----:B------:R-:W-:Y:S01]  /*13c0*/  HFMA2.MMA R4, -RZ, RZ, 0, 5.9604644775390625e-08 ;  /* 0x00000001ff047435 */ /* 0x000fe200000001ff */
[----:B------:R-:W0:Y:S01]  /*13d0*/  S2R R11, SR_CTAID.X ;  /* 0x00000000000b7919 */ /* 0x000e220000002500 */
        /* <DEDUP_REMOVED lines=15> */
[----:B------:R-:W-:Y:S05]  /*14d0*/  CALL.REL.NOINC `($__internal_2_$__cuda_sm20_div_rn_f64_full) ;  /* 0x000001c000007944 */ /* 0x000fea0003c00000 */
.L_x_569:
[----:B0-----:R-:W-:Y:S05]  /*14e0*/  BSYNC B1 ;  /* 0x0000000000017941 */ /* 0x001fea0003800000 */
.L_x_568:
[----:B------:R-:W0:Y:S01]  /*14f0*/  F2F.F32.F64 R6, R4 ;  /* 0x0000000400067310 */ /* 0x000e220000301000 */
[----:B------:R-:W0:-:S14]  /*1500*/  DSETP.GEU.AND P0, PT, |R4|, c[0x2][0x0], PT ;  /* 0x008000000400762a */ /* 0x000e1c0003f0e200 */
[----:B0-----:R-:W-:Y:S02]  /*1510*/  @!P0 FMUL R6, R6, 1.175494350822287508e-38 ;  /* 0x0080000006068820 */ /* 0x001fe40000400000 */
.L_x_570:
[----:B------:R-:W-:-:S05]  /*1520*/  IMAD.SHL.U32 R8, R0, 0x2, RZ ;  /* 0x0000000200087824 */ /* 0x000fca00078e00ff */
[----:B0-----:R-:W0:Y:S02]  /*1530*/  LDS.U16 R4, [R8+0x110] ;  /* 0x0001100008047984 */ /* 0x001e240000000400 */
[----:B0-----:R-:W-:-:S05]  /*1540*/  HADD2.F32 R5, -RZ, R4.H0_H0 ;  /* 0x20000004ff057230 */ /* 0x001fca0000004100 */
[----:B------:R-:W-:Y:S02]  /*1550*/  FMUL.FTZ R7, R6, R5 ;  /* 0x0000000506077220 */ /* 0x000fe40000410000 */
        /* <DEDUP_REMOVED lines=10> */
.L_x_567:
[----:B------:R-:W-:Y:S05]  /*1600*/  BSYNC B0 ;  /* 0x0000000000007941 */ /* 0x000fea0003800000 */
.L_x_566:
[----:B------:R-:W-:Y:S05]  /*1610*/  @P2 EXIT ;  /* 0x000000000000294d */ /* 0x000fea0003800000 */
[----:B------:R-:W2:Y:S01]  /*1620*/  LDG.E R3, [R2.64] ;  /* 0x0000000402037981 */ /* 0x000ea2000c1e1900 */
[----:B0-----:R-:W-:-:S03]  /*1630*/  IMAD.MOV.U32 R5, RZ, RZ, 0x4 ;  /* 0x00000004ff057424 */ /* 0x001fc600078e00ff */
[----:B------:R-:W0:Y:S02]  /*1640*/  S2R R4, SR_CTAID.X ;  /* 0x0000000000047919 */ /* 0x000e240000002500 */
[----:B0-----:R-:W-:-:S04]  /*1650*/  IMAD.WIDE.U32 R4, R4, R5, c[0x0][0x1c8] ;  /* 0x0000720004047625 */ /* 0x001fc800078e0005 */
[----:B--2---:R-:W-:-:S04]  /*1660*/  FMUL.FTZ R10, R10, R3 ;  /* 0x000000030a0a7220 */ /* 0x004fc80000410000 */
[----:B------:R-:W-:-:S05]  /*1670*/  FMUL.FTZ R7, R10, 0.0078740157186985015869 ;  /* 0x3c0102040a077820 */ /* 0x000fca0000410000 */
[----:B------:R-:W-:Y:S01]  /*1680*/  STG.E [R4.64], R7 ;  /* 0x0000000704007986 */ /* 0x000fe2000c101904 */
[----:B------:R-:W-:Y:S05]  /*1690*/  EXIT ;  /* 0x000000000000794d */ /* 0x000fea0003800000 */
        .weak           $__internal_2_$__cuda_sm20_div_rn_f64_full
        .type           $__internal_2_$__cuda_sm20_div_rn_f64_full,@function
        .size           $__internal_2_$__cuda_sm20_div_rn_f64_full,(.L_x_2436 - $__internal_2_$__cuda_sm20_div_rn_f64_full)
$__internal_2_$__cuda_sm20_div_rn_f64_full:
[C---:B------:R-:W-:Y:S01]  /*16a0*/  FSETP.GEU.AND P0, PT, |R7|.reuse, 1.469367938527859385e-39, PT ;  /* 0x001000000700780b */ /* 0x040fe20003f0e200 */
[----:B------:R-:W-:Y:S01]  /*16b0*/  IMAD.MOV.U32 R8, RZ, RZ, 0x1 ;  /* 0x00000001ff087424 */ /* 0x000fe200078e00ff */
[C---:B------:R-:W-:Y:S01]  /*16c0*/  LOP3.LUT R4, R7.reuse, 0x800fffff, RZ, 0xc0, !PT ;  /* 0x800fffff07047812 */ /* 0x040fe200078ec0ff */
[----:B------:R-:W-:Y:S01]  /*16d0*/  IMAD.MOV.U32 R16, RZ, RZ, 0x1ca00000 ;  /* 0x1ca00000ff107424 */ /* 0x000fe200078e00ff */
[----:B------:R-:W-:Y:S01]  /*16e0*/  LOP3.LUT R22, R7, 0x7ff00000, RZ, 0xc0, !PT ;  /* 0x7ff0000007167812 */ /* 0x000fe200078ec0ff */
[----:B------:R-:W-:Y:S01]  /*16f0*/  BSSY B2, `(.L_x_571) ;  /* 0x0000045000027945 */ /* 0x000fe20003800000 */
[----:B------:R-:W-:Y:S02]  /*1700*/  LOP3.LUT R5, R4, 0x3ff00000, RZ, 0xfc, !PT ;  /* 0x3ff0000004057812 */ /* 0x000fe400078efcff */
[----:B------:R-:W-:Y:S02]  /*1710*/  MOV R4, R6 ;  /* 0x0000000600047202 */ /* 0x000fe40000000f00 */
[----:B------:R-:W-:-:S02]  /*1720*/  ISETP.LE.U32.AND P1, PT, R22, 0x40500000, PT ;  /* 0x405000001600780c */ /* 0x000fc40003f23070 */
[----:B------:R-:W-:Y:S01]  /*1730*/  MOV R13, 0x40500000 ;  /* 0x40500000000d7802 */ /* 0x000fe20000000f00 */
[----:B------:R-:W0:-:S03]  /*1740*/  @!P0 DMUL R4, R6, 8.98846567431157953865e+307 ;  /* 0x7fe0000006048828 */ /* 0x000e060000000000 */
[----:B------:R-:W-:-:S03]  /*1750*/  IADD3 R17, R13, -0x1, RZ ;  /* 0xffffffff0d117810 */ /* 0x000fc60007ffe0ff */
        /* <DEDUP_REMOVED lines=17> */
[----:B------:R-:W-:Y:S02]  /*1870*/  LOP3.LUT R17, R7, 0x7ff00000, RZ, 0xc0, !PT ;  /* 0x7ff0000007117812 */ /* 0x000fe400078ec0ff */
[----:B0-----:R-:W-:Y:S02]  /*1880*/  MOV R18, RZ ;  /* 0x000000ff00127202 */ /* 0x001fe40000000f00 */
        /* <DEDUP_REMOVED lines=16> */
[----:B------:R-:W-:Y:S01]  /*1990*/  IMAD.MOV R5, RZ, RZ, -R13 ;  /* 0x000000ffff057224 */ /* 0x000fe200078e0a0d */
[----:B------:R-:W-:Y:S02]  /*19a0*/  MOV R4, RZ ;  /* 0x000000ff00047202 */ /* 0x000fe40000000f00 */
[----:B------:R-:W-:-:S04]  /*19b0*/  IADD3 R13, -R13, -0x43300000, RZ ;  /* 0xbcd000000d0d7810 */ /* 0x000fc80007ffe1ff */
[----:B------:R-:W0:-:S04]  /*19c0*/  DFMA R4, R16, -R4, R14 ;  /* 0x800000041004722b */ /* 0x000e08000000000e */
[----:B------:R-:W1:-:S06]  /*19d0*/  DMUL.RP R14, R14, R18 ;  /* 0x000000120e0e7228 */ /* 0x000e4c0000008000 */
[----:B0-----:R-:W-:-:S04]  /*19e0*/  FSETP.NEU.AND P0, PT, |R5|, R13, PT ;  /* 0x0000000d0500720b */ /* 0x001fc80003f0d200 */
[----:B-1----:R-:W-:Y:S02]  /*19f0*/  LOP3.LUT R7, R15, R7, RZ, 0x3c, !PT ;  /* 0x000000070f077212 */ /* 0x002fe400078e3cff */
[----:B------:R-:W-:Y:S02]  /*1a00*/  FSEL R16, R14, R16, !P0 ;  /* 0x000000100e107208 */ /* 0x000fe40004000000 */
[----:B------:R-:W-:Y:S01]  /*1a10*/  FSEL R17, R7, R17, !P0 ;  /* 0x0000001107117208 */ /* 0x000fe20004000000 */
[----:B------:R-:W-:Y:S05]  /*1a20*/  BRA `(.L_x_573) ;  /* 0x0000011000007947 */ /* 0x000fea0003800000 */
.L_x_572:
[----:B------:R-:W2:-:S14]  /*1a30*/  DSETP.NAN.AND P0, PT, R6, R6, PT ;  /* 0x000000060600722a */ /* 0x000e9c0003f08000 */
[----:B--2---:R-:W-:Y:S05]  /*1a40*/  @P0 BRA `(.L_x_574) ;  /* 0x000000d000000947 */ /* 0x004fea0003800000 */
[----:B------:R-:W-:Y:S01]  /*1a50*/  ISETP.NE.AND P0, PT, R13, R22, PT ;  /* 0x000000160d00720c */ /* 0x000fe20003f05270 */
[----:B------:R-:W-:Y:S02]  /*1a60*/  IMAD.MOV.U32 R16, RZ, RZ, 0x0 ;  /* 0x00000000ff107424 */ /* 0x000fe400078e00ff */
        /* <DEDUP_REMOVED lines=8> */
[----:B------:R-:W-:Y:S01]  /*1af0*/  @P0 IMAD.MOV.U32 R16, RZ, RZ, RZ ;  /* 0x000000ffff100224 */ /* 0x000fe200078e00ff */
[----:B------:R-:W-:Y:S01]  /*1b00*/  @P0 MOV R17, R4 ;  /* 0x0000000400110202 */ /* 0x000fe20000000f00 */
[----:B------:R-:W-:Y:S05]  /*1b10*/  BRA `(.L_x_573) ;  /* 0x0000002000007947 */ /* 0x000fea0003800000 */
.L_x_574:
[----:B------:R-:W-:Y:S01]  /*1b20*/  LOP3.LUT R17, R7, 0x80000, RZ, 0xfc, !PT ;  /* 0x0008000007117812 */ /* 0x000fe200078efcff */
[----:B------:R-:W-:Y:S02]  /*1b30*/  IMAD.MOV.U32 R16, RZ, RZ, R6 ;  /* 0x000000ffff107224 */ /* 0x000fe400078e0006 */
.L_x_573:
[----:B------:R-:W-:Y:S05]  /*1b40*/  BSYNC B2 ;  /* 0x0000000000027941 */ /* 0x000fea0003800000 */
.L_x_571:
[----:B------:R-:W-:Y:S01]  /*1b50*/  HFMA2.MMA R13, -RZ, RZ, 0, 0 ;  /* 0x00000000ff0d7435 */ /* 0x000fe200000001ff */
[----:B------:R-:W-:Y:S01]  /*1b60*/  MOV R4, R16 ;  /* 0x0000001000047202 */ /* 0x000fe20000000f00 */
[----:B------:R-:W-:-:S04]  /*1b70*/  IMAD.MOV.U32 R5, RZ, RZ, R17 ;  /* 0x000000ffff057224 */ /* 0x000fc800078e0011 */
[----:B------:R-:W-:Y:S05]  /*1b80*/  RET.REL.NODEC R12 `(_ZN17fastertransformer31generalAddBiasResidualLayerNormI6__halfLi2EEEvPKT_S4_S4_S4_S4_S4_PS2_S5_fiiPKfS7_S7_Pfi) ;  /* 0xffffe4700c007950 */ /* 0x000fea0003c3ffff */
.L_x_575:
        /* <DEDUP_REMOVED lines=15> */
.L_x_2436:


//--------------------- .text._ZN17fastertransformer31generalAddBiasResidualLayerNormI6__halfLi1EEEvPKT_S4_S4_S4_S4_S4_PS2_S5_fiiPKfS7_S7_Pfi --------------------------
	.section	.text._ZN17fastertransformer31generalAddBiasResidualLayerNormI6__halfLi1EEEvPKT_S4_S4_S4_S4_S4_PS2_S5_fiiPKfS7_S7_Pfi,"ax",@progbits
	.sectioninfo	@"SHI_REGISTERS=25"
	.align	128
        .global         _ZN17fastertransformer31generalAddBiasResidualLayerNormI6__halfLi1EEEvPKT_S4_S4_S4_S4_S4_PS2_S5_fiiPKfS7_S7_Pfi
        .type           _ZN17fastertransformer31generalAddBiasResidualLayerNormI6__halfLi1EEEvPKT_S4_S4_S4_S4_S4_PS2_S5_fiiPKfS7_S7_Pfi,@function
        .size           _ZN17fastertransformer31generalAddBiasResidualLayerNormI6__halfLi1EEEvPKT_S4_S4_S4_S4_S4_PS2_S5_fiiPKfS7_S7_Pfi,(.L_x_2437 - _ZN17fastertransformer31generalAddBiasResidualLayerNormI6__halfLi1EEEvPKT_S4_S4_S4_S4_S4_PS2_S5_fiiPKfS7_S7_Pfi)
        .other          _ZN17fastertransformer31generalAddBiasResidualLayerNormI6__halfLi1EEEvPKT_S4_S4_S4_S4_S4_PS2_S5_fiiPKfS7_S7_Pfi,@"STO_CUDA_ENTRY STV_DEFAULT"
_ZN17fastertransformer31generalAddBiasResidualLayerNormI6__halfLi1EEEvPKT_S4_S4_S4_S4_S4_PS2_S5_fiiPKfS7_S7_Pfi:
.text._ZN17fastertransformer31generalAddBiasResidualLayerNormI6__halfLi1EEEvPKT_S4_S4_S4_S4_S4_PS2_S5_fiiPKfS7_S7_Pfi:
        /* <DEDUP_REMOVED lines=8> */
[----:B------:R-:W-:Y:S01]  /*0080*/  @P0 IMAD.MOV.U32 R6, RZ, RZ, c[0x0][0x1b8] ;  /* 0x00006e00ff060624 */ /* 0x000fe200078e00ff */
[----:B------:R-:W-:Y:S01]  /*0090*/  @P0 MOV R7, c[0x0][0x1bc] ;  /* 0x00006f0000070a02 */ /* 0x000fe20000000f00 */
[----:B------:R-:W-:Y:S02]  /*00a0*/  @P0 IMAD.MOV.U32 R9, RZ, RZ, c[0x0][0x1b4] ;  /* 0x00006d00ff090624 */ /* 0x000fe400078e00ff */
[----:B------:R-:W-:Y:S02]  /*00b0*/  @P0 IMAD.MOV.U32 R8, RZ, RZ, c[0x0][0x1b0] ;  /* 0x00006c00ff080624 */ /* 0x000fe400078e00ff */
[----:B------:R-:W2:Y:S04]  /*00c0*/  @P0 LDG.E R6, [R6.64] ;  /* 0x0000000406060981 */ /* 0x000ea8000c1e1900 */
[----:B------:R-:W2:Y:S01]  /*00d0*/  @P0 LDG.E R9, [R8.64] ;  /* 0x0000000408090981 */ /* 0x000ea2000c1e1900 */
[----:B------:R-:W-:Y:S01]  /*00e0*/  BSSY B0, `(.L_x_576) ;  /* 0x000006d000007945 */ /* 0x000fe20003800000 */
[----:B------:R-:W-:Y:S01]  /*00f0*/  HFMA2.MMA R2, -RZ, RZ, 0, 0 ;  /* 0x00000000ff027435 */ /* 0x000fe200000001ff */
[----:B------:R-:W-:Y:S01]  /*0100*/  IMAD.MOV.U32 R4, RZ, RZ, RZ ;  /* 0x000000ffff047224 */ /* 0x000fe200078e00ff */
[----:B------:R-:W0:Y:S02]  /*0110*/  S2R R0, SR_TID.X ;  /* 0x0000000000007919 */ /* 0x000e240000002100 */
[----:B0-----:R-:W-:Y:S01]  /*0120*/  ISETP.GE.AND P3, PT, R0, c[0x0][0x1a8], PT ;  /* 0x00006a0000007a0c */ /* 0x001fe20003f66270 */
[----:B--2---:R-:W-:-:S12]  /*0130*/  @P0 FMUL.FTZ R4, R6, R9 ;  /* 0x0000000906040220 */ /* 0x004fd80000410000 */
[----:B------:R-:W-:Y:S05]  /*0140*/  @P3 BRA `(.L_x_577) ;  /* 0x0000066000003947 */ /* 0x000fea0003800000 */
[----:B------:R-:W0:Y:S01]  /*0150*/  S2R R3, SR_CTAID.X ;  /* 0x0000000000037919 */ /* 0x000e220000002500 */
[----:B------:R-:W-:Y:S01]  /*0160*/  IMAD.MOV.U32 R2, RZ, RZ, RZ ;  /* 0x000000ffff027224 */ /* 0x000fe200078e00ff */
[----:B------:R-:W-:Y:S05]  /*0170*/  @P0 BRA `(.L_x_578) ;  /* 0x0000031000000947 */ /* 0x000fea0003800000 */
[----:B------:R-:W-:-:S04]  /*0180*/  ISETP.NE.U32.AND P0, PT, RZ, c[0x0][0x188], PT ;  /* 0x00006200ff007a0c */ /* 0x000fc80003f05070 */
[----:B------:R-:W-:-:S13]  /*0190*/  ISETP.NE.AND.EX P0, PT, RZ, c[0x0][0x18c], PT, P0 ;  /* 0x00006300ff007a0c */ /* 0x000fda0003f05300 */
[----:B------:R-:W-:Y:S05]  /*01a0*/  @!P0 BRA `(.L_x_579) ;  /* 0x0000019000008947 */ /* 0x000fea0003800000 */
[----:B------:R-:W-:Y:S02]  /*01b0*/  IMAD.MOV.U32 R12, RZ, RZ, R0 ;  /* 0x000000ffff0c7224 */ /* 0x000fe400078e0000 */
.L_x_580:
[----:B------:R-:W-:Y:S02]  /*01c0*/  IMAD.MOV.U32 R15, RZ, RZ, 0x2 ;  /* 0x00000002ff0f7424 */ /* 0x000fe400078e00ff */
[----:B0-----:R-:W-:Y:S02]  /*01d0*/  IMAD R10, R3, c[0x0][0x1a8], R12 ;  /* 0x00006a00030a7a24 */ /* 0x001fe400078e020c */
[----:B------:R-:W-:-:S04]  /*01e0*/  IMAD.WIDE R8, R12, R15, c[0x0][0x188] ;  /* 0x000062000c087625 */ /* 0x000fc800078e020f */
[CC--:B------:R-:W-:Y:S02]  /*01f0*/  IMAD.WIDE.U32 R4, R10.reuse, R15.reuse, c[0x0][0x168] ;  /* 0x00005a000a047625 */ /* 0x0c0fe400078e000f */
[----:B------:R-:W2:Y:S02]  /*0200*/  LDG.E.U16.CONSTANT R8, [R8.64] ;  /* 0x0000000408087981 */ /* 0x000ea4000c1e9500 */
[----:B------:R-:W-:Y:S02]  /*0210*/  IMAD.WIDE.U32 R6, R10, R15, c[0x0][0x160] ;  /* 0x000058000a067625 */ /* 0x000fe400078e000f */
[----:B------:R-:W3:Y:S04]  /*0220*/  LDG.E.U16.CONSTANT R4, [R4.64] ;  /* 0x0000000404047981 */ /* 0x000ee8000c1e9500 */
[----:B------:R-:W4:Y:S01]  /*0230*/  LDG.E.U16.CONSTANT R6, [R6.64] ;  /* 0x0000000406067981 */ /* 0x000f22000c1e9500 */
[----:B--2---:R-:W-:-:S02]  /*0240*/  HADD2.F32 R16, -RZ, R8.H0_H0 ;  /* 0x20000008ff107230 */ /* 0x004fc40000004100 */
[----:B---3--:R-:W-:Y:S02]  /*0250*/  HADD2.F32 R11, -RZ, R4.H0_H0 ;  /* 0x20000004ff0b7230 */ /* 0x008fe40000004100 */
[----:B----4-:R-:W-:-:S05]  /*0260*/  HADD2.F32 R14, -RZ, R6.H0_H0 ;  /* 0x20000006ff0e7230 */ /* 0x010fca0000004100 */
        /* <DEDUP_REMOVED lines=13> */
.L_x_579:
[----:B------:R-:W-:Y:S02]  /*0340*/  IMAD.MOV.U32 R10, RZ, RZ, R0 ;  /* 0x000000ffff0a7224 */ /* 0x000fe400078e0000 */
.L_x_581:
[----:B------:R-:W-:Y:S02]  /*0350*/  IMAD.MOV.U32 R13, RZ, RZ, 0x2 ;  /* 0x00000002ff0d7424 */ /* 0x000fe400078e00ff */
[----:B0-----:R-:W-:-:S04]  /*0360*/  IMAD R8, R3, c[0x0][0x1a8], R10 ;  /* 0x00006a0003087a24 */ /* 0x001fc800078e020a */
[----:B------:R-:W-:-:S04]  /*0370*/  IMAD.WIDE.U32 R4, R8, R13, c[0x0][0x168] ;  /* 0x00005a0008047625 */ /* 0x000fc800078e000d */
[----:B------:R-:W-:Y:S02]  /*0380*/  IMAD.WIDE.U32 R6, R8, R13, c[0x0][0x160] ;  /* 0x0000580008067625 */ /* 0x000fe400078e000d */
[----:B------:R-:W2:Y:S04]  /*0390*/  LDG.E.U16.CONSTANT R4, [R4.64] ;  /* 0x0000000404047981 */ /* 0x000ea8000c1e9500 */
[----:B------:R-:W3:Y:S01]  /*03a0*/  LDG.E.U16.CONSTANT R6, [R6.64] ;  /* 0x0000000406067981 */ /* 0x000ee2000c1e9500 */
[----:B--2---:R-:W-:Y:S02]  /*03b0*/  HADD2.F32 R9, -RZ, R4.H0_H0 ;  /* 0x20000004ff097230 */ /* 0x004fe40000004100 */
[----:B---3--:R-:W-:-:S05]  /*03c0*/  HADD2.F32 R12, -RZ, R6.H0_H0 ;  /* 0x20000006ff0c7230 */ /* 0x008fca0000004100 */
[----:B------:R-:W-:Y:S02]  /*03d0*/  FADD.FTZ R11, R9, R12 ;  /* 0x0000000c090b7221 */ /* 0x000fe40000010000 */
[C---:B------:R-:W-:Y:S01]  /*03e0*/  IMAD.SHL.U32 R12, R10.reuse, 0x2, RZ ;  /* 0x000000020a0c7824 */ /* 0x040fe200078e00ff */
[----:B------:R-:W-:Y:S01]  /*03f0*/  IADD3 R10, R10, c[0x0][0x0], RZ ;  /* 0x000000000a0a7a10 */ /* 0x000fe20007ffe0ff */
[----:B------:R-:W-:Y:S01]  /*0400*/  IMAD.WIDE.U32 R8, R8, R13, c[0x0][0x190] ;  /* 0x0000640008087625 */ /* 0x000fe200078e000d */
[----:B------:R-:W-:Y:S02]  /*0410*/  F2FP.PACK_AB R5, RZ, R11 ;  /* 0x0000000bff05723e */ /* 0x000fe400000000ff */
[----:B------:R-:W-:Y:S01]  /*0420*/  ISETP.GE.AND P0, PT, R10, c[0x0][0x1a8], PT ;  /* 0x00006a000a007a0c */ /* 0x000fe20003f06270 */
[----:B------:R-:W-:Y:S01]  /*0430*/  FADD.FTZ R2, R11, R2 ;  /* 0x000000020b027221 */ /* 0x000fe20000010000 */
[----:B------:R-:W-:Y:S01]  /*0440*/  PRMT R7, R5, 0x7610, R7 ;  /* 0x0000761005077816 */ /* 0x000fe20000000007 */
[----:B------:R0:W-:Y:S04]  /*0450*/  STS.U16 [R12+0x110], R5 ;  /* 0x000110050c007388 */ /* 0x0001e80000000400 */
[----:B------:R0:W-:Y:S06]  /*0460*/  STG.E.U16 [R8.64], R7 ;  /* 0x0000000708007986 */ /* 0x0001ec000c101504 */
[----:B------:R-:W-:Y:S05]  /*0470*/  @!P0 BRA `(.L_x_581) ;  /* 0xfffffed000008947 */ /* 0x000fea000383ffff */
[----:B------:R-:W-:Y:S05]  /*0480*/  BRA `(.L_x_577) ;  /* 0x0000032000007947 */ /* 0x000fea0003800000 */
.L_x_578:
[----:B------:R-:W-:-:S04]  /*0490*/  ISETP.NE.U32.AND P0, PT, RZ, c[0x0][0x188], PT ;  /* 0x00006200ff007a0c */ /* 0x000fc80003f05070 */
[----:B------:R-:W-:-:S13]  /*04a0*/  ISETP.NE.AND.EX P0, PT, RZ, c[0x0][0x18c], PT, P0 ;  /* 0x00006300ff007a0c */ /* 0x000fda0003f05300 */
[----:B------:R-:W-:Y:S05]  /*04b0*/  @!P0 BRA `(.L_x_582) ;  /* 0x000001a000008947 */ /* 0x000fea0003800000 */
[----:B------:R-:W-:-:S03]  /*04c0*/  MOV R12, R0 ;  /* 0x00000000000c7202 */ /* 0x000fc60000000f00 */
.L_x_583:
[----:B0-----:R-:W-:Y:S02]  /*04d0*/  IMAD.MOV.U32 R8, RZ, RZ, 0x4 ;  /* 0x00000004ff087424 */ /* 0x001fe400078e00ff */
[----:B0-----:R-:W-:-:S04]  /*04e0*/  IMAD R5, R3, c[0x0][0x1a8], R12 ;  /* 0x00006a0003057a24 */ /* 0x001fc800078e020c */
[----:B------:R-:W-:-:S04]  /*04f0*/  IMAD.WIDE.U32 R8, R5, R8, c[0x0][0x160] ;  /* 0x0000580005087625 */ /* 0x000fc800078e0008 */
[----:B------:R-:W-:Y:S01]  /*0500*/  IMAD.MOV.U32 R18, RZ, RZ, 0x2 ;  /* 0x00000002ff127424 */ /* 0x000fe200078e00ff */
[----:B------:R0:W2:Y:S03]  /*0510*/  LDG.E.CONSTANT R14, [R8.64] ;  /* 0x00000004080e7981 */ /* 0x0000a6000c1e9900 */
[----:B------:R-:W-:-:S04]  /*0520*/  IMAD.WIDE.U32 R6, R5, R18, c[0x0][0x168] ;  /* 0x00005a0005067625 */ /* 0x000fc800078e0012 */
[-C--:B------:R-:W-:Y:S02]  /*0530*/  IMAD.WIDE R10, R12, R18.reuse, c[0x0][0x188] ;  /* 0x000062000c0a7625 */ /* 0x080fe400078e0212 */
[----:B------:R-:W3:Y:S04]  /*0540*/  LDG.E.U16.CONSTANT R6, [R6.64] ;  /* 0x0000000406067981 */ /* 0x000ee8000c1e9500 */
[----:B------:R-:W4:Y:S01]  /*0550*/  LDG.E.U16.CONSTANT R10, [R10.64] ;  /* 0x000000040a0a7981 */ /* 0x000f22000c1e9500 */
[----:B0-----:R-:W-:-:S04]  /*0560*/  IMAD.WIDE.U32 R8, R5, R18, c[0x0][0x190] ;  /* 0x0000640005087625 */ /* 0x001fc800078e0012 */
[C---:B------:R-:W-:Y:S01]  /*0570*/  IMAD.SHL.U32 R15, R12.reuse, 0x2, RZ ;  /* 0x000000020c0f7824 */ /* 0x040fe200078e00ff */
[----:B------:R-:W-:-:S04]  /*0580*/  IADD3 R12, R12, c[0x0][0x0], RZ ;  /* 0x000000000c0c7a10 */ /* 0x000fc80007ffe0ff */
[----:B------:R-:W-:Y:S01]  /*0590*/  ISETP.GE.AND P0, PT, R12, c[0x0][0x1a8], PT ;  /* 0x00006a000c007a0c */ /* 0x000fe20003f06270 */
[----:B--2---:R-:W0:Y:S01]  /*05a0*/  I2F R14, R14 ;  /* 0x0000000e000e7306 */ /* 0x004e220000201400 */
[----:B---3--:R-:W-:Y:S02]  /*05b0*/  HADD2.F32 R13, -RZ, R6.H0_H0 ;  /* 0x20000006ff0d7230 */ /* 0x008fe40000004100 */
[----:B----4-:R-:W-:-:S03]  /*05c0*/  HADD2.F32 R16, -RZ, R10.H0_H0 ;  /* 0x2000000aff107230 */ /* 0x010fc60000004100 */
        /* <DEDUP_REMOVED lines=9> */
.L_x_582:
[----:B------:R-:W-:-:S03]  /*0660*/  MOV R12, R0 ;  /* 0x00000000000c7202 */ /* 0x000fc60000000f00 */
.L_x_584:
[----:B0-----:R-:W-:Y:S02]  /*0670*/  IMAD.MOV.U32 R9, RZ, RZ, 0x4 ;  /* 0x00000004ff097424 */ /* 0x001fe400078e00ff */
[----:B0-----:R-:W-:-:S04]  /*0680*/  IMAD R10, R3, c[0x0][0x1a8], R12 ;  /* 0x00006a00030a7a24 */ /* 0x001fc800078e020c */
[----:B------:R-:W-:-:S04]  /*0690*/  IMAD.WIDE.U32 R8, R10, R9, c[0x0][0x160] ;  /* 0x000058000a087625 */ /* 0x000fc800078e0009 */
[----:B------:R-:W-:Y:S02]  /*06a0*/  IMAD.MOV.U32 R15, RZ, RZ, 0x2 ;  /* 0x00000002ff0f7424 */ /* 0x000fe400078e00ff */
[----:B------:R-:W2:Y:S02]  /*06b0*/  LDG.E.CONSTANT R8, [R8.64] ;  /* 0x0000000408087981 */ /* 0x000ea4000c1e9900 */
[----:B------:R-:W-:-:S06]  /*06c0*/  IMAD.WIDE.U32 R6, R10, R15, c[0x0][0x168] ;  /* 0x00005a000a067625 */ /* 0x000fcc00078e000f */
[----:B------:R-:W3:Y:S01]  /*06d0*/  LDG.E.U16.CONSTANT R6, [R6.64] ;  /* 0x0000000406067981 */ /* 0x000ee2000c1e9500 */
[C---:B------:R-:W-:Y:S01]  /*06e0*/  IMAD.SHL.U32 R13, R12.reuse, 0x2, RZ ;  /* 0x000000020c0d7824 */ /* 0x040fe200078e00ff */
[----:B------:R-:W-:-:S04]  /*06f0*/  IADD3 R12, R12, c[0x0][0x0], RZ ;  /* 0x000000000c0c7a10 */ /* 0x000fc80007ffe0ff */
[----:B------:R-:W-:Y:S01]  /*0700*/  ISETP.GE.AND P0, PT, R12, c[0x0][0x1a8], PT ;  /* 0x00006a000c007a0c */ /* 0x000fe20003f06270 */
[----:B--2---:R-:W0:Y:S01]  /*0710*/  I2F R11, R8 ;  /* 0x00000008000b7306 */ /* 0x004e220000201400 */
[----:B---3--:R-:W-:-:S05]  /*0720*/  HADD2.F32 R5, -RZ, R6.H0_H0 ;  /* 0x20000006ff057230 */ /* 0x008fca0000004100 */
[----:B0-----:R-:W-:Y:S02]  /*0730*/  FFMA.FTZ R5, R11, R4, R5 ;  /* 0x000000040b057223 */ /* 0x001fe40000010005 */
[----:B------:R-:W-:-:S03]  /*0740*/  IMAD.WIDE.U32 R10, R10, R15, c[0x0][0x190] ;  /* 0x000064000a0a7625 */ /* 0x000fc600078e000f */
[----:B------:R-:W-:Y:S01]  /*0750*/  F2FP.PACK_AB R7, RZ, R5 ;  /* 0x00000005ff07723e */ /* 0x000fe200000000ff */
[----:B------:R-:W-:-:S03]  /*0760*/  FADD.FTZ R2, R5, R2 ;  /* 0x0000000205027221 */ /* 0x000fc60000010000 */
[----:B------:R-:W-:Y:S01]  /*0770*/  PRMT R9, R7, 0x7610, R9 ;  /* 0x0000761007097816 */ /* 0x000fe20000000009 */
[----:B------:R0:W-:Y:S04]  /*0780*/  STS.U16 [R13+0x110], R7 ;  /* 0x000110070d007388 */ /* 0x0001e80000000400 */
[----:B------:R0:W-:Y:S01]  /*0790*/  STG.E.U16 [R10.64], R9 ;  /* 0x000000090a007986 */ /* 0x0001e2000c101504 */
[----:B------:R-:W-:Y:S05]  /*07a0*/  @!P0 BRA `(.L_x_584) ;  /* 0xfffffec000008947 */ /* 0x000fea000383ffff */
.L_x_577:
[----:B------:R-:W-:Y:S05]  /*07b0*/  BSYNC B0 ;  /* 0x0000000000007941 */ /* 0x000fea0003800000 */
.L_x_576:
        /* <DEDUP_REMOVED lines=13> */
[----:B------:R-:W-:Y:S02]  /*0890*/  HFMA2.MMA R2, -RZ, RZ, 0, 0 ;  /* 0x00000000ff027435 */ /* 0x000fe400000001ff */
        /* <DEDUP_REMOVED lines=31> */
.L_x_587:
        /* <DEDUP_REMOVED lines=10> */
.L_x_586:
[----:B0-----:R-:W-:Y:S05]  /*0b30*/  BSYNC B0 ;  /* 0x0000000000007941 */ /* 0x001fea0003800000 */
.L_x_585:
        /* <DEDUP_REMOVED lines=21> */
[----:B------:R-:W-:Y:S02]  /*0c90*/  IMAD.MOV.U32 R10, RZ, RZ, RZ ;  /* 0x000000ffff0a7224 */ /* 0x000fe400078e00ff */
[----:B0-----:R-:W-:Y:S01]  /*0ca0*/  FADD.FTZ R2, R11, R2 ;  /* 0x000000020b027221 */ /* 0x001fe20000010000 */
[----:B------:R-:W-:-:S04]  /*0cb0*/  MOV R11, 0x11 ;  /* 0x00000011000b7802 */ /* 0x000fc80000000f00 */
[----:B------:R-:W0:Y:S02]  /*0cc0*/  SHFL.BFLY PT, R3, R2, 0x4, 0x1f ;  /* 0x0c801f0002037f89 */ /* 0x000e2400000e0000 */
[----:B0-----:R-:W-:Y:S02]  /*0cd0*/  FADD.FTZ R3, R2, R3 ;  /* 0x0000000302037221 */ /* 0x001fe40000010000 */
[----:B------:R-:W-:-:S03]  /*0ce0*/  IMAD.MOV.U32 R2, RZ, RZ, c[0x0][0x1c0] ;  /* 0x00007000ff027624 */ /* 0x000fc600078e00ff */
[----:B------:R-:W0:Y:S02]  /*0cf0*/  SHFL.BFLY PT, R8, R3, 0x2, 0x1f ;  /* 0x0c401f0003087f89 */ /* 0x000e2400000e0000 */
[----:B0-----:R-:W-:Y:S01]  /*0d00*/  FADD.FTZ R8, R3, R8 ;  /* 0x0000000803087221 */ /* 0x001fe20000010000 */
[----:B------:R-:W-:-:S04]  /*0d10*/  MOV R3, c[0x0][0x1c4] ;  /* 0x0000710000037a02 */ /* 0x000fc80000000f00 */
        /* <DEDUP_REMOVED lines=8> */
.L_x_588:
[----:B0-----:R-:W-:Y:S01]  /*0da0*/  BSSY B0, `(.L_x_589) ;  /* 0x0000030000007945 */ /* 0x001fe20003800000 */
[----:B------:R-:W-:Y:S05]  /*0db0*/  @P3 BRA `(.L_x_590) ;  /* 0x000002e000003947 */ /* 0x000fea0003800000 */
[----:B------:R-:W0:Y:S01]  /*0dc0*/  S2R R12, SR_CTAID.X ;  /* 0x00000000000c7919 */ /* 0x000e220000002500 */
[----:B------:R-:W-:Y:S01]  /*0dd0*/  ISETP.NE.U32.AND P0, PT, RZ, c[0x0][0x180], PT ;  /* 0x00006000ff007a0c */ /* 0x000fe20003f05070 */
[----:B------:R-:W-:-:S03]  /*0de0*/  IMAD.MOV.U32 R13, RZ, RZ, R0 ;  /* 0x000000ffff0d7224 */ /* 0x000fc600078e0000 */
[----:B------:R-:W-:-:S09]  /*0df0*/  ISETP.NE.AND.EX P0, PT, RZ, c[0x0][0x184], PT, P0 ;  /* 0x00006100ff007a0c */ /* 0x000fd20003f05300 */
.L_x_593:
[----:B01----:R-:W-:Y:S01]  /*0e00*/  IMAD.MOV.U32 R14, RZ, RZ, 0x2 ;  /* 0x00000002ff0e7424 */ /* 0x003fe200078e00ff */
[C---:B------:R-:W-:Y:S01]  /*0e10*/  SHF.L.U32 R22, R13.reuse, 0x1, RZ ;  /* 0x000000010d167819 */ /* 0x040fe200000006ff */
[----:B------:R-:W-:Y:S02]  /*0e20*/  LDS.64 R8, [RZ] ;  /* 0x00000000ff087984 */ /* 0x000fe40000000a00 */
[CC--:B------:R-:W-:Y:S02]  /*0e30*/  @P0 IMAD.WIDE R16, R13.reuse, R14.reuse, c[0x0][0x180] ;  /* 0x000060000d100625 */ /* 0x0c0fe400078e020e */
[----:B------:R-:W1:Y:S02]  /*0e40*/  LDS.U16 R15, [R22+0x110] ;  /* 0x00011000160f7984 */ /* 0x000e640000000400 */
[----:B------:R-:W-:Y:S02]  /*0e50*/  IMAD.WIDE R18, R13, R14, c[0x0][0x178] ;  /* 0x00005e000d127625 */ /* 0x000fe400078e020e */
[----:B------:R-:W2:Y:S04]  /*0e60*/  @P0 LDG.E.U16.CONSTANT R16, [R16.64] ;  /* 0x0000000410100981 */ /* 0x000ea8000c1e9500 */
[----:B------:R-:W3:Y:S01]  /*0e70*/  LDG.E.U16.CONSTANT R18, [R18.64] ;  /* 0x0000000412127981 */ /* 0x000ee2000c1e9500 */
[----:B------:R-:W-:-:S04]  /*0e80*/  ISETP.NE.U32.AND P4, PT, RZ, c[0x0][0x1c8], PT ;  /* 0x00007200ff007a0c */ /* 0x000fc80003f85070 */
[----:B------:R-:W-:Y:S01]  /*0e90*/  ISETP.NE.AND.EX P4, PT, RZ, c[0x0][0x1cc], PT, P4 ;  /* 0x00007300ff007a0c */ /* 0x000fe20003f85340 */
[----:B-1----:R-:W-:-:S05]  /*0ea0*/  HADD2.F32 R21, -RZ, R15.H0_H0 ;  /* 0x2000000fff157230 */ /* 0x002fca0000004100 */
[----:B------:R-:W-:-:S04]  /*0eb0*/  FADD.FTZ R8, R21, -R8 ;  /* 0x8000000815087221 */ /* 0x000fc80000010000 */
[----:B------:R-:W-:Y:S01]  /*0ec0*/  FMUL.FTZ R8, R8, R9 ;  /* 0x0000000908087220 */ /* 0x000fe20000410000 */
[----:B------:R-:W-:Y:S01]  /*0ed0*/  LEA R9, R13, 0x110, 0x1 ;  /* 0x000001100d097811 */ /* 0x000fe200078e08ff */
[----:B--2---:R-:W-:Y:S01]  /*0ee0*/  @P0 HADD2.F32 R15, -RZ, R16.H0_H0 ;  /* 0x20000010ff0f0230 */ /* 0x004fe20000004100 */
[----:B------:R-:W-:Y:S01]  /*0ef0*/  @!P0 IMAD.MOV.U32 R15, RZ, RZ, RZ ;  /* 0x000000ffff0f8224 */ /* 0x000fe200078e00ff */
        /* <DEDUP_REMOVED lines=17> */
.L_x_591:
[----:B------:R-:W-:-:S05]  /*1010*/  FADD.FTZ R8, |R17|, -RZ ;  /* 0x800000ff11087221 */ /* 0x000fca0000010200 */
[----:B------:R-:W-:-:S04]  /*1020*/  F2FP.PACK_AB R8, R17, R8 ;  /* 0x000000081108723e */ /* 0x000fc800000000ff */
[----:B------:R-:W-:Y:S01]  /*1030*/  PRMT R14, R8, 0x7632, R14 ;  /* 0x00007632080e7816 */ /* 0x000fe2000000000e */
[----:B------:R-:W-:-:S04]  /*1040*/  HSETP2.GT.AND P4, PT, R8.H0_H0, R11.H0_H0, PT ;  /* 0x2000000b08007234 */ /* 0x000fc80003f84800 */
[----:B------:R1:W-:Y:S01]  /*1050*/  STS.U16 [R9], R14 ;  /* 0x0000000e09007388 */ /* 0x0003e20000000400 */
[----:B------:R-:W-:-:S03]  /*1060*/  SEL R11, R11, R8, !P4 ;  /* 0x000000080b0b7207 */ /* 0x000fc60006000000 */
.L_x_592:
[----:B------:R-:W-:-:S04]  /*1070*/  IADD3 R13, R13, c[0x0][0x0], RZ ;  /* 0x000000000d0d7a10 */ /* 0x000fc80007ffe0ff */
[----:B------:R-:W-:-:S13]  /*1080*/  ISETP.GE.AND P4, PT, R13, c[0x0][0x1a8], PT ;  /* 0x00006a000d007a0c */ /* 0x000fda0003f86270 */
[----:B------:R-:W-:Y:S05]  /*1090*/  @!P4 BRA `(.L_x_593) ;  /* 0xfffffd600000c947 */ /* 0x000fea000383ffff */
.L_x_590:
[----:B------:R-:W-:Y:S05]  /*10a0*/  BSYNC B0 ;  /* 0x0000000000007941 */ /* 0x000fea0003800000 */
.L_x_589:
        /* <DEDUP_REMOVED lines=8> */
[----:B------:R-:W-:Y:S01]  /*1130*/  HFMA2.MMA R4, -RZ, RZ, -598.5, 40320 ;  /* 0xe0ad78ecff047435 */ /* 0x000fe200000001ff */
        /* <DEDUP_REMOVED lines=41> */
[----:B------:R-:W-:Y:S05]  /*13d0*/  CALL.REL.NOINC `($__internal_3_$__cuda_sm20_div_rn_f64_full) ;  /* 0x000001c000007944 */ /* 0x000fea0003c00000 */
.L_x_597:
[----:B0-----:R-:W-:Y:S05]  /*13e0*/  BSYNC B1 ;  /* 0x0000000000017941 */ /* 0x001fea0003800000 */
.L_x_596:
[----:B------:R-:W0:Y:S01]  /*13f0*/  F2F.F32.F64 R6, R4 ;  /* 0x0000000400067310 */ /* 0x000e220000301000 */
[----:B------:R-:W0:-:S14]  /*1400*/  DSETP.GEU.AND P0, PT, |R4|, c[0x2][0x0], PT ;  /* 0x008000000400762a */ /* 0x000e1c0003f0e200 */
[----:B0-----:R-:W-:Y:S02]  /*1410*/  @!P0 FMUL R6, R6, 1.175494350822287508e-38 ;  /* 0x0080000006068820 */ /* 0x001fe40000400000 */
.L_x_598:
        /* <DEDUP_REMOVED lines=14> */
.L_x_595:
[----:B------:R-:W-:Y:S05]  /*1500*/  BSYNC B0 ;  /* 0x0000000000007941 */ /* 0x000fea0003800000 */
.L_x_594:
[----:B------:R-:W-:Y:S05]  /*1510*/  @P2 EXIT ;  /* 0x000000000000294d */ /* 0x000fea0003800000 */
[----:B------:R-:W2:Y:S01]  /*1520*/  LDG.E R3, [R2.64] ;  /* 0x0000000402037981 */ /* 0x000ea2000c1e1900 */
[----:B0-----:R-:W-:-:S03]  /*1530*/  MOV R5, 0x4 ;  /* 0x0000000400057802 */ /* 0x001fc60000000f00 */
[----:B------:R-:W0:Y:S02]  /*1540*/  S2R R4, SR_CTAID.X ;  /* 0x0000000000047919 */ /* 0x000e240000002500 */
[----:B0-----:R-:W-:-:S04]  /*1550*/  IMAD.WIDE.U32 R4, R4, R5, c[0x0][0x1c8] ;  /* 0x0000720004047625 */ /* 0x001fc800078e0005 */
[----:B--2---:R-:W-:-:S04]  /*1560*/  FMUL.FTZ R10, R10, R3 ;  /* 0x000000030a0a7220 */ /* 0x004fc80000410000 */
[----:B------:R-:W-:-:S05]  /*1570*/  FMUL.FTZ R7, R10, 0.0078740157186985015869 ;  /* 0x3c0102040a077820 */ /* 0x000fca0000410000 */
[----:B------:R-:W-:Y:S01]  /*1580*/  STG.E [R4.64], R7 ;  /* 0x0000000704007986 */ /* 0x000fe2000c101904 */
[----:B------:R-:W-:Y:S05]  /*1590*/  EXIT ;  /* 0x000000000000794d */ /* 0x000fea0003800000 */
        .weak           $__internal_3_$__cuda_sm20_div_rn_f64_full
        .type           $__internal_3_$__cuda_sm20_div_rn_f64_full,@function
        .size           $__internal_3_$__cuda_sm20_div_rn_f64_full,(.L_x_2437 - $__internal_3_$__cuda_sm20_div_rn_f64_full)
$__internal_3_$__cuda_sm20_div_rn_f64_full:
        /* <DEDUP_REMOVED lines=29> */
[----:B------:R-:W-:Y:S01]  /*1770*/  LOP3.LUT R17, R7, 0x7ff00000, RZ, 0xc0, !PT ;  /* 0x7ff0000007117812 */ /* 0x000fe200078ec0ff */
[----:B0-----:R-:W-:-:S03]  /*1780*/  IMAD.MOV.U32 R18, RZ, RZ, RZ ;  /* 0x000000ffff127224 */ /* 0x001fc600078e00ff */
[C---:B------:R-:W-:Y:S02]  /*1790*/  IADD3 R13, -R17.reuse, 0x40500000, RZ ;  /* 0x40500000110d7810 */ /* 0x040fe40007ffe1ff */
[----:B------:R-:W-:Y:S02]  /*17a0*/  ISETP.LE.U32.AND P0, PT, R17, 0x40500000, PT ;  /* 0x405000001100780c */ /* 0x000fe40003f03070 */
[----:B------:R-:W-:Y:S02]  /*17b0*/  IMNMX R13, R13, -0x46a00000, !PT ;  /* 0xb96000000d0d7817 */ /* 0x000fe40007800200 */
[----:B------:R-:W-:Y:S02]  /*17c0*/  SEL R16, R16, 0x63400000, !P0 ;  /* 0x6340000010107807 */ /* 0x000fe40004000000 */
[----:B------:R-:W-:-:S04]  /*17d0*/  IMNMX R13, R13, 0x46a00000, PT ;  /* 0x46a000000d0d7817 */ /* 0x000fc80003800200 */
[----:B------:R-:W-:-:S04]  /*17e0*/  IADD3 R13, R13, -R16, RZ ;  /* 0x800000100d0d7210 */ /* 0x000fc80007ffe0ff */
        /* <DEDUP_REMOVED lines=10> */
[C---:B------:R-:W-:Y:S01]  /*1890*/  IADD3 R5, -R13.reuse, RZ, RZ ;  /* 0x000000ff0d057210 */ /* 0x040fe20007ffe1ff */
[----:B------:R-:W-:Y:S01]  /*18a0*/  IMAD.MOV.U32 R4, RZ, RZ, RZ ;  /* 0x000000ffff047224 */ /* 0x000fe200078e00ff */
[----:B------:R-:W-:-:S05]  /*18b0*/  IADD3 R13, -R13, -0x43300000, RZ ;  /* 0xbcd000000d0d7810 */ /* 0x000fca0007ffe1ff */
[----:B------:R-:W0:-:S04]  /*18c0*/  DFMA R4, R16, -R4, R14 ;  /* 0x800000041004722b */ /* 0x000e08000000000e */
[----:B------:R-:W1:-:S06]  /*18d0*/  DMUL.RP R14, R14, R18 ;  /* 0x000000120e0e7228 */ /* 0x000e4c0000008000 */
[----:B0-----:R-:W-:-:S04]  /*18e0*/  FSETP.NEU.AND P0, PT, |R5|, R13, PT ;  /* 0x0000000d0500720b */ /* 0x001fc80003f0d200 */
[----:B-1----:R-:W-:Y:S02]  /*18f0*/  LOP3.LUT R7, R15, R7, RZ, 0x3c, !PT ;  /* 0x000000070f077212 */ /* 0x002fe400078e3cff */
[----:B------:R-:W-:Y:S02]  /*1900*/  FSEL R16, R14, R16, !P0 ;  /* 0x000000100e107208 */ /* 0x000fe40004000000 */
[----:B------:R-:W-:Y:S01]  /*1910*/  FSEL R17, R7, R17, !P0 ;  /* 0x0000001107117208 */ /* 0x000fe20004000000 */
[----:B------:R-:W-:Y:S05]  /*1920*/  BRA `(.L_x_601) ;  /* 0x0000011000007947 */ /* 0x000fea0003800000 */
.L_x_600:
[----:B------:R-:W2:-:S14]  /*1930*/  DSETP.NAN.AND P0, PT, R6, R6, PT ;  /* 0x000000060600722a */ /* 0x000e9c0003f08000 */
[----:B--2---:R-:W-:Y:S05]  /*1940*/  @P0 BRA `(.L_x_602) ;  /* 0x000000d000000947 */ /* 0x004fea0003800000 */
[----:B------:R-:W-:Y:S01]  /*1950*/  ISETP.NE.AND P0, PT, R13, R22, PT ;  /* 0x000000160d00720c */ /* 0x000fe20003f05270 */
[----:B------:R-:W-:Y:S01]  /*1960*/  IMAD.MOV.U32 R16, RZ, RZ, 0x0 ;  /* 0x00000000ff107424 */ /* 0x000fe200078e00ff */
        /* <DEDUP_REMOVED lines=11> */
.L_x_602:
[----:B------:R-:W-:Y:S01]  /*1a20*/  LOP3.LUT R17, R7, 0x80000, RZ, 0xfc, !PT ;  /* 0x0008000007117812 */ /* 0x000fe200078efcff */
[----:B------:R-:W-:Y:S02]  /*1a30*/  IMAD.MOV.U32 R16, RZ, RZ, R6 ;  /* 0x000000ffff107224 */ /* 0x000fe400078e0006 */
.L_x_601:
[----:B------:R-:W-:Y:S05]  /*1a40*/  BSYNC B2 ;  /* 0x0000000000027941 */ /* 0x000fea0003800000 */
.L_x_599:
[----:B------:R-:W-:Y:S01]  /*1a50*/  IMAD.MOV.U32 R13, RZ, RZ, 0x0 ;  /* 0x00000000ff0d7424 */ /* 0x000fe200078e00ff */
[----:B------:R-:W-:Y:S01]  /*1a60*/  MOV R5, R17 ;  /* 0x0000001100057202 */ /* 0x000fe20000000f00 */
[----:B------:R-:W-:Y:S02]  /*1a70*/  IMAD.MOV.U32 R4, RZ, RZ, R16 ;  /* 0x000000ffff047224 */ /* 0x000fe400078e0010 */
[----:B------:R-:W-:Y:S05]  /*1a80*/  RET.REL.NODEC R12 `(_ZN17fastertransformer31generalAddBiasResidualLayerNormI6__halfLi1EEEvPKT_S4_S4_S4_S4_S4_PS2_S5_fiiPKfS7_S7_Pfi) ;  /* 0xffffe5700c007950 */ /* 0x000fea0003c3ffff */
.L_x_603:
        /* <DEDUP_REMOVED lines=15> */
.L_x_2437:


//--------------------- .text._ZN17fastertransformer31generalAddBiasResidualLayerNormIfLi2EEEvPKT_S3_S3_S3_S3_S3_PS1_S4_fiiPKfS6_S6_Pfi --------------------------
	.section	.text._ZN17fastertransformer31generalAddBiasResidualLayerNormIfLi2EEEvPKT_S3_S3_S3_S3_S3_PS1_S4_fiiPKfS6_S6_Pfi,"ax",@progbits
	.sectioninfo	@"SHI_REGISTERS=25"
	.align	128
        .global         _ZN17fastertransformer31generalAddBiasResidualLayerNormIfLi2EEEvPKT_S3_S3_S3_S3_S3_PS1_S4_fiiPKfS6_S6_Pfi
        .type           _ZN17fastertransformer31generalAddBiasResidualLayerNormIfLi2EEEvPKT_S3_S3_S3_S3_S3_PS1_S4_fiiPKfS6_S6_Pfi,@function
        .size           _ZN17fastertransformer31generalAddBiasResidualLayerNormIfLi2EEEvPKT_S3_S3_S3_S3_S3_PS1_S4_fiiPKfS6_S6_Pfi,(.L_x_2438 - _ZN17fastertransformer31generalAddBiasResidualLayerNormIfLi2EEEvPKT_S3_S3_S3_S3_S3_PS1_S4_fiiPKfS6_S6_Pfi)
        .other          _ZN17fastertransformer31generalAddBiasResidualLayerNormIfLi2EEEvPKT_S3_S3_S3_S3_S3_PS1_S4_fiiPKfS6_S6_Pfi,@"STO_CUDA_ENTRY STV_DEFAULT"
_ZN17fastertransformer31generalAddBiasResidualLayerNormIfLi2EEEvPKT_S3_S3_S3_S3_S3_PS1_S4_fiiPKfS6_S6_Pfi:
.text._ZN17fastertransformer31generalAddBiasResidualLayerNormIfLi2EEEvPKT_S3_S3_S3_S3_S3_PS1_S4_fiiPKfS6_S6_Pfi:
        /* <DEDUP_REMOVED lines=11> */
[----:B------:R-:W-:-:S04]  /*00b0*/  @P0 IMAD.MOV.U32 R3, RZ, RZ, c[0x0][0x1bc] ;  /* 0x00006f00ff030624 */ /* 0x000fc800078e00ff */
[----:B------:R-:W2:Y:S04]  /*00c0*/  @P0 LDG.E R5, [R4.64] ;  /* 0x0000000404050981 */ /* 0x000ea8000c1e1900 */
[----:B------:R-:W2:Y:S04]  /*00d0*/  @P0 LDG.E R2, [R2.64] ;  /* 0x0000000402020981 */ /* 0x000ea8000c1e1900 */
[----:B------:R-:W0:Y:S01]  /*00e0*/  S2R R0, SR_TID.X ;  /* 0x0000000000007919 */ /* 0x000e220000002100 */
[----:B------:R-:W-:Y:S01]  /*00f0*/  BSSY B0, `(.L_x_604) ;  /* 0x0000022000007945 */ /* 0x000fe20003800000 */
[----:B------:R-:W-:Y:S01]  /*0100*/  CS2R R10, SRZ ;  /* 0x00000000000a7805 */ /* 0x000fe2000001ff00 */
[----:B0-----:R-:W-:Y:S01]  /*0110*/  ISETP.GE.AND P3, PT, R0, c[0x0][0x1a8], PT ;  /* 0x00006a0000007a0c */ /* 0x001fe20003f66270 */
[----:B--2---:R-:W-:-:S12]  /*0120*/  @P0 FMUL.FTZ R11, R2, R5 ;  /* 0x00000005020b0220 */ /* 0x004fd80000410000 */
[----:B------:R-:W-:Y:S05]  /*0130*/  @P3 BRA `(.L_x_605) ;  /* 0x000001d000003947 */ /* 0x000fea0003800000 */
[----:B------:R-:W0:Y:S01]  /*0140*/  S2R R17, SR_CTAID.X ;  /* 0x0000000000117919 */ /* 0x000e220000002500 */
[----:B------:R-:W-:Y:S02]  /*0150*/  IMAD.MOV.U32 R10, RZ, RZ, RZ ;  /* 0x000000ffff0a7224 */ /* 0x000fe400078e00ff */
[----:B------:R-:W-:Y:S02]  /*0160*/  IMAD.MOV.U32 R12, RZ, RZ, R0 ;  /* 0x000000ffff0c7224 */ /* 0x000fe400078e0000 */
.L_x_606:
[----:B------:R-:W-:Y:S02]  /*0170*/  IMAD.MOV.U32 R7, RZ, RZ, 0x4 ;  /* 0x00000004ff077424 */ /* 0x000fe400078e00ff */
[----:B0-----:R-:W-:-:S04]  /*0180*/  IMAD R16, R17, c[0x0][0x1a8], R12 ;  /* 0x00006a0011107a24 */ /* 0x001fc800078e020c */
[----:B------:R-:W-:Y:S01]  /*0190*/  IMAD.WIDE.U32 R8, R16, R7, c[0x0][0x160] ;  /* 0x0000580010087625 */ /* 0x000fe200078e0007 */
[----:B------:R-:W-:-:S04]  /*01a0*/  ISETP.NE.U32.AND P1, PT, RZ, c[0x0][0x188], PT ;  /* 0x00006200ff007a0c */ /* 0x000fc80003f25070 */
[----:B------:R0:W2:Y:S01]  /*01b0*/  LDG.E.CONSTANT R15, [R8.64] ;  /* 0x00000004080f7981 */ /* 0x0000a2000c1e9900 */
[----:B------:R-:W-:Y:S01]  /*01c0*/  ISETP.NE.AND.EX P1, PT, RZ, c[0x0][0x18c], PT, P1 ;  /* 0x00006300ff007a0c */ /* 0x000fe20003f25310 */
[----:B------:R-:W-:-:S04]  /*01d0*/  IMAD.WIDE.U32 R2, R16, R7, c[0x0][0x168] ;  /* 0x00005a0010027625 */ /* 0x000fc800078e0007 */
[-C--:B------:R-:W-:Y:S02]  /*01e0*/  IMAD.WIDE.U32 R4, R16, R7.reuse, c[0x0][0x170] ;  /* 0x00005c0010047625 */ /* 0x080fe400078e0007 */
[----:B------:R-:W3:Y:S04]  /*01f0*/  LDG.E.CONSTANT R2, [R2.64] ;  /* 0x0000000402027981 */ /* 0x000ee8000c1e9900 */
[----:B------:R-:W3:Y:S02]  /*0200*/  LDG.E.CONSTANT R5, [R4.64] ;  /* 0x0000000404057981 */ /* 0x000ee4000c1e9900 */
[----:B------:R-:W-:-:S06]  /*0210*/  @P1 IMAD.WIDE R6, R12, R7, c[0x0][0x188] ;  /* 0x000062000c061625 */ /* 0x000fcc00078e0207 */
[----:B------:R-:W4:Y:S01]  /*0220*/  @P1 LDG.E.CONSTANT R6, [R6.64] ;  /* 0x0000000406061981 */ /* 0x000f22000c1e9900 */
[----:B0-----:R-:W-:-:S04]  /*0230*/  LEA R8, P4, R16, c[0x0][0x190], 0x2 ;  /* 0x0000640010087a11 */ /* 0x001fc800078810ff */
[----:B------:R-:W-:Y:S01]  /*0240*/  LEA.HI.X R9, R16, c[0x0][0x194], RZ, 0x2, P4 ;  /* 0x0000650010097a11 */ /* 0x000fe200020f14ff */
[----:B--2---:R-:W0:Y:S01]  /*0250*/  @P0 I2F R14, R15 ;  /* 0x0000000f000e0306 */ /* 0x004e220000201400 */
[----:B------:R-:W-:Y:S01]  /*0260*/  @!P0 MOV R13, R15 ;  /* 0x0000000f000d8202 */ /* 0x000fe20000000f00 */
[----:B---3--:R-:W-:Y:S02]  /*0270*/  FADD.FTZ R18, R2, R5 ;  /* 0x0000000502127221 */ /* 0x008fe40000010000 */
[----:B0-----:R-:W-:-:S04]  /*0280*/  @P0 FMUL.FTZ R13, R14, R11 ;  /* 0x0000000b0e0d0220 */ /* 0x001fc80000410000 */
[----:B------:R-:W-:-:S04]  /*0290*/  FADD.FTZ R13, R18, R13 ;  /* 0x0000000d120d7221 */ /* 0x000fc80000010000 */
[----:B----4-:R-:W-:-:S04]  /*02a0*/  @P1 FADD.FTZ R13, R13, R6 ;  /* 0x000000060d0d1221 */ /* 0x010fc80000010000 */
[----:B------:R-:W-:Y:S01]  /*02b0*/  FADD.FTZ R10, R13, R10 ;  /* 0x0000000a0d0a7221 */ /* 0x000fe20000010000 */
[----:B------:R-:W-:Y:S04]  /*02c0*/  STG.E [R8.64], R13 ;  /* 0x0000000d08007986 */ /* 0x000fe8000c101904 */
[----:B------:R0:W-:Y:S02]  /*02d0*/  STS [R12.X4+0x110], R13 ;  /* 0x0001100d0c007388 */ /* 0x0001e40000004800 */
[----:B0-----:R-:W-:-:S04]  /*02e0*/  IADD3 R12, R12, c[0x0][0x0], RZ ;  /* 0x000000000c0c7a10 */ /* 0x001fc80007ffe0ff */
[----:B------:R-:W-:-:S13]  /*02f0*/  ISETP.GE.AND P1, PT, R12, c[0x0][0x1a8], PT ;  /* 0x00006a000c007a0c */ /* 0x000fda0003f26270 */
[----:B------:R-:W-:Y:S05]  /*0300*/  @!P1 BRA `(.L_x_606) ;  /* 0xfffffe6000009947 */ /* 0x000fea000383ffff */
.L_x_605:
[----:B------:R-:W-:Y:S05]  /*0310*/  BSYNC B0 ;  /* 0x0000000000007941 */ /* 0x000fea0003800000 */
.L_x_604:
[----:B------:R-:W0:Y:S01]  /*0320*/  SHFL.BFLY PT, R3, R10, 0x10, 0x1f ;  /* 0x0e001f000a037f89 */ /* 0x000e2200000e0000 */
[----:B------:R-:W-:Y:S01]  /*0330*/  I2F.U32 R11, R0 ;  /* 0x00000000000b7306 */ /* 0x000fe20000201000 */
[----:B------:R-:W-:Y:S01]  /*0340*/  SHF.R.U32.HI R6, RZ, 0x3, R0 ;  /* 0x00000003ff067819 */ /* 0x000fe20000011600 */
[----:B------:R-:W-:Y:S01]  /*0350*/  BSSY B0, `(.L_x_607) ;  /* 0x0000033000007945 */ /* 0x000fe20003800000 */
[----:B------:R-:W-:Y:S02]  /*0360*/  ISETP.NE.AND P1, PT, R0, RZ, PT ;  /* 0x000000ff0000720c */ /* 0x000fe40003f25270 */
[----:B------:R-:W-:-:S11]  /*0370*/  LOP3.LUT R6, R6, 0x1ffffffc, RZ, 0xc0, !PT ;  /* 0x1ffffffc06067812 */ /* 0x000fd600078ec0ff */
[----:B------:R-:W-:Y:S01]  /*0380*/  @!P1 I2F R12, c[0x0][0x1a8] ;  /* 0x00006a00000c9b06 */ /* 0x000fe20000201400 */
[----:B0-----:R-:W-:-:S05]  /*0390*/  FADD.FTZ R3, R3, R10 ;  /* 0x0000000a03037221 */ /* 0x001fca0000010000 */
[----:B------:R-:W0:Y:S02]  /*03a0*/  SHFL.BFLY PT, R2, R3, 0x8, 0x1f ;  /* 0x0d001f0003027f89 */ /* 0x000e2400000e0000 */
        /* <DEDUP_REMOVED lines=36> */
.L_x_609:
[----:B------:R-:W-:Y:S02]  /*05f0*/  IMAD.MOV.U32 R3, RZ, RZ, 0x4 ;  /* 0x00000004ff037424 */ /* 0x000fe400078e00ff */
[----:B-1----:R-:W-:-:S04]  /*0600*/  IMAD R2, R12, c[0x0][0x1a8], R9 ;  /* 0x00006a000c027a24 */ /* 0x002fc800078e0209 */
[----:B------:R-:W-:-:S06]  /*0610*/  IMAD.WIDE.U32 R2, R2, R3, c[0x0][0x190] ;  /* 0x0000640002027625 */ /* 0x000fcc00078e0003 */
[----:B------:R-:W2:Y:S01]  /*0620*/  LDG.E R3, [R2.64] ;  /* 0x0000000402037981 */ /* 0x000ea2000c1e1900 */
[----:B------:R-:W-:-:S04]  /*0630*/  IADD3 R9, R9, c[0x0][0x0], RZ ;  /* 0x0000000009097a10 */ /* 0x000fc80007ffe0ff */
[----:B------:R-:W-:Y:S01]  /*0640*/  ISETP.GE.AND P0, PT, R9, c[0x0][0x1a8], PT ;  /* 0x00006a0009007a0c */ /* 0x000fe20003f06270 */
[----:B0-2---:R-:W-:-:S04]  /*0650*/  FADD.FTZ R10, -R8, R3 ;  /* 0x00000003080a7221 */ /* 0x005fc80000010100 */
[----:B------:R-:W-:-:S08]  /*0660*/  FFMA.FTZ R11, R10, R10, R11 ;  /* 0x0000000a0a0b7223 */ /* 0x000fd0000001000b */
[----:B------:R-:W-:Y:S05]  /*0670*/  @!P0 BRA `(.L_x_609) ;  /* 0xffffff7000008947 */ /* 0x000fea000383ffff */
.L_x_608:
[----:B0-----:R-:W-:Y:S05]  /*0680*/  BSYNC B0 ;  /* 0x0000000000007941 */ /* 0x001fea0003800000 */
.L_x_607:
        /* <DEDUP_REMOVED lines=18> */
[----:B------:R-:W-:-:S03]  /*07b0*/  IMAD.MOV.U32 R10, RZ, RZ, c[0x0][0x1d0] ;  /* 0x00007400ff0a7624 */ /* 0x000fc600078e00ff */
[----:B------:R-:W0:Y:S02]  /*07c0*/  SHFL.BFLY PT, R2, R11, 0x8, 0x1f ;  /* 0x0d001f000b027f89 */ /* 0x000e2400000e0000 */
[----:B------:R-:W-:Y:S01]  /*07d0*/  ISETP.NE.AND P0, PT, R10, 0x2, PT ;  /* 0x000000020a00780c */ /* 0x000fe20003f05270 */
[----:B------:R-:W-:Y:S02]  /*07e0*/  IMAD.MOV.U32 R10, RZ, RZ, RZ ;  /* 0x000000ffff0a7224 */ /* 0x000fe400078e00ff */
[----:B0-----:R-:W-:-:S05]  /*07f0*/  FADD.FTZ R2, R11, R2 ;  /* 0x000000020b027221 */ /* 0x001fca0000010000 */
[----:B------:R-:W0:Y:S02]  /*0800*/  SHFL.BFLY PT, R3, R2, 0x4, 0x1f ;  /* 0x0c801f0002037f89 */ /* 0x000e2400000e0000 */
[----:B0-----:R-:W-:Y:S01]  /*0810*/  FADD.FTZ R3, R2, R3 ;  /* 0x0000000302037221 */ /* 0x001fe20000010000 */
[----:B------:R-:W-:-:S04]  /*0820*/  MOV R2, c[0x0][0x1c0] ;  /* 0x0000700000027a02 */ /* 0x000fc80000000f00 */
        /* <DEDUP_REMOVED lines=11> */
.L_x_610:
[----:B0-----:R-:W-:Y:S01]  /*08e0*/  BSSY B0, `(.L_x_611) ;  /* 0x000002a000007945 */ /* 0x001fe20003800000 */
[----:B------:R-:W-:Y:S01]  /*08f0*/  IMAD.MOV.U32 R11, RZ, RZ, 0x358637bd ;  /* 0x358637bdff0b7424 */ /* 0x000fe200078e00ff */
[----:B------:R-:W-:Y:S05]  /*0900*/  @P3 BRA `(.L_x_612) ;  /* 0x0000027000003947 */ /* 0x000fea0003800000 */
[----:B------:R-:W0:Y:S01]  /*0910*/  S2R R12, SR_CTAID.X ;  /* 0x00000000000c7919 */ /* 0x000e220000002500 */
[----:B------:R-:W-:Y:S01]  /*0920*/  ISETP.NE.U32.AND P0, PT, RZ, c[0x0][0x180], PT ;  /* 0x00006000ff007a0c */ /* 0x000fe20003f05070 */
[----:B------:R-:W-:-:S02]  /*0930*/  IMAD.MOV.U32 R11, RZ, RZ, 0x358637bd ;  /* 0x358637bdff0b7424 */ /* 0x000fc400078e00ff */
[----:B------:R-:W-:Y:S01]  /*0940*/  IMAD.MOV.U32 R13, RZ, RZ, R0 ;  /* 0x000000ffff0d7224 */ /* 0x000fe200078e0000 */
[----:B------:R-:W-:-:S03]  /*0950*/  ISETP.NE.AND.EX P0, PT, RZ, c[0x0][0x184], PT, P0 ;  /* 0x00006100ff007a0c */ /* 0x000fc60003f05300 */
.L_x_615:
[----:B------:R-:W-:Y:S01]  /*0960*/  HFMA2.MMA R20, -RZ, RZ, 0, 2.384185791015625e-07 ;  /* 0x00000004ff147435 */ /* 0x000fe200000001ff */
[----:B0-----:R-:W-:Y:S04]  /*0970*/  LDS R19, [R13.X4+0x110] ;  /* 0x000110000d137984 */ /* 0x001fe80000004800 */
[----:B------:R-:W1:Y:S05]  /*0980*/  LDS.64 R8, [RZ] ;  /* 0x00000000ff087984 */ /* 0x000e6a0000000a00 */
[----:B------:R-:W-:-:S04]  /*0990*/  @P0 IMAD.WIDE R14, R13, R20, c[0x0][0x180] ;  /* 0x000060000d0e0625 */ /* 0x000fc800078e0214 */
[----:B------:R-:W-:Y:S01]  /*09a0*/  IMAD.WIDE R16, R13, R20, c[0x0][0x178] ;  /* 0x00005e000d107625 */ /* 0x000fe200078e0214 */
[----:B------:R-:W2:Y:S05]  /*09b0*/  @P0 LDG.E.CONSTANT R18, [R14.64] ;  /* 0x000000040e120981 */ /* 0x000eaa000c1e9900 */
[----:B------:R-:W2:Y:S01]  /*09c0*/  LDG.E.CONSTANT R16, [R16.64] ;  /* 0x0000000410107981 */ /* 0x000ea2000c1e9900 */
[----:B------:R-:W-:-:S04]  /*09d0*/  ISETP.NE.U32.AND P4, PT, RZ, c[0x0][0x1c8], PT ;  /* 0x00007200ff007a0c */ /* 0x000fc80003f85070 */
[----:B------:R-:W-:Y:S01]  /*09e0*/  ISETP.NE.AND.EX P4, PT, RZ, c[0x0][0x1cc], PT, P4 ;  /* 0x00007300ff007a0c */ /* 0x000fe20003f85340 */
[----:B-1----:R-:W-:-:S04]  /*09f0*/  FADD.FTZ R8, -R8, R19 ;  /* 0x0000001308087221 */ /* 0x002fc80000010100 */
[----:B------:R-:W-:Y:S01]  /*0a00*/  FMUL.FTZ R9, R8, R9 ;  /* 0x0000000908097220 */ /* 0x000fe20000410000 */
[----:B------:R-:W-:Y:S01]  /*0a10*/  LEA R8, R13, 0x110, 0x2 ;  /* 0x000001100d087811 */ /* 0x000fe200078e10ff */
[----:B------:R-:W-:-:S04]  /*0a20*/  @!P0 IMAD.MOV.U32 R18, RZ, RZ, RZ ;  /* 0x000000ffff128224 */ /* 0x000fc800078e00ff */
[----:B--2---:R-:W-:Y:S02]  /*0a30*/  FFMA.FTZ R19, R9, R16, R18 ;  /* 0x0000001009137223 */ /* 0x004fe40000010012 */
[----:B------:R-:W-:Y:S05]  /*0a40*/  @P4 BRA `(.L_x_613) ;  /* 0x000000d000004947 */ /* 0x000fea0003800000 */
[----:B0-----:R-:W-:-:S04]  /*0a50*/  @P2 IMAD R8, R12, c[0x0][0x1a8], R13 ;  /* 0x00006a000c082a24 */ /* 0x001fc800078e020d */
[----:B------:R-:W-:-:S05]  /*0a60*/  @P2 IMAD.WIDE.U32 R8, R8, R20, c[0x0][0x198] ;  /* 0x0000660008082625 */ /* 0x000fca00078e0014 */
[----:B------:R0:W-:Y:S01]  /*0a70*/  @P2 STG.E [R8.64], R19 ;  /* 0x0000001308002986 */ /* 0x0001e2000c101904 */
[----:B------:R-:W-:Y:S05]  /*0a80*/  @P2 BRA `(.L_x_614) ;  /* 0x000000c000002947 */ /* 0x000fea0003800000 */
[----:B-----5:R-:W-:Y:S02]  /*0a90*/  FMUL.FTZ R14, R19, R10 ;  /* 0x0000000a130e7220 */ /* 0x020fe40000410000 */
[----:B0-----:R-:W-:-:S04]  /*0aa0*/  IMAD R8, R12, c[0x0][0x1a8], R13 ;  /* 0x00006a000c087a24 */ /* 0x001fc800078e020d */
[----:B------:R-:W0:Y:S01]  /*0ab0*/  F2I.S8.NTZ R14, R14 ;  /* 0x0000000e000e7305 */ /* 0x000e220000202100 */
[----:B------:R-:W-:-:S05]  /*0ac0*/  IADD3 R8, P4, R8, c[0x0][0x198], RZ ;  /* 0x0000660008087a10 */ /* 0x000fca0007f9e0ff */
[----:B------:R-:W-:Y:S01]  /*0ad0*/  IMAD.X R9, RZ, RZ, c[0x0][0x19c], P4 ;  /* 0x00006700ff097624 */ /* 0x000fe200020e06ff */
[----:B0-----:R-:W-:-:S04]  /*0ae0*/  PRMT R15, R14, 0x8880, RZ ;  /* 0x000088800e0f7816 */ /* 0x001fc800000000ff */
[----:B------:R-:W-:-:S05]  /*0af0*/  PRMT R15, R15, 0x7710, RZ ;  /* 0x000077100f0f7816 */ /* 0x000fca00000000ff */
[----:B------:R0:W-:Y:S01]  /*0b00*/  STG.E.U8 [R8.64], R15 ;  /* 0x0000000f08007986 */ /* 0x0001e2000c101104 */
[----:B------:R-:W-:Y:S05]  /*0b10*/  BRA `(.L_x_614) ;  /* 0x0000003000007947 */ /* 0x000fea0003800000 */
.L_x_613:
[----:B------:R1:W-:Y:S01]  /*0b20*/  STS [R8], R19 ;  /* 0x0000001308007388 */ /* 0x0003e20000000800 */
[----:B------:R-:W-:-:S13]  /*0b30*/  FSETP.GT.FTZ.AND P4, PT, |R19|, R11, PT ;  /* 0x0000000b1300720b */ /* 0x000fda0003f94200 */
[----:B------:R-:W-:Y:S02]  /*0b40*/  @P4 FADD.FTZ R11, |R19|, -RZ ;  /* 0x800000ff130b4221 */ /* 0x000fe40000010200 */
.L_x_614:
[----:B-1----:R-:W-:-:S04]  /*0b50*/  IADD3 R13, R13, c[0x0][0x0], RZ ;  /* 0x000000000d0d7a10 */ /* 0x002fc80007ffe0ff */
[----:B------:R-:W-:-:S13]  /*0b60*/  ISETP.GE.AND P4, PT, R13, c[0x0][0x1a8], PT ;  /* 0x00006a000d007a0c */ /* 0x000fda0003f86270 */
[----:B------:R-:W-:Y:S05]  /*0b70*/  @!P4 BRA `(.L_x_615) ;  /* 0xfffffde00000c947 */ /* 0x000fea000383ffff */
.L_x_612:
[----:B------:R-:W-:Y:S05]  /*0b80*/  BSYNC B0 ;  /* 0x0000000000007941 */ /* 0x000fea0003800000 */
.L_x_611:
[----:B------:R-:W-:-:S04]  /*0b90*/  ISETP.NE.U32.AND P0, PT, RZ, c[0x0][0x1c8], PT ;  /* 0x00007200ff007a0c */ /* 0x000fc80003f05070 */
[----:B------:R-:W-:-:S13]  /*0ba0*/  ISETP.NE.AND.EX P0, PT, RZ, c[0x0][0x1cc], PT, P0 ;  /* 0x00007300ff007a0c */ /* 0x000fda0003f05300 */
[----:B------:R-:W-:Y:S05]  /*0bb0*/  @!P0 EXIT ;  /* 0x000000000000894d */ /* 0x000fea0003800000 */
[----:B0-----:R-:W0:Y:S01]  /*0bc0*/  SHFL.BFLY PT, R8, R11, 0x10, 0x1f ;  /* 0x0e001f000b087f89 */ /* 0x001e2200000e0000 */
[----:B------:R-:W1:Y:S01]  /*0bd0*/  I2F R5, R5 ;  /* 0x0000000500057306 */ /* 0x000e620000201400 */
[----:B------:R-:W-:Y:S01]  /*0be0*/  BSSY B0, `(.L_x_616) ;  /* 0x000003d000007945 */ /* 0x000fe20003800000 */
[----:B-1----:R-:W-:Y:S01]  /*0bf0*/  FSETP.GT.FTZ.AND P0, PT, R4, R5, PT ;  /* 0x000000050400720b */ /* 0x002fe20003f14000 */
[----:B------:R-:W-:Y:S01]  /*0c00*/  IMAD.MOV.U32 R4, RZ, RZ, -0x1f528714 ;  /* 0xe0ad78ecff047424 */ /* 0x000fe200078e00ff */
[----:B0-----:R-:W-:-:S05]  /*0c10*/  FMNMX.FTZ R8, R8, R11, !PT ;  /* 0x0000000b08087209 */ /* 0x001fca0007810000 */
[----:B------:R-:W0:Y:S02]  /*0c20*/  SHFL.BFLY PT, R9, R8, 0x8, 0x1f ;  /* 0x0d001f0008097f89 */ /* 0x000e2400000e0000 */
        /* <DEDUP_REMOVED lines=39> */
[----:B------:R-:W-:Y:S05]  /*0ea0*/  CALL.REL.NOINC `($__internal_4_$__cuda_sm20_div_rn_f64_full) ;  /* 0x000001a000007944 */ /* 0x000fea0003c00000 */
.L_x_619:
[----:B0-----:R-:W-:Y:S05]  /*0eb0*/  BSYNC B1 ;  /* 0x0000000000017941 */ /* 0x001fea0003800000 */
.L_x_618:
[----:B------:R-:W0:Y:S01]  /*0ec0*/  F2F.F32.F64 R6, R4 ;  /* 0x0000000400067310 */ /* 0x000e220000301000 */
[----:B------:R-:W0:-:S14]  /*0ed0*/  DSETP.GEU.AND P0, PT, |R4|, c[0x2][0x0], PT ;  /* 0x008000000400762a */ /* 0x000e1c0003f0e200 */
[----:B0-----:R-:W-:Y:S02]  /*0ee0*/  @!P0 FMUL R6, R6, 1.175494350822287508e-38 ;  /* 0x0080000006068820 */ /* 0x001fe40000400000 */
.L_x_620:
        /* <DEDUP_REMOVED lines=12> */
.L_x_617:
[----:B------:R-:W-:Y:S05]  /*0fb0*/  BSYNC B0 ;  /* 0x0000000000007941 */ /* 0x000fea0003800000 */
.L_x_616:
        /* <DEDUP_REMOVED lines=9> */
        .weak           $__internal_4_$__cuda_sm20_div_rn_f64_full
        .type           $__internal_4_$__cuda_sm20_div_rn_f64_full,@function
        .size           $__internal_4_$__cuda_sm20_div_rn_f64_full,(.L_x_2438 - $__internal_4_$__cuda_sm20_div_rn_f64_full)
$__internal_4_$__cuda_sm20_div_rn_f64_full:
[C---:B------:R-:W-:Y:S01]  /*1050*/  FSETP.GEU.AND P0, PT, |R7|.reuse, 1.469367938527859385e-39, PT ;  /* 0x001000000700780b */ /* 0x040fe20003f0e200 */
[----:B------:R-:W-:Y:S01]  /*1060*/  IMAD.MOV.U32 R8, RZ, RZ, 0x1 ;  /* 0x00000001ff087424 */ /* 0x000fe200078e00ff */
[C---:B------:R-:W-:Y:S01]  /*1070*/  LOP3.LUT R4, R7.reuse, 0x800fffff, RZ, 0xc0, !PT ;  /* 0x800fffff07047812 */ /* 0x040fe200078ec0ff */
[----:B------:R-:W-:Y:S01]  /*1080*/  IMAD.MOV.U32 R16, RZ, RZ, 0x1ca00000 ;  /* 0x1ca00000ff107424 */ /* 0x000fe200078e00ff */
[----:B------:R-:W-:Y:S01]  /*1090*/  LOP3.LUT R22, R7, 0x7ff00000, RZ, 0xc0, !PT ;  /* 0x7ff0000007167812 */ /* 0x000fe200078ec0ff */
[----:B------:R-:W-:Y:S01]  /*10a0*/  IMAD.MOV.U32 R13, RZ, RZ, 0x40500000 ;  /* 0x40500000ff0d7424 */ /* 0x000fe200078e00ff */
[----:B------:R-:W-:Y:S01]  /*10b0*/  LOP3.LUT R5, R4, 0x3ff00000, RZ, 0xfc, !PT ;  /* 0x3ff0000004057812 */ /* 0x000fe200078efcff */
[----:B------:R-:W-:Y:S01]  /*10c0*/  IMAD.MOV.U32 R4, RZ, RZ, R6 ;  /* 0x000000ffff047224 */ /* 0x000fe200078e0006 */
[----:B------:R-:W-:Y:S01]  /*10d0*/  ISETP.LE.U32.AND P2, PT, R22, 0x40500000, PT ;  /* 0x405000001600780c */ /* 0x000fe20003f43070 */
[----:B------:R-:W-:Y:S01]  /*10e0*/  BSSY B2, `(.L_x_621) ;  /* 0x0000041000027945 */ /* 0x000fe20003800000 */
[----:B------:R-:W-:-:S03]  /*10f0*/  IADD3 R17, R13, -0x1, RZ ;  /* 0xffffffff0d117810 */ /* 0x000fc60007ffe0ff */
        /* <DEDUP_REMOVED lines=46> */
.L_x_622:
        /* <DEDUP_REMOVED lines=15> */
.L_x_624:
[----:B------:R-:W-:Y:S01]  /*14d0*/  LOP3.LUT R17, R7, 0x80000, RZ, 0xfc, !PT ;  /* 0x0008000007117812 */ /* 0x000fe200078efcff */
[----:B------:R-:W-:Y:S02]  /*14e0*/  IMAD.MOV.U32 R16, RZ, RZ, R6 ;  /* 0x000000ffff107224 */ /* 0x000fe400078e0006 */
.L_x_623:
[----:B------:R-:W-:Y:S05]  /*14f0*/  BSYNC B2 ;  /* 0x0000000000027941 */ /* 0x000fea0003800000 */
.L_x_621:
[----:B------:R-:W-:Y:S01]  /*1500*/  IMAD.MOV.U32 R13, RZ, RZ, 0x0 ;  /* 0x00000000ff0d7424 */ /* 0x000fe200078e00ff */
[----:B------:R-:W-:Y:S01]  /*1510*/  MOV R4, R16 ;  /* 0x0000001000047202 */ /* 0x000fe20000000f00 */
[----:B------:R-:W-:Y:S02]  /*1520*/  IMAD.MOV.U32 R5, RZ, RZ, R17 ;  /* 0x000000ffff057224 */ /* 0x000fe400078e0011 */
[----:B------:R-:W-:Y:S05]  /*1530*/  RET.REL.NODEC R12 `(_ZN17fastertransformer31generalAddBiasResidualLayerNormIfLi2EEEvPKT_S3_S3_S3_S3_S3_PS1_S4_fiiPKfS6_S6_Pfi) ;  /* 0xffffeac00c007950 */ /* 0x000fea0003c3ffff */
.L_x_625:
        /* <DEDUP_REMOVED lines=12> */
.L_x_2438:


//--------------------- .text._ZN17fastertransformer31generalAddBiasResidualLayerNormIfLi1EEEvPKT_S3_S3_S3_S3_S3_PS1_S4_fiiPKfS6_S6_Pfi --------------------------
	.section	.text._ZN17fastertransformer31generalAddBiasResidualLayerNormIfLi1EEEvPKT_S3_S3_S3_S3_S3_PS1_S4_fiiPKfS6_S6_Pfi,"ax",@progbits
	.sectioninfo	@"SHI_REGISTERS=25"
	.align	128
        .global         _ZN17fastertransformer31generalAddBiasResidualLayerNormIfLi1EEEvPKT_S3_S3_S3_S3_S3_PS1_S4_fiiPKfS6_S6_Pfi
        .type           _ZN17fastertransformer31generalAddBiasResidualLayerNormIfLi1EEEvPKT_S3_S3_S3_S3_S3_PS1_S4_fiiPKfS6_S6_Pfi,@function
        .size           _ZN17fastertransformer31generalAddBiasResidualLayerNormIfLi1EEEvPKT_S3_S3_S3_S3_S3_PS1_S4_fiiPKfS6_S6_Pfi,(.L_x_2439 - _ZN17fastertransformer31generalAddBiasResidualLayerNormIfLi1EEEvPKT_S3_S3_S3_S3_S3_PS1_S4_fiiPKfS6_S6_Pfi)
        .other          _ZN17fastertransformer31generalAddBiasResidualLayerNormIfLi1EEEvPKT_S3_S3_S3_S3_S3_PS1_S4_fiiPKfS6_S6_Pfi,@"STO_CUDA_ENTRY STV_DEFAULT"
_ZN17fastertransformer31generalAddBiasResidualLayerNormIfLi1EEEvPKT_S3_S3_S3_S3_S3_PS1_S4_fiiPKfS6_S6_Pfi:
.text._ZN17fastertransformer31generalAddBiasResidualLayerNormIfLi1EEEvPKT_S3_S3_S3_S3_S3_PS1_S4_fiiPKfS6_S6_Pfi:
        /* <DEDUP_REMOVED lines=11> */
[----:B------:R-:W-:-:S03]  /*00b0*/  @P0 IMAD.MOV.U32 R4, RZ, RZ, c[0x0][0x1b0] ;  /* 0x00006c00ff040624 */ /* 0x000fc600078e00ff */
[----:B------:R-:W2:Y:S04]  /*00c0*/  @P0 LDG.E R2, [R2.64] ;  /* 0x0000000402020981 */ /* 0x000ea8000c1e1900 */
[----:B------:R-:W2:Y:S01]  /*00d0*/  @P0 LDG.E R5, [R4.64] ;  /* 0x0000000404050981 */ /* 0x000ea2000c1e1900 */
[----:B------:R-:W-:Y:S01]  /*00e0*/  BSSY B0, `(.L_x_626) ;  /* 0x000001f000007945 */ /* 0x000fe20003800000 */
[----:B------:R-:W-:Y:S02]  /*00f0*/  CS2R R10, SRZ ;  /* 0x00000000000a7805 */ /* 0x000fe4000001ff00 */
[----:B------:R-:W0:Y:S02]  /*0100*/  S2R R0, SR_TID.X ;  /* 0x0000000000007919 */ /* 0x000e240000002100 */
[----:B0-----:R-:W-:Y:S01]  /*0110*/  ISETP.GE.AND P3, PT, R0, c[0x0][0x1a8], PT ;  /* 0x00006a0000007a0c */ /* 0x001fe20003f66270 */
[----:B--2---:R-:W-:-:S12]  /*0120*/  @P0 FMUL.FTZ R11, R2, R5 ;  /* 0x00000005020b0220 */ /* 0x004fd80000410000 */
[----:B------:R-:W-:Y:S05]  /*0130*/  @P3 BRA `(.L_x_627) ;  /* 0x0000019000003947 */ /* 0x000fea0003800000 */
[----:B------:R-:W0:Y:S01]  /*0140*/  S2R R13, SR_CTAID.X ;  /* 0x00000000000d7919 */ /* 0x000e220000002500 */
[----:B------:R-:W-:Y:S02]  /*0150*/  IMAD.MOV.U32 R10, RZ, RZ, RZ ;  /* 0x000000ffff0a7224 */ /* 0x000fe400078e00ff */
[----:B------:R-:W-:Y:S02]  /*0160*/  IMAD.MOV.U32 R12, RZ, RZ, R0 ;  /* 0x000000ffff0c7224 */ /* 0x000fe400078e0000 */
.L_x_628:
[----:B------:R-:W-:Y:S02]  /*0170*/  IMAD.MOV.U32 R5, RZ, RZ, 0x4 ;  /* 0x00000004ff057424 */ /* 0x000fe400078e00ff */
[----:B0-----:R-:W-:-:S04]  /*0180*/  IMAD R14, R13, c[0x0][0x1a8], R12 ;  /* 0x00006a000d0e7a24 */ /* 0x001fc800078e020c */
[----:B------:R-:W-:Y:S01]  /*0190*/  IMAD.WIDE.U32 R8, R14, R5, c[0x0][0x160] ;  /* 0x000058000e087625 */ /* 0x000fe200078e0005 */
[----:B------:R-:W-:-:S04]  /*01a0*/  ISETP.NE.U32.AND P1, PT, RZ, c[0x0][0x188], PT ;  /* 0x00006200ff007a0c */ /* 0x000fc80003f25070 */
[----:B------:R-:W2:Y:S01]  /*01b0*/  LDG.E.CONSTANT R7, [R8.64] ;  /* 0x0000000408077981 */ /* 0x000ea2000c1e9900 */
[----:B------:R-:W-:Y:S01]  /*01c0*/  ISETP.NE.AND.EX P1, PT, RZ, c[0x0][0x18c], PT, P1 ;  /* 0x00006300ff007a0c */ /* 0x000fe20003f25310 */
[----:B------:R-:W-:-:S06]  /*01d0*/  IMAD.WIDE.U32 R2, R14, R5, c[0x0][0x168] ;  /* 0x00005a000e027625 */ /* 0x000fcc00078e0005 */
[----:B------:R-:W3:Y:S06]  /*01e0*/  LDG.E.CONSTANT R2, [R2.64] ;  /* 0x0000000402027981 */ /* 0x000eec000c1e9900 */
[----:B------:R-:W-:-:S06]  /*01f0*/  @P1 IMAD.WIDE R4, R12, R5, c[0x0][0x188] ;  /* 0x000062000c041625 */ /* 0x000fcc00078e0205 */
[----:B------:R-:W4:Y:S01]  /*0200*/  @P1 LDG.E.CONSTANT R4, [R4.64] ;  /* 0x0000000404041981 */ /* 0x000f22000c1e9900 */
[----:B--2---:R-:W0:Y:S02]  /*0210*/  @P0 I2F R6, R7 ;  /* 0x0000000700060306 */ /* 0x004e240000201400 */
[----:B0-----:R-:W-:Y:S01]  /*0220*/  @P0 FMUL.FTZ R7, R6, R11 ;  /* 0x0000000b06070220 */ /* 0x001fe20000410000 */
[----:B------:R-:W-:-:S03]  /*0230*/  LEA R6, P4, R14, c[0x0][0x190], 0x2 ;  /* 0x000064000e067a11 */ /* 0x000fc600078810ff */
[----:B---3--:R-:W-:Y:S01]  /*0240*/  FADD.FTZ R9, R2, R7 ;  /* 0x0000000702097221 */ /* 0x008fe20000010000 */
[----:B------:R-:W-:-:S03]  /*0250*/  LEA.HI.X R7, R14, c[0x0][0x194], RZ, 0x2, P4 ;  /* 0x000065000e077a11 */ /* 0x000fc600020f14ff */
[----:B----4-:R-:W-:-:S05]  /*0260*/  @P1 FADD.FTZ R9, R9, R4 ;  /* 0x0000000409091221 */ /* 0x010fca0000010000 */
[----:B------:R-:W-:Y:S04]  /*0270*/  STG.E [R6.64], R9 ;  /* 0x0000000906007986 */ /* 0x000fe8000c101904 */
[----:B------:R0:W-:Y:S02]  /*0280*/  STS [R12.X4+0x110], R9 ;  /* 0x000110090c007388 */ /* 0x0001e40000004800 */
[----:B0-----:R-:W-:-:S04]  /*0290*/  IADD3 R12, R12, c[0x0][0x0], RZ ;  /* 0x000000000c0c7a10 */ /* 0x001fc80007ffe0ff */
[----:B------:R-:W-:Y:S01]  /*02a0*/  ISETP.GE.AND P1, PT, R12, c[0x0][0x1a8], PT ;  /* 0x00006a000c007a0c */ /* 0x000fe20003f26270 */
[----:B------:R-:W-:-:S12]  /*02b0*/  FADD.FTZ R10, R9, R10 ;  /* 0x0000000a090a7221 */ /* 0x000fd80000010000 */
[----:B------:R-:W-:Y:S05]  /*02c0*/  @!P1 BRA `(.L_x_628) ;  /* 0xfffffea000009947 */ /* 0x000fea000383ffff */
.L_x_627:
[----:B------:R-:W-:Y:S05]  /*02d0*/  BSYNC B0 ;  /* 0x0000000000007941 */ /* 0x000fea0003800000 */
.L_x_626:
        /* <DEDUP_REMOVED lines=19> */
[----:B------:R-:W-:Y:S02]  /*0410*/  FSETP.GT.FTZ.AND P4, PT, R4, R11, PT ;  /* 0x0000000b0400720b */ /* 0x000fe40003f94000 */
[----:B------:R-:W-:Y:S01]  /*0420*/  SHF.L.U32 R7, R5, 0x2, RZ ;  /* 0x0000000205077819 */ /* 0x000fe200000006ff */
        /* <DEDUP_REMOVED lines=21> */
[----:B------:R-:W-:-:S02]  /*0580*/  IMAD.MOV.U32 R11, RZ, RZ, RZ ;  /* 0x000000ffff0b7224 */ /* 0x000fc400078e00ff */
[----:B------:R-:W-:Y:S01]  /*0590*/  IMAD.MOV.U32 R9, RZ, RZ, R0 ;  /* 0x000000ffff097224 */ /* 0x000fe200078e0000 */
[----:B------:R-:W1:Y:S04]  /*05a0*/  S2R R12, SR_CTAID.X ;  /* 0x00000000000c7919 */ /* 0x000e680000002500 */
.L_x_631:
        /* <DEDUP_REMOVED lines=9> */
.L_x_630:
[----:B0-----:R-:W-:Y:S05]  /*0640*/  BSYNC B0 ;  /* 0x0000000000007941 */ /* 0x001fea0003800000 */
.L_x_629:
        /* <DEDUP_REMOVED lines=12> */
[----:B------:R-:W-:-:S04]  /*0710*/  HFMA2.MMA R10, -RZ, RZ, 0, 0 ;  /* 0x00000000ff0a7435 */ /* 0x000fc800000001ff */
        /* <DEDUP_REMOVED lines=24> */
.L_x_632:
[----:B0-----:R-:W-:Y:S01]  /*08a0*/  BSSY B0, `(.L_x_633) ;  /* 0x000002a000007945 */ /* 0x001fe20003800000 */
[----:B------:R-:W-:Y:S01]  /*08b0*/  MOV R11, 0x358637bd ;  /* 0x358637bd000b7802 */ /* 0x000fe20000000f00 */
[----:B------:R-:W-:Y:S05]  /*08c0*/  @P3 BRA `(.L_x_634) ;  /* 0x0000027000003947 */ /* 0x000fea0003800000 */
[----:B------:R-:W0:Y:S01]  /*08d0*/  S2R R12, SR_CTAID.X ;  /* 0x00000000000c7919 */ /* 0x000e220000002500 */
[----:B------:R-:W-:Y:S01]  /*08e0*/  ISETP.NE.U32.AND P0, PT, RZ, c[0x0][0x180], PT ;  /* 0x00006000ff007a0c */ /* 0x000fe20003f05070 */
[----:B------:R-:W-:-:S02]  /*08f0*/  IMAD.MOV.U32 R11, RZ, RZ, 0x358637bd ;  /* 0x358637bdff0b7424 */ /* 0x000fc400078e00ff */
[----:B------:R-:W-:Y:S01]  /*0900*/  IMAD.MOV.U32 R13, RZ, RZ, R0 ;  /* 0x000000ffff0d7224 */ /* 0x000fe200078e0000 */
[----:B------:R-:W-:-:S09]  /*0910*/  ISETP.NE.AND.EX P0, PT, RZ, c[0x0][0x184], PT, P0 ;  /* 0x00006100ff007a0c */ /* 0x000fd20003f05300 */
.L_x_637:
[----:B------:R-:W-:Y:S01]  /*0920*/  IMAD.MOV.U32 R20, RZ, RZ, 0x4 ;  /* 0x00000004ff147424 */ /* 0x000fe200078e00ff */
[----:B0-----:R-:W-:Y:S03]  /*0930*/  LDS R19, [R13.X4+0x110] ;  /* 0x000110000d137984 */ /* 0x001fe60000004800 */
[CC--:B------:R-:W-:Y:S01]  /*0940*/  @P0 IMAD.WIDE R14, R13.reuse, R20.reuse, c[0x0][0x180] ;  /* 0x000060000d0e0625 */ /* 0x0c0fe200078e0214 */
[----:B------:R-:W1:Y:S03]  /*0950*/  LDS.64 R8, [RZ] ;  /* 0x00000000ff087984 */ /* 0x000e660000000a00 */
        /* <DEDUP_REMOVED lines=18> */
[----:B------:R-:W-:-:S04]  /*0a80*/  IADD3 R8, P4, R8, c[0x0][0x198], RZ ;  /* 0x0000660008087a10 */ /* 0x000fc80007f9e0ff */
[----:B------:R-:W-:Y:S02]  /*0a90*/  IADD3.X R9, RZ, c[0x0][0x19c], RZ, P4, !PT ;  /* 0x00006700ff097a10 */ /* 0x000fe400027fe4ff */
[----:B0-----:R-:W-:-:S04]  /*0aa0*/  PRMT R15, R14, 0x8880, RZ ;  /* 0x000088800e0f7816 */ /* 0x001fc800000000ff */
[----:B------:R-:W-:-:S05]  /*0ab0*/  PRMT R15, R15, 0x7710, RZ ;  /* 0x000077100f0f7816 */ /* 0x000fca00000000ff */
[----:B------:R0:W-:Y:S01]  /*0ac0*/  STG.E.U8 [R8.64], R15 ;  /* 0x0000000f08007986 */ /* 0x0001e2000c101104 */
[----:B------:R-:W-:Y:S05]  /*0ad0*/  BRA `(.L_x_636) ;  /* 0x0000003000007947 */ /* 0x000fea0003800000 */
.L_x_635:
[----:B------:R1:W-:Y:S01]  /*0ae0*/  STS [R8], R19 ;  /* 0x0000001308007388 */ /* 0x0003e20000000800 */
[----:B------:R-:W-:-:S13]  /*0af0*/  FSETP.GT.FTZ.AND P4, PT, |R19|, R11, PT ;  /* 0x0000000b1300720b */ /* 0x000fda0003f94200 */
[----:B------:R-:W-:Y:S02]  /*0b00*/  @P4 FADD.FTZ R11, |R19|, -RZ ;  /* 0x800000ff130b4221 */ /* 0x000fe40000010200 */
.L_x_636:
[----:B-1----:R-:W-:-:S04]  /*0b10*/  IADD3 R13, R13, c[0x0][0x0], RZ ;  /* 0x000000000d0d7a10 */ /* 0x002fc80007ffe0ff */
[----:B------:R-:W-:-:S13]  /*0b20*/  ISETP.GE.AND P4, PT, R13, c[0x0][0x1a8], PT ;  /* 0x00006a000d007a0c */ /* 0x000fda0003f86270 */
[----:B------:R-:W-:Y:S05]  /*0b30*/  @!P4 BRA `(.L_x_637) ;  /* 0xfffffde00000c947 */ /* 0x000fea000383ffff */
.L_x_634:
[----:B------:R-:W-:Y:S05]  /*0b40*/  BSYNC B0 ;  /* 0x0000000000007941 */ /* 0x000fea0003800000 */
.L_x_633:
        /* <DEDUP_REMOVED lines=49> */
[----:B------:R-:W-:Y:S05]  /*0e60*/  CALL.REL.NOINC `($__internal_5_$__cuda_sm20_div_rn_f64_full) ;  /* 0x000001a000007944 */ /* 0x000fea0003c00000 */
.L_x_641:
[----:B0-----:R-:W-:Y:S05]  /*0e70*/  BSYNC B1 ;  /* 0x0000000000017941 */ /* 0x001fea0003800000 */
.L_x_640:
[----:B------:R-:W0:Y:S01]  /*0e80*/  F2F.F32.F64 R6, R4 ;  /* 0x0000000400067310 */ /* 0x000e220000301000 */
[----:B------:R-:W0:-:S14]  /*0e90*/  DSETP.GEU.AND P0, PT, |R4|, c[0x2][0x0], PT ;  /* 0x008000000400762a */ /* 0x000e1c0003f0e200 */
[----:B0-----:R-:W-:Y:S02]  /*0ea0*/  @!P0 FMUL R6, R6, 1.175494350822287508e-38 ;  /* 0x0080000006068820 */ /* 0x001fe40000400000 */
.L_x_642:
        /* <DEDUP_REMOVED lines=12> */
.L_x_639:
[----:B------:R-:W-:Y:S05]  /*0f70*/  BSYNC B0 ;  /* 0x0000000000007941 */ /* 0x000fea0003800000 */
.L_x_638:
        /* <DEDUP_REMOVED lines=9> */
        .weak           $__internal_5_$__cuda_sm20_div_rn_f64_full
        .type           $__internal_5_$__cuda_sm20_div_rn_f64_full,@function
        .size           $__internal_5_$__cuda_sm20_div_rn_f64_full,(.L_x_2439 - $__internal_5_$__cuda_sm20_div_rn_f64_full)
$__internal_5_$__cuda_sm20_div_rn_f64_full:
[C---:B------:R-:W-:Y:S01]  /*1010*/  FSETP.GEU.AND P0, PT, |R7|.reuse, 1.469367938527859385e-39, PT ;  /* 0x001000000700780b */ /* 0x040fe20003f0e200 */
[----:B------:R-:W-:Y:S01]  /*1020*/  IMAD.MOV.U32 R16, RZ, RZ, 0x1ca00000 ;  /* 0x1ca00000ff107424 */ /* 0x000fe200078e00ff */
[C---:B------:R-:W-:Y:S01]  /*1030*/  LOP3.LUT R4, R7.reuse, 0x800fffff, RZ, 0xc0, !PT ;  /* 0x800fffff07047812 */ /* 0x040fe200078ec0ff */
[----:B------:R-:W-:Y:S01]  /*1040*/  IMAD.MOV.U32 R13, RZ, RZ, 0x40500000 ;  /* 0x40500000ff0d7424 */ /* 0x000fe200078e00ff */
[----:B------:R-:W-:Y:S01]  /*1050*/  MOV R8, 0x1 ;  /* 0x0000000100087802 */ /* 0x000fe20000000f00 */
[----:B------:R-:W-:Y:S01]  /*1060*/  BSSY B2, `(.L_x_643) ;  /* 0x0000045000027945 */ /* 0x000fe20003800000 */
[----:B------:R-:W-:Y:S01]  /*1070*/  LOP3.LUT R5, R4, 0x3ff00000, RZ, 0xfc, !PT ;  /* 0x3ff0000004057812 */ /* 0x000fe200078efcff */
[----:B------:R-:W-:Y:S01]  /*1080*/  IMAD.MOV.U32 R4, RZ, RZ, R6 ;  /* 0x000000ffff047224 */ /* 0x000fe200078e0006 */
[----:B------:R-:W-:Y:S02]  /*1090*/  LOP3.LUT R22, R7, 0x7ff00000, RZ, 0xc0, !PT ;  /* 0x7ff0000007167812 */ /* 0x000fe400078ec0ff */
[----:B------:R-:W-:-:S02]  /*10a0*/  IADD3 R17, R13, -0x1, RZ ;  /* 0xffffffff0d117810 */ /* 0x000fc40007ffe0ff */
[----:B------:R-:W-:Y:S01]  /*10b0*/  ISETP.LE.U32.AND P2, PT, R22, 0x40500000, PT ;  /* 0x405000001600780c */ /* 0x000fe20003f43070 */
        /* <DEDUP_REMOVED lines=37> */
[----:B------:R-:W-:Y:S01]  /*1310*/  IADD3 R13, -R13, -0x43300000, RZ ;  /* 0xbcd000000d0d7810 */ /* 0x000fe20007ffe1ff */
[----:B------:R-:W-:-:S06]  /*1320*/  IMAD.MOV.U32 R4, RZ, RZ, RZ ;  /* 0x000000ffff047224 */ /* 0x000fcc00078e00ff */
[----:B------:R-:W0:-:S04]  /*1330*/  DFMA R4, R16, -R4, R14 ;  /* 0x800000041004722b */ /* 0x000e08000000000e */
[----:B------:R-:W1:-:S06]  /*1340*/  DMUL.RP R14, R14, R18 ;  /* 0x000000120e0e7228 */ /* 0x000e4c0000008000 */
[----:B0-----:R-:W-:-:S04]  /*1350*/  FSETP.NEU.AND P0, PT, |R5|, R13, PT ;  /* 0x0000000d0500720b */ /* 0x001fc80003f0d200 */
[----:B-1----:R-:W-:Y:S02]  /*1360*/  LOP3.LUT R7, R15, R7, RZ, 0x3c, !PT ;  /* 0x000000070f077212 */ /* 0x002fe400078e3cff */
[----:B------:R-:W-:Y:S02]  /*1370*/  FSEL R16, R14, R16, !P0 ;  /* 0x000000100e107208 */ /* 0x000fe40004000000 */
[----:B------:R-:W-:Y:S01]  /*1380*/  FSEL R17, R7, R17, !P0 ;  /* 0x0000001107117208 */ /* 0x000fe20004000000 */
[----:B------:R-:W-:Y:S05]  /*1390*/  BRA `(.L_x_645) ;  /* 0x0000011000007947 */ /* 0x000fea0003800000 */
.L_x_644:
        /* <DEDUP_REMOVED lines=12> */
[----:B------:R-:W-:Y:S02]  /*1460*/  @P0 IMAD.MOV.U32 R16, RZ, RZ, RZ ;  /* 0x000000ffff100224 */ /* 0x000fe400078e00ff */
[----:B------:R-:W-:Y:S01]  /*1470*/  @P0 IMAD.MOV.U32 R17, RZ, RZ, R4 ;  /* 0x000000ffff110224 */ /* 0x000fe200078e0004 */
[----:B------:R-:W-:Y:S05]  /*1480*/  BRA `(.L_x_645) ;  /* 0x0000002000007947 */ /* 0x000fea0003800000 */
.L_x_646:
[----:B------:R-:W-:Y:S01]  /*1490*/  LOP3.LUT R17, R7, 0x80000, RZ, 0xfc, !PT ;  /* 0x0008000007117812 */ /* 0x000fe200078efcff */
[----:B------:R-:W-:Y:S02]  /*14a0*/  IMAD.MOV.U32 R16, RZ, RZ, R6 ;  /* 0x000000ffff107224 */ /* 0x000fe400078e0006 */
.L_x_645:
[----:B------:R-:W-:Y:S05]  /*14b0*/  BSYNC B2 ;  /* 0x0000000000027941 */ /* 0x000fea0003800000 */
.L_x_643:
[----:B------:R-:W-:Y:S01]  /*14c0*/  IMAD.MOV.U32 R13, RZ, RZ, 0x0 ;  /* 0x00000000ff0d7424 */ /* 0x000fe200078e00ff */
[----:B------:R-:W-:Y:S01]  /*14d0*/  MOV R4, R16 ;  /* 0x0000001000047202 */ /* 0x000fe20000000f00 */
[----:B------:R-:W-:Y:S02]  /*14e0*/  IMAD.MOV.U32 R5, RZ, RZ, R17 ;  /* 0x000000ffff057224 */ /* 0x000fe400078e0011 */
[----:B------:R-:W-:Y:S05]  /*14f0*/  RET.REL.NODEC R12 `(_ZN17fastertransformer31generalAddBiasResidualLayerNormIfLi1EEEvPKT_S3_S3_S3_S3_S3_PS1_S4_fiiPKfS6_S6_Pfi) ;  /* 0xffffeb000c007950 */ /* 0x000fea0003c3ffff */
.L_x_647:
        /* <DEDUP_REMOVED lines=16> */
.L_x_2439:


//--------------------- .text._ZN17fastertransformer35generalAddBiasResidualLayerNormOpt2I7__half2Lb0ELb0ELi2ELb1ELi8EEEvPT_S3_PKS2_S5_S5_S5_S5_S5_fiiPKfS7_S7_Pfi --------------------------
	.section	.text._ZN17fastertransformer35generalAddBiasResidualLayerNormOpt2I7__half2Lb0ELb0ELi2ELb1ELi8EEEvPT_S3_PKS2_S5_S5_S5_S5_S5_fiiPKfS7_S7_Pfi,"ax",@progbits
	.sectioninfo	@"SHI_REGISTERS=32"
	.align	128
        .global         _ZN17fastertransformer35generalAddBiasResidualLayerNormOpt2I7__half2Lb0ELb0ELi2ELb1ELi8EEEvPT_S3_PKS2_S5_S5_S5_S5_S5_fiiPKfS7_S7_Pfi
        .type           _ZN17fastertransformer35generalAddBiasResidualLayerNormOpt2I7__half2Lb0ELb0ELi2ELb1ELi8EEEvPT_S3_PKS2_S5_S5_S5_S5_S5_fiiPKfS7_S7_Pfi,@function
        .size           _ZN17fastertransformer35generalAddBiasResidualLayerNormOpt2I7__half2Lb0ELb0ELi2ELb1ELi8EEEvPT_S3_PKS2_S5_S5_S5_S5_S5_fiiPKfS7_S7_Pfi,(.L_x_2440 - _ZN17fastertransformer35generalAddBiasResidualLayerNormOpt2I7__half2Lb0ELb0ELi2ELb1ELi8EEEvPT_S3_PKS2_S5_S5_S5_S5_S5_fiiPKfS7_S7_Pfi)
        .other          _ZN17fastertransformer35generalAddBiasResidualLayerNormOpt2I7__half2Lb0ELb0ELi2ELb1ELi8EEEvPT_S3_PKS2_S5_S5_S5_S5_S5_fiiPKfS7_S7_Pfi,@"STO_CUDA_ENTRY STV_DEFAULT"
_ZN17fastertransformer35generalAddBiasResidualLayerNormOpt2I7__half2Lb0ELb0ELi2ELb1ELi8EEEvPT_S3_PKS2_S5_S5_S5_S5_S5_fiiPKfS7_S7_Pfi:
.text._ZN17fastertransformer35generalAddBiasResidualLayerNormOpt2I7__half2Lb0ELb0ELi2ELb1ELi8EEEvPT_S3_PKS2_S5_S5_S5_S5_S5_fiiPKfS7_S7_Pfi:
[----:B------:R-:W-:Y:S02]  /*0000*/  IMAD.MOV.U32 R1, RZ, RZ, c[0x0][0x28] ;  /* 0x00000a00ff017624 */ /* 0x000fe400078e00ff */
[----:B------:R-:W-:Y:S01]  /*0010*/  IMAD.MOV.U32 R0, RZ, RZ, c[0x0][0x1d0] ;  /* 0x00007400ff007624 */ /* 0x000fe200078e00ff */
[----:B------:R-:W-:Y:S01]  /*0020*/  ULDC.64 UR4, c[0x0][0x118] ;  /* 0x0000460000047ab9 */ /* 0x000fe20000000a00 */
[----:B------:R-:W-:Y:S02]  /*0030*/  IMAD.MOV.U32 R21, RZ, RZ, RZ ;  /* 0x000000ffff157224 */ /* 0x000fe400078e00ff */
[----:B------:R-:W-:Y:S01]  /*0040*/  IMAD.MOV.U32 R12, RZ, RZ, c[0x0][0x1c0] ;  /* 0x00007000ff0c7624 */ /* 0x000fe200078e00ff */
[----:B------:R-:W-:Y:S01]  /*0050*/  ISETP.NE.AND P0, PT, R0, 0x2, PT ;  /* 0x000000020000780c */ /* 0x000fe20003f05270 */
[----:B------:R-:W-:-:S12]  /*0060*/  IMAD.MOV.U32 R13, RZ, RZ, c[0x0][0x1c4] ;  /* 0x00007100ff0d7624 */ /* 0x000fd800078e00ff */
[----:B------:R0:W5:Y:S01]  /*0070*/  @!P0 LDG.E R21, [R12.64] ;  /* 0x000000040c158981 */ /* 0x000162000c1e1900 */
[----:B------:R-:W-:Y:S01]  /*0080*/  BSSY B0, `(.L_x_648) ;  /* 0x0000104000007945 */ /* 0x000fe20003800000 */
[----:B------:R-:W-:Y:S02]  /*0090*/  CS2R R8, SRZ ;  /* 0x0000000000087805 */ /* 0x000fe4000001ff00 */
[----:B------:R-:W1:Y:S04]  /*00a0*/  S2R R20, SR_TID.X ;  /* 0x0000000000147919 */ /* 0x000e680000002100 */
[----:B------:R-:W2:Y:S01]  /*00b0*/  S2R R11, SR_CTAID.X ;  /* 0x00000000000b7919 */ /* 0x000ea20000002500 */
[----:B-1----:R-:W-:-:S13]  /*00c0*/  ISETP.GE.AND P2, PT, R20, c[0x0][0x1a8], PT ;  /* 0x00006a0014007a0c */ /* 0x002fda0003f46270 */
[----:B------:R-:W-:Y:S05]  /*00d0*/  @P2 BRA `(.L_x_649) ;  /* 0x00000fe000002947 */ /* 0x000fea0003800000 */
[----:B0-2---:R-:W-:Y:S01]  /*00e0*/  IMAD.MOV.U32 R2, RZ, RZ, c[0x0][0x0] ;  /* 0x00000000ff027624 */ /* 0x005fe200078e00ff */
[----:B------:R-:W-:Y:S01]  /*00f0*/  CS2R R8, SRZ ;  /* 0x0000000000087805 */ /* 0x000fe2000001ff00 */
[--C-:B------:R-:W-:Y:S02]  /*0100*/  IMAD R0, R11, c[0x0][0x1a8], R20.reuse ;  /* 0x00006a000b007a24 */ /* 0x100fe400078e0214 */
[C---:B------:R-:W-:Y:S02]  /*0110*/  IMAD.SHL.U32 R6, R2.reuse, 0x8, RZ ;  /* 0x0000000802067824 */ /* 0x040fe400078e00ff */
[----:B------:R-:W-:Y:S02]  /*0120*/  IMAD.MOV.U32 R7, RZ, RZ, RZ ;  /* 0x000000ffff077224 */ /* 0x000fe400078e00ff */
[----:B------:R-:W-:Y:S02]  /*0130*/  IMAD.MOV.U32 R10, RZ, RZ, R20 ;  /* 0x000000ffff0a7224 */ /* 0x000fe400078e0014 */
[----:B------:R-:W-:-:S04]  /*0140*/  IMAD.WIDE R2, R2, 0x4, RZ ;  /* 0x0000000402027825 */ /* 0x000fc800078e02ff */
.L_x_650:
[----:B0-----:R-:W-:Y:S02]  /*0150*/  IMAD.MOV.U32 R16, RZ, RZ, 0x4 ;  /* 0x00000004ff107424 */ /* 0x001fe400078e00ff */
[----:B------:R-:W-:-:S04]  /*0160*/  IMAD R17, R6, R7, R0 ;  /* 0x0000000706117224 */ /* 0x000fc800078e0200 */
[----:B------:R-:W-:-:S04]  /*0170*/  IMAD.WIDE R4, R17, R16, c[0x0][0x180] ;  /* 0x0000600011047625 */ /* 0x000fc800078e0210 */
[CC--:B------:R-:W-:Y:S02]  /*0180*/  IMAD.WIDE R14, R17.reuse, R16.reuse, c[0x0][0x188] ;  /* 0x00006200110e7625 */ /* 0x0c0fe400078e0210 */
[----:B------:R-:W2:Y:S04]  /*0190*/  LDG.E.CONSTANT R4, [R4.64] ;  /* 0x0000000404047981 */ /* 0x000ea8000c1e9900 */
[----:B------:R-:W3:Y:S01]  /*01a0*/  LDG.E.CONSTANT R14, [R14.64] ;  /* 0x000000040e0e7981 */ /* 0x000ee2000c1e9900 */
[--C-:B--2---:R-:W-:Y:S02]  /*01b0*/  HADD2.F32 R18, -RZ, R4.reuse.H0_H0 ;  /* 0x20000004ff127230 */ /* 0x104fe40000004100 */
[----:B------:R-:W-:Y:S01]  /*01c0*/  HADD2.F32 R22, -RZ, R4.H1_H1 ;  /* 0x30000004ff167230 */ /* 0x000fe20000004100 */
[----:B------:R-:W-:Y:S01]  /*01d0*/  IMAD.WIDE R4, R17, R16, c[0x0][0x168] ;  /* 0x00005a0011047625 */ /* 0x000fe200078e0210 */
[----:B---3--:R-:W-:-:S02]  /*01e0*/  HADD2.F32 R19, -RZ, R14.H0_H0 ;  /* 0x2000000eff137230 */ /* 0x008fc40000004100 */
[----:B------:R-:W-:-:S03]  /*01f0*/  HADD2.F32 R23, -RZ, R14.H1_H1 ;  /* 0x3000000eff177230 */ /* 0x000fc60000004100 */
[----:B------:R-:W-:Y:S02]  /*0200*/  FADD.FTZ R18, R18, R19 ;  /* 0x0000001312127221 */ /* 0x000fe40000010000 */
[----:B------:R-:W-:Y:S01]  /*0210*/  FADD.FTZ R22, R22, R23 ;  /* 0x0000001716167221 */ /* 0x000fe20000010000 */
[C---:B------:R-:W-:Y:S01]  /*0220*/  LEA R23, R10.reuse, 0x190, 0x2 ;  /* 0x000001900a177811 */ /* 0x040fe200078e10ff */
[----:B------:R-:W-:Y:S02]  /*0230*/  FADD.FTZ R18, RZ, R18 ;  /* 0x00000012ff127221 */ /* 0x000fe40000010000 */
[----:B------:R-:W-:Y:S01]  /*0240*/  FADD.FTZ R19, RZ, R22 ;  /* 0x00000016ff137221 */ /* 0x000fe20000010000 */
[----:B------:R-:W-:-:S03]  /*0250*/  IADD3 R22, R10, c[0x0][0x0], RZ ;  /* 0x000000000a167a10 */ /* 0x000fc60007ffe0ff */
[C---:B------:R-:W-:Y:S01]  /*0260*/  FADD.FTZ R14, R18.reuse, R19 ;  /* 0x00000013120e7221 */ /* 0x040fe20000010000 */
[-C--:B------:R-:W-:Y:S02]  /*0270*/  F2FP.PACK_AB R15, R18, R19.reuse ;  /* 0x00000013120f723e */ /* 0x080fe400000000ff */
[----:B------:R-:W-:Y:S01]  /*0280*/  ISETP.GE.AND P0, PT, R22, c[0x0][0x1a8], PT ;  /* 0x00006a0016007a0c */ /* 0x000fe20003f06270 */
[----:B------:R-:W-:Y:S01]  /*0290*/  FADD.FTZ R9, R14, R9 ;  /* 0x000000090e097221 */ /* 0x000fe20000010000 */
[----:B------:R-:W-:Y:S01]  /*02a0*/  PRMT R25, R15, 0x5432, R15 ;  /* 0x000054320f197816 */ /* 0x000fe2000000000f */
[----:B------:R-:W-:-:S04]  /*02b0*/  FMUL.FTZ R15, R19, R19 ;  /* 0x00000013130f7220 */ /* 0x000fc80000410000 */
[----:B------:R0:W-:Y:S01]  /*02c0*/  STG.E [R4.64], R25 ;  /* 0x0000001904007986 */ /* 0x0001e2000c101904 */
[----:B------:R-:W-:-:S03]  /*02d0*/  FFMA.FTZ R15, R18, R18, R15 ;  /* 0x00000012120f7223 */ /* 0x000fc6000001000f */
[----:B------:R0:W-:Y:S01]  /*02e0*/  STS [R10.X4+0x190], R25 ;  /* 0x000190190a007388 */ /* 0x0001e20000004800 */
[----:B------:R-:W-:Y:S01]  /*02f0*/  FADD.FTZ R8, R15, R8 ;  /* 0x000000080f087221 */ /* 0x000fe20000010000 */
[----:B------:R-:W-:Y:S05]  /*0300*/  @P0 BRA `(.L_x_649) ;  /* 0x00000db000000947 */ /* 0x000fea0003800000 */
[----:B0-----:R-:W-:-:S05]  /*0310*/  IMAD.WIDE R4, R17, 0x4, R2 ;  /* 0x0000000411047825 */ /* 0x001fca00078e0202 */
[C---:B------:R-:W-:Y:S02]  /*0320*/  IADD3 R14, P0, R4.reuse, c[0x0][0x180], RZ ;  /* 0x00006000040e7a10 */ /* 0x040fe40007f1e0ff */
[----:B------:R-:W-:Y:S02]  /*0330*/  IADD3 R16, P1, R4, c[0x0][0x188], RZ ;  /* 0x0000620004107a10 */ /* 0x000fe40007f3e0ff */
[C---:B------:R-:W-:Y:S02]  /*0340*/  IADD3.X R15, R5.reuse, c[0x0][0x184], RZ, P0, !PT ;  /* 0x00006100050f7a10 */ /* 0x040fe400007fe4ff */
[----:B------:R-:W-:-:S03]  /*0350*/  IADD3.X R17, R5, c[0x0][0x18c], RZ, P1, !PT ;  /* 0x0000630005117a10 */ /* 0x000fc60000ffe4ff */
[----:B------:R-:W2:Y:S04]  /*0360*/  LDG.E.CONSTANT R14, [R14.64] ;  /* 0x000000040e0e7981 */ /* 0x000ea8000c1e9900 */
[----:B------:R-:W3:Y:S01]  /*0370*/  LDG.E.CONSTANT R16, [R16.64] ;  /* 0x0000000410107981 */ /* 0x000ee2000c1e9900 */
[----:B------:R-:W-:Y:S01]  /*0380*/  IADD3 R22, R22, c[0x0][0x0], RZ ;  /* 0x0000000016167a10 */ /* 0x000fe20007ffe0ff */
[--C-:B--2---:R-:W-:Y:S02]  /*0390*/  HADD2.F32 R10, -RZ, R14.reuse.H0_H0 ;  /* 0x2000000eff0a7230 */ /* 0x104fe40000004100 */
[----:B------:R-:W-:Y:S02]  /*03a0*/  HADD2.F32 R18, -RZ, R14.H1_H1 ;  /* 0x3000000eff127230 */ /* 0x000fe40000004100 */
[----:B---3--:R-:W-:-:S02]  /*03b0*/  HADD2.F32 R19, -RZ, R16.H0_H0 ;  /* 0x20000010ff137230 */ /* 0x008fc40000004100 */
[----:B------:R-:W-:-:S03]  /*03c0*/  HADD2.F32 R25, -RZ, R16.H1_H1 ;  /* 0x30000010ff197230 */ /* 0x000fc60000004100 */
[----:B------:R-:W-:Y:S02]  /*03d0*/  FADD.FTZ R10, R10, R19 ;  /* 0x000000130a0a7221 */ /* 0x000fe40000010000 */
[----:B------:R-:W-:Y:S01]  /*03e0*/  FADD.FTZ R25, R18, R25 ;  /* 0x0000001912197221 */ /* 0x000fe20000010000 */
[----:B------:R-:W-:Y:S01]  /*03f0*/  IADD3 R18, P0, R4, c[0x0][0x168], RZ ;  /* 0x00005a0004127a10 */ /* 0x000fe20007f1e0ff */
[----:B------:R-:W-:Y:S02]  /*0400*/  FADD.FTZ R24, RZ, R10 ;  /* 0x0000000aff187221 */ /* 0x000fe40000010000 */
[----:B------:R-:W-:Y:S01]  /*0410*/  FADD.FTZ R25, RZ, R25 ;  /* 0x00000019ff197221 */ /* 0x000fe20000010000 */
[----:B------:R-:W-:Y:S01]  /*0420*/  IADD3.X R19, R5, c[0x0][0x16c], RZ, P0, !PT ;  /* 0x00005b0005137a10 */ /* 0x000fe200007fe4ff */
[----:B------:R-:W-:Y:S01]  /*0430*/  IMAD.MOV.U32 R10, RZ, RZ, c[0x0][0x0] ;  /* 0x00000000ff0a7624 */ /* 0x000fe200078e00ff */
[----:B------:R-:W-:Y:S01]  /*0440*/  ISETP.GE.AND P0, PT, R22, c[0x0][0x1a8], PT ;  /* 0x00006a0016007a0c */ /* 0x000fe20003f06270 */
[-C--:B------:R-:W-:Y:S01]  /*0450*/  FMUL.FTZ R15, R25, R25.reuse ;  /* 0x00000019190f7220 */ /* 0x080fe20000410000 */
[----:B------:R-:W-:Y:S01]  /*0460*/  F2FP.PACK_AB R14, R24, R25 ;  /* 0x00000019180e723e */ /* 0x000fe200000000ff */
[----:B------:R-:W-:-:S02]  /*0470*/  IMAD R23, R10, 0x4, R23 ;  /* 0x000000040a177824 */ /* 0x000fc400078e0217 */
[----:B------:R-:W-:Y:S01]  /*0480*/  FFMA.FTZ R15, R24, R24, R15 ;  /* 0x00000018180f7223 */ /* 0x000fe2000001000f */
[----:B------:R-:W-:Y:S01]  /*0490*/  PRMT R16, R14, 0x5432, R14 ;  /* 0x000054320e107816 */ /* 0x000fe2000000000e */
[----:B------:R-:W-:Y:S02]  /*04a0*/  FADD.FTZ R14, R24, R25 ;  /* 0x00000019180e7221 */ /* 0x000fe40000010000 */
[----:B------:R-:W-:Y:S02]  /*04b0*/  FADD.FTZ R8, R8, R15 ;  /* 0x0000000f08087221 */ /* 0x000fe40000010000 */
[----:B------:R0:W-:Y:S01]  /*04c0*/  STG.E [R18.64], R16 ;  /* 0x0000001012007986 */ /* 0x0001e2000c101904 */
[----:B------:R-:W-:-:S03]  /*04d0*/  FADD.FTZ R9, R9, R14 ;  /* 0x0000000e09097221 */ /* 0x000fc60000010000 */
[----:B------:R0:W-:Y:S01]  /*04e0*/  STS [R23], R16 ;  /* 0x0000001017007388 */ /* 0x0001e20000000800 */
[----:B------:R-:W-:Y:S05]  /*04f0*/  @P0 BRA `(.L_x_649) ;  /* 0x00000bc000000947 */ /* 0x000fea0003800000 */
[----:B0-----:R-:W-:-:S04]  /*0500*/  IADD3 R19, P0, R2, R4, RZ ;  /* 0x0000000402137210 */ /* 0x001fc80007f1e0ff */
[----:B------:R-:W-:Y:S01]  /*0510*/  IADD3 R14, P1, R19, c[0x0][0x188], RZ ;  /* 0x00006200130e7a10 */ /* 0x000fe20007f3e0ff */
[----:B------:R-:W-:Y:S01]  /*0520*/  IMAD.X R25, R3, 0x1, R5, P0 ;  /* 0x0000000103197824 */ /* 0x000fe200000e0605 */
[----:B------:R-:W-:-:S04]  /*0530*/  IADD3 R4, P0, R19, c[0x0][0x180], RZ ;  /* 0x0000600013047a10 */ /* 0x000fc80007f1e0ff */
[C---:B------:R-:W-:Y:S02]  /*0540*/  IADD3.X R5, R25.reuse, c[0x0][0x184], RZ, P0, !PT ;  /* 0x0000610019057a10 */ /* 0x040fe400007fe4ff */
[----:B------:R-:W-:-:S03]  /*0550*/  IADD3.X R15, R25, c[0x0][0x18c], RZ, P1, !PT ;  /* 0x00006300190f7a10 */ /* 0x000fc60000ffe4ff */
[----:B------:R-:W2:Y:S04]  /*0560*/  LDG.E.CONSTANT R4, [R4.64] ;  /* 0x0000000404047981 */ /* 0x000ea8000c1e9900 */
[----:B------:R-:W3:Y:S01]  /*0570*/  LDG.E.CONSTANT R14, [R14.64] ;  /* 0x000000040e0e7981 */ /* 0x000ee2000c1e9900 */
[----:B------:R-:W-:Y:S01]  /*0580*/  IMAD R23, R10, 0x4, R23 ;  /* 0x000000040a177824 */ /* 0x000fe200078e0217 */
[----:B------:R-:W-:Y:S01]  /*0590*/  IADD3 R22, R22, c[0x0][0x0], RZ ;  /* 0x0000000016167a10 */ /* 0x000fe20007ffe0ff */
[--C-:B--2---:R-:W-:Y:S02]  /*05a0*/  HADD2.F32 R16, -RZ, R4.reuse.H0_H0 ;  /* 0x20000004ff107230 */ /* 0x104fe40000004100 */
[----:B------:R-:W-:Y:S02]  /*05b0*/  HADD2.F32 R18, -RZ, R4.H1_H1 ;  /* 0x30000004ff127230 */ /* 0x000fe40000004100 */
[----:B---3--:R-:W-:-:S02]  /*05c0*/  HADD2.F32 R17, -RZ, R14.H0_H0 ;  /* 0x2000000eff117230 */ /* 0x008fc40000004100 */
[----:B------:R-:W-:-:S03]  /*05d0*/  HADD2.F32 R27, -RZ, R14.H1_H1 ;  /* 0x3000000eff1b7230 */ /* 0x000fc60000004100 */
[----:B------:R-:W-:Y:S01]  /*05e0*/  FADD.FTZ R17, R16, R17 ;  /* 0x0000001110117221 */ /* 0x000fe20000010000 */
[----:B------:R-:W-:Y:S01]  /*05f0*/  IADD3 R16, P0, R19, c[0x0][0x168], RZ ;  /* 0x00005a0013107a10 */ /* 0x000fe20007f1e0ff */
[----:B------:R-:W-:Y:S02]  /*0600*/  FADD.FTZ R27, R18, R27 ;  /* 0x0000001b121b7221 */ /* 0x000fe40000010000 */
[----:B------:R-:W-:Y:S01]  /*0610*/  FADD.FTZ R18, RZ, R17 ;  /* 0x00000011ff127221 */ /* 0x000fe20000010000 */
[----:B------:R-:W-:Y:S01]  /*0620*/  IADD3.X R17, R25, c[0x0][0x16c], RZ, P0, !PT ;  /* 0x00005b0019117a10 */ /* 0x000fe200007fe4ff */
[----:B------:R-:W-:Y:S01]  /*0630*/  FADD.FTZ R27, RZ, R27 ;  /* 0x0000001bff1b7221 */ /* 0x000fe20000010000 */
[----:B------:R-:W-:-:S03]  /*0640*/  ISETP.GE.AND P0, PT, R22, c[0x0][0x1a8], PT ;  /* 0x00006a0016007a0c */ /* 0x000fc60003f06270 */
[-C--:B------:R-:W-:Y:S01]  /*0650*/  FMUL.FTZ R5, R27, R27.reuse ;  /* 0x0000001b1b057220 */ /* 0x080fe20000410000 */
[----:B------:R-:W-:-:S03]  /*0660*/  F2FP.PACK_AB R4, R18, R27 ;  /* 0x0000001b1204723e */ /* 0x000fc600000000ff */
        /* <DEDUP_REMOVED lines=8> */
[----:B------:R-:W-:-:S04]  /*06f0*/  IADD3 R19, P0, R2, R19, RZ ;  /* 0x0000001302137210 */ /* 0x000fc80007f1e0ff */
[----:B0-----:R-:W-:Y:S01]  /*0700*/  IADD3 R14, P1, R19, c[0x0][0x188], RZ ;  /* 0x00006200130e7a10 */ /* 0x001fe20007f3e0ff */
        /* <DEDUP_REMOVED lines=123> */
[C---:B------:R-:W-:Y:S01]  /*0ec0*/  IADD3 R14, P1, R16.reuse, c[0x0][0x188], RZ ;  /* 0x00006200100e7a10 */ /* 0x040fe20007f3e0ff */
[----:B------:R-:W-:Y:S01]  /*0ed0*/  IMAD.X R25, R3, 0x1, R25, P0 ;  /* 0x0000000103197824 */ /* 0x000fe200000e0619 */
[----:B------:R-:W-:-:S04]  /*0ee0*/  IADD3 R4, P0, R16, c[0x0][0x180], RZ ;  /* 0x0000600010047a10 */ /* 0x000fc80007f1e0ff */
[C---:B------:R-:W-:Y:S02]  /*0ef0*/  IADD3.X R5, R25.reuse, c[0x0][0x184], RZ, P0, !PT ;  /* 0x0000610019057a10 */ /* 0x040fe400007fe4ff */
[----:B------:R-:W-:-:S03]  /*0f00*/  IADD3.X R15, R25, c[0x0][0x18c], RZ, P1, !PT ;  /* 0x00006300190f7a10 */ /* 0x000fc60000ffe4ff */
[----:B------:R-:W2:Y:S04]  /*0f10*/  LDG.E.CONSTANT R4, [R4.64] ;  /* 0x0000000404047981 */ /* 0x000ea8000c1e9900 */
[----:B------:R-:W3:Y:S01]  /*0f20*/  LDG.E.CONSTANT R14, [R14.64] ;  /* 0x000000040e0e7981 */ /* 0x000ee2000c1e9900 */
[----:B------:R-:W-:Y:S01]  /*0f30*/  IADD3 R16, P0, R16, c[0x0][0x168], RZ ;  /* 0x00005a0010107a10 */ /* 0x000fe20007f1e0ff */
[----:B------:R-:W-:Y:S01]  /*0f40*/  IMAD R23, R10, 0x4, R23 ;  /* 0x000000040a177824 */ /* 0x000fe200078e0217 */
[----:B------:R-:W-:Y:S02]  /*0f50*/  IADD3 R10, R22, c[0x0][0x0], RZ ;  /* 0x00000000160a7a10 */ /* 0x000fe40007ffe0ff */
[----:B------:R-:W-:Y:S01]  /*0f60*/  IADD3 R7, R7, 0x1, RZ ;  /* 0x0000000107077810 */ /* 0x000fe20007ffe0ff */
[----:B--2---:R-:W-:-:S02]  /*0f70*/  HADD2.F32 R17, -RZ, R4.H0_H0 ;  /* 0x20000004ff117230 */ /* 0x004fc40000004100 */
[----:B------:R-:W-:Y:S02]  /*0f80*/  HADD2.F32 R19, -RZ, R4.H1_H1 ;  /* 0x30000004ff137230 */ /* 0x000fe40000004100 */
[--C-:B---3--:R-:W-:Y:S02]  /*0f90*/  HADD2.F32 R18, -RZ, R14.reuse.H0_H0 ;  /* 0x2000000eff127230 */ /* 0x108fe40000004100 */
[----:B------:R-:W-:-:S03]  /*0fa0*/  HADD2.F32 R24, -RZ, R14.H1_H1 ;  /* 0x3000000eff187230 */ /* 0x000fc60000004100 */
[----:B------:R-:W-:Y:S02]  /*0fb0*/  FADD.FTZ R17, R17, R18 ;  /* 0x0000001211117221 */ /* 0x000fe40000010000 */
        /* <DEDUP_REMOVED lines=14> */
[----:B------:R-:W-:Y:S01]  /*10a0*/  @P0 CALL.REL.NOINC `(.L_x_649) ;  /* 0x0000001000000944 */ /* 0x000fe20003c00000 */
[----:B------:R-:W-:Y:S05]  /*10b0*/  BRA `(.L_x_650) ;  /* 0xfffff09000007947 */ /* 0x000fea000383ffff */
.L_x_649:
[----:B0-2---:R-:W-:Y:S05]  /*10c0*/  BSYNC B0 ;  /* 0x0000000000007941 */ /* 0x005fea0003800000 */
.L_x_648:
[----:B------:R-:W0:Y:S01]  /*10d0*/  SHFL.BFLY PT, R0, R9, 0x10, 0x1f ;  /* 0x0e001f0009007f89 */ /* 0x000e2200000e0000 */
[----:B------:R-:W1:Y:S01]  /*10e0*/  I2F.U32 R10, c[0x0][0x0] ;  /* 0x00000000000a7b06 */ /* 0x000e620000201000 */
[----:B------:R-:W-:Y:S01]  /*10f0*/  ISETP.NE.AND P1, PT, R20, RZ, PT ;  /* 0x000000ff1400720c */ /* 0x000fe20003f25270 */
[----:B------:R-:W-:Y:S01]  /*1100*/  BSSY B0, `(.L_x_651) ;  /* 0x000003f000007945 */ /* 0x000fe20003800000 */
[----:B------:R-:W2:Y:S01]  /*1110*/  SHFL.BFLY PT, R3, R8, 0x10, 0x1f ;  /* 0x0e001f0008037f89 */ /* 0x000ea200000e0000 */
[----:B-1----:R-:W-:Y:S02]  /*1120*/  FMUL.FTZ R10, R10, 0.03125 ;  /* 0x3d0000000a0a7820 */ /* 0x002fe40000410000 */
[----:B0-----:R-:W-:Y:S01]  /*1130*/  FADD.FTZ R0, R0, R9 ;  /* 0x0000000900007221 */ /* 0x001fe20000010000 */
[----:B------:R-:W-:Y:S01]  /*1140*/  LOP3.LUT P3, R9, R20, 0x1f, RZ, 0xc0, !PT ;  /* 0x0000001f14097812 */ /* 0x000fe2000786c0ff */
[----:B--2---:R-:W-:-:S03]  /*1150*/  FADD.FTZ R4, R3, R8 ;  /* 0x0000000803047221 */ /* 0x004fc60000010000 */
[----:B------:R-:W0:Y:S04]  /*1160*/  SHFL.BFLY PT, R3, R0, 0x8, 0x1f ;  /* 0x0d001f0000037f89 */ /* 0x000e2800000e0000 */
[----:B------:R-:W1:Y:S01]  /*1170*/  SHFL.BFLY PT, R5, R4, 0x8, 0x1f ;  /* 0x0d001f0004057f89 */ /* 0x000e6200000e0000 */
[----:B0-----:R-:W-:Y:S02]  /*1180*/  FADD.FTZ R3, R0, R3 ;  /* 0x0000000300037221 */ /* 0x001fe40000010000 */
[----:B-1----:R-:W-:-:S03]  /*1190*/  FADD.FTZ R6, R4, R5 ;  /* 0x0000000504067221 */ /* 0x002fc60000010000 */
[----:B------:R-:W0:Y:S04]  /*11a0*/  SHFL.BFLY PT, R2, R3, 0x4, 0x1f ;  /* 0x0c801f0003027f89 */ /* 0x000e2800000e0000 */
[----:B------:R-:W1:Y:S01]  /*11b0*/  SHFL.BFLY PT, R5, R6, 0x4, 0x1f ;  /* 0x0c801f0006057f89 */ /* 0x000e6200000e0000 */
[----:B0-----:R-:W-:Y:S02]  /*11c0*/  FADD.FTZ R2, R3, R2 ;  /* 0x0000000203027221 */ /* 0x001fe40000010000 */
[----:B------:R-:W0:Y:S01]  /*11d0*/  I2F.U32 R3, R20 ;  /* 0x0000001400037306 */ /* 0x000e220000201000 */
[----:B-1----:R-:W-:Y:S02]  /*11e0*/  FADD.FTZ R7, R6, R5 ;  /* 0x0000000506077221 */ /* 0x002fe40000010000 */
[----:B------:R-:W1:Y:S04]  /*11f0*/  SHFL.BFLY PT, R5, R2, 0x2, 0x1f ;  /* 0x0c401f0002057f89 */ /* 0x000e6800000e0000 */
[----:B------:R-:W2:Y:S01]  /*1200*/  SHFL.BFLY PT, R8, R7, 0x2, 0x1f ;  /* 0x0c401f0007087f89 */ /* 0x000ea200000e0000 */
[----:B0-----:R-:W-:Y:S01]  /*1210*/  FSETP.GT.FTZ.AND P0, PT, R10, R3, PT ;  /* 0x000000030a00720b */ /* 0x001fe20003f14000 */
[----:B-1----:R-:W-:-:S02]  /*1220*/  FADD.FTZ R5, R2, R5 ;  /* 0x0000000502057221 */ /* 0x002fc40000010000 */
[----:B------:R-:W-:Y:S02]  /*1230*/  IMAD.MOV.U32 R2, RZ, RZ, RZ ;  /* 0x000000ffff027224 */ /* 0x000fe400078e00ff */
[----:B--2---:R-:W-:Y:S01]  /*1240*/  FADD.FTZ R4, R7, R8 ;  /* 0x0000000807047221 */ /* 0x004fe20000010000 */
[----:B------:R-:W0:Y:S01]  /*1250*/  SHFL.BFLY PT, R0, R5, 0x1, 0x1f ;  /* 0x0c201f0005007f89 */ /* 0x000e2200000e0000 */
[----:B------:R-:W-:Y:S01]  /*1260*/  SHF.R.U32.HI R8, RZ, 0x5, R20 ;  /* 0x00000005ff087819 */ /* 0x000fe20000011614 */
[----:B------:R-:W-:Y:S02]  /*1270*/  IMAD.SHL.U32 R7, R9, 0x4, RZ ;  /* 0x0000000409077824 */ /* 0x000fe400078e00ff */
[----:B------:R-:W1:Y:S01]  /*1280*/  SHFL.BFLY PT, R15, R4, 0x1, 0x1f ;  /* 0x0c201f00040f7f89 */ /* 0x000e6200000e0000 */
[----:B0-----:R-:W-:Y:S02]  /*1290*/  FADD.FTZ R17, R5, R0 ;  /* 0x0000000005117221 */ /* 0x001fe40000010000 */
[----:B------:R-:W-:-:S02]  /*12a0*/  IMAD.MOV.U32 R0, RZ, RZ, RZ ;  /* 0x000000ffff007224 */ /* 0x000fc400078e00ff */
[----:B-1----:R-:W-:Y:S01]  /*12b0*/  FADD.FTZ R15, R4, R15 ;  /* 0x0000000f040f7221 */ /* 0x002fe20000010000 */
[----:B------:R-:W-:Y:S04]  /*12c0*/  @!P3 STS [R8.X4+0x88], R17 ;  /* 0x000088110800b388 */ /* 0x000fe80000004800 */
[----:B------:R-:W-:Y:S04]  /*12d0*/  @!P3 STS [R8.X4+0x10c], R15 ;  /* 0x00010c0f0800b388 */ /* 0x000fe80000004800 */
[----:B------:R-:W-:Y:S06]  /*12e0*/  BAR.SYNC.DEFER_BLOCKING 0x0 ;  /* 0x0000000000007b1d */ /* 0x000fec0000010000 */
[----:B------:R-:W0:Y:S04]  /*12f0*/  @P0 LDS R2, [R7+0x88] ;  /* 0x0000880007020984 */ /* 0x000e280000000800 */
[----:B------:R-:W1:Y:S04]  /*1300*/  @P0 LDS R0, [R7+0x10c] ;  /* 0x00010c0007000984 */ /* 0x000e680000000800 */
[----:B0-----:R-:W0:Y:S04]  /*1310*/  SHFL.BFLY PT, R3, R2, 0x10, 0x1f ;  /* 0x0e001f0002037f89 */ /* 0x001e2800000e0000 */
[----:B-1----:R-:W1:Y:S01]  /*1320*/  SHFL.BFLY PT, R5, R0, 0x10, 0x1f ;  /* 0x0e001f0000057f89 */ /* 0x002e6200000e0000 */
[----:B0-----:R-:W-:-:S02]  /*1330*/  FADD.FTZ R3, R3, R2 ;  /* 0x0000000203037221 */ /* 0x001fc40000010000 */
[----:B-1----:R-:W-:-:S03]  /*1340*/  FADD.FTZ R6, R5, R0 ;  /* 0x0000000005067221 */ /* 0x002fc60000010000 */
[----:B------:R-:W0:Y:S04]  /*1350*/  SHFL.BFLY PT, R4, R3, 0x8, 0x1f ;  /* 0x0d001f0003047f89 */ /* 0x000e2800000e0000 */
[----:B------:R-:W1:Y:S01]  /*1360*/  SHFL.BFLY PT, R5, R6, 0x8, 0x1f ;  /* 0x0d001f0006057f89 */ /* 0x000e6200000e0000 */
[----:B0-----:R-:W-:Y:S02]  /*1370*/  FADD.FTZ R4, R3, R4 ;  /* 0x0000000403047221 */ /* 0x001fe40000010000 */
        /* <DEDUP_REMOVED lines=12> */
[----:B-1----:R-:W-:Y:S01]  /*1440*/  FADD.FTZ R17, R2, R17 ;  /* 0x0000001102117221 */ /* 0x002fe20000010000 */
[----:B------:R-:W-:Y:S05]  /*1450*/  @P1 BRA `(.L_x_652) ;  /* 0x0000009000001947 */ /* 0x000fea0003800000 */
[----:B------:R-:W0:Y:S08]  /*1460*/  I2F R0, c[0x0][0x1a8] ;  /* 0x00006a0000007b06 */ /* 0x000e300000201400 */
[----:B0-----:R-:W0:Y:S02]  /*1470*/  MUFU.RCP R0, R0 ;  /* 0x0000000000007308 */ /* 0x001e240000001000 */
[----:B0-----:R-:W-:-:S02]  /*1480*/  FMUL.FTZ.D2 R2, R3, R0 ;  /* 0x0000000003027220 */ /* 0x001fc40000310000 */
[----:B------:R-:W-:Y:S02]  /*1490*/  FMUL.FTZ R3, R17, R0 ;  /* 0x0000000011037220 */ /* 0x000fe40000410000 */
[----:B------:R-:W-:-:S04]  /*14a0*/  FMUL.FTZ R4, R2, R2 ;  /* 0x0000000202047220 */ /* 0x000fc80000410000 */
[----:B------:R-:W-:-:S04]  /*14b0*/  FFMA.FTZ R3, R3, 0.5, -R4 ;  /* 0x3f00000003037823 */ /* 0x000fc80000010804 */
[----:B------:R-:W-:-:S06]  /*14c0*/  FADD.FTZ R3, R3, c[0x0][0x1a0] ;  /* 0x0000680003037621 */ /* 0x000fcc0000010000 */
[----:B------:R-:W0:Y:S02]  /*14d0*/  MUFU.RSQ R3, R3 ;  /* 0x0000000300037308 */ /* 0x000e240000001400 */
[----:B0-----:R0:W-:Y:S02]  /*14e0*/  STS.64 [RZ], R2 ;  /* 0x00000002ff007388 */ /* 0x0011e40000000a00 */
.L_x_652:
[----:B------:R-:W-:Y:S05]  /*14f0*/  BSYNC B0 ;  /* 0x0000000000007941 */ /* 0x000fea0003800000 */
.L_x_651:
[----:B------:R-:W-:Y:S01]  /*1500*/  BAR.SYNC.DEFER_BLOCKING 0x0 ;  /* 0x0000000000007b1d */ /* 0x000fe20000010000 */
[----:B------:R-:W-:-:S05]  /*1510*/  IMAD.MOV.U32 R6, RZ, RZ, 0x11 ;  /* 0x00000011ff067424 */ /* 0x000fca00078e00ff */
[----:B------:R-:W-:Y:S01]  /*1520*/  BSSY B0, `(.L_x_653) ;  /* 0x0000163000007945 */ /* 0x000fe20003800000 */
[----:B------:R-:W-:Y:S05]  /*1530*/  @P2 BRA `(.L_x_654) ;  /* 0x0000161000002947 */ /* 0x000fea0003800000 */
[----:B------:R-:W1:Y:S01]  /*1540*/  LDS.64 R4, [RZ] ;  /* 0x00000000ff047984 */ /* 0x000e620000000a00 */
[----:B------:R-:W-:Y:S01]  /*1550*/  IMAD.MOV.U32 R14, RZ, RZ, c[0x0][0x0] ;  /* 0x00000000ff0e7624 */ /* 0x000fe200078e00ff */
[----:B------:R-:W-:Y:S01]  /*1560*/  ISETP.NE.U32.AND P0, PT, RZ, c[0x0][0x1c8], PT ;  /* 0x00007200ff007a0c */ /* 0x000fe20003f05070 */
[----:B------:R-:W-:Y:S02]  /*1570*/  IMAD.MOV.U32 R22, RZ, RZ, R20 ;  /* 0x000000ffff167224 */ /* 0x000fe400078e0014 */
[C---:B0-----:R-:W-:Y:S01]  /*1580*/  IMAD.SHL.U32 R3, R14.reuse, 0x8, RZ ;  /* 0x000000080e037824 */ /* 0x041fe200078e00ff */
[----:B------:R-:W-:Y:S01]  /*1590*/  ISETP.NE.AND.EX P0, PT, RZ, c[0x0][0x1cc], PT, P0 ;  /* 0x00007300ff007a0c */ /* 0x000fe20003f05300 */
[----:B------:R-:W-:Y:S01]  /*15a0*/  IMAD.WIDE R14, R14, 0x4, RZ ;  /* 0x000000040e0e7825 */ /* 0x000fe200078e02ff */
[----:B-1----:R-:W-:-:S03]  /*15b0*/  F2FP.PACK_AB R5, R5, R4 ;  /* 0x000000040505723e */ /* 0x002fc600000000ff */
[----:B------:R-:W-:Y:S02]  /*15c0*/  IMAD.MOV.U32 R4, RZ, RZ, RZ ;  /* 0x000000ffff047224 */ /* 0x000fe400078e00ff */
.L_x_671:
[----:B------:R-:W-:Y:S01]  /*15d0*/  IMAD.MOV.U32 R2, RZ, RZ, 0x4 ;  /* 0x00000004ff027424 */ /* 0x000fe200078e00ff */
[----:B------:R-:W0:Y:S01]  /*15e0*/  LDS R0, [R22.X4+0x190] ;  /* 0x0001900016007984 */ /* 0x000e220000004800 */
[----:B------:R-:W-:-:S04]  /*15f0*/  IMAD R23, R3, R4, R20 ;  /* 0x0000000403177224 */ /* 0x000fc800078e0214 */
[----:B------:R-:W-:-:S04]  /*1600*/  IMAD.WIDE R18, R23, R2, c[0x0][0x190] ;  /* 0x0000640017127625 */ /* 0x000fc800078e0202 */
[----:B------:R-:W-:Y:S02]  /*1610*/  IMAD.WIDE R16, R23, R2, c[0x0][0x198] ;  /* 0x0000660017107625 */ /* 0x000fe400078e0202 */
[----:B------:R-:W2:Y:S04]  /*1620*/  LDG.E.CONSTANT R18, [R18.64] ;  /* 0x0000000412127981 */ /* 0x000ea8000c1e9900 */
[----:B------:R-:W2:Y:S01]  /*1630*/  LDG.E.CONSTANT R17, [R16.64] ;  /* 0x0000000410117981 */ /* 0x000ea2000c1e9900 */
[----:B------:R-:W-:Y:S01]  /*1640*/  LEA R25, R22, 0x190, 0x2 ;  /* 0x0000019016197811 */ /* 0x000fe200078e10ff */
[----:B0-----:R-:W-:-:S04]  /*1650*/  HADD2 R0, R0, -R5.H0_H0 ;  /* 0xa000000500007230 */ /* 0x001fc80000000000 */
[----:B------:R-:W-:-:S06]  /*1660*/  HMUL2 R0, R0, R5.H1_H1 ;  /* 0x3000000500007232 */ /* 0x000fcc0000000000 */
[----:B--2---:R-:W-:Y:S01]  /*1670*/  HFMA2.MMA R24, R0, R18, R17 ;  /* 0x0000001200187235 */ /* 0x004fe20000000011 */
[----:B------:R-:W-:Y:S08]  /*1680*/  @P0 BRA `(.L_x_655) ;  /* 0x0000013000000947 */ /* 0x000ff00003800000 */
[----:B------:R-:W-:Y:S02]  /*1690*/  IMAD.MOV.U32 R0, RZ, RZ, c[0x0][0x1d0] ;  /* 0x00007400ff007624 */ /* 0x000fe400078e00ff */
[----:B------:R-:W-:-:S03]  /*16a0*/  IMAD R19, R11, c[0x0][0x1a8], R22 ;  /* 0x00006a000b137a24 */ /* 0x000fc600078e0216 */
[----:B------:R-:W-:-:S13]  /*16b0*/  ISETP.NE.AND P4, PT, R0, 0x2, PT ;  /* 0x000000020000780c */ /* 0x000fda0003f85270 */
[----:B------:R-:W-:-:S05]  /*16c0*/  @P4 IMAD.WIDE R16, R19, R2, c[0x0][0x160] ;  /* 0x0000580013104625 */ /* 0x000fca00078e0202 */
[----:B------:R0:W-:Y:S01]  /*16d0*/  @P4 STG.E [R16.64], R24 ;  /* 0x0000001810004986 */ /* 0x0001e2000c101904 */
[----:B------:R-:W-:Y:S05]  /*16e0*/  @P4 BRA `(.L_x_656) ;  /* 0x0000014000004947 */ /* 0x000fea0003800000 */
[----:B------:R-:W-:Y:S01]  /*16f0*/  HADD2.F32 R0, -RZ, R24.H0_H0 ;  /* 0x20000018ff007230 */ /* 0x000fe20000004100 */
[----:B0-----:R-:W-:-:S04]  /*1700*/  IMAD.MOV.U32 R16, RZ, RZ, 0x2 ;  /* 0x00000002ff107424 */ /* 0x001fc800078e00ff */
[----:B-----5:R-:W-:Y:S01]  /*1710*/  FMUL.FTZ R18, R0, R21 ;  /* 0x0000001500127220 */ /* 0x020fe20000410000 */
[----:B------:R-:W-:Y:S01]  /*1720*/  HADD2.F32 R0, -RZ, R24.H1_H1 ;  /* 0x30000018ff007230 */ /* 0x000fe20000004100 */
[----:B------:R-:W-:-:S04]  /*1730*/  IMAD.WIDE R16, R19, R16, c[0x0][0x160] ;  /* 0x0000580013107625 */ /* 0x000fc800078e0210 */
[----:B------:R-:W0:Y:S01]  /*1740*/  F2I.S8.NTZ R18, R18 ;  /* 0x0000001200127305 */ /* 0x000e220000202100 */
[----:B------:R-:W-:-:S07]  /*1750*/  FMUL.FTZ R0, R0, R21 ;  /* 0x0000001500007220 */ /* 0x000fce0000410000 */
[----:B------:R-:W1:Y:S01]  /*1760*/  F2I.S8.NTZ R27, R0 ;  /* 0x00000000001b7305 */ /* 0x000e620000202100 */
[----:B0-----:R-:W-:-:S04]  /*1770*/  PRMT R24, R18, 0x8880, RZ ;  /* 0x0000888012187816 */ /* 0x001fc800000000ff */
[----:B------:R-:W-:-:S04]  /*1780*/  PRMT R24, R24, 0x7710, RZ ;  /* 0x0000771018187816 */ /* 0x000fc800000000ff */
[----:B-1----:R-:W-:-:S05]  /*1790*/  PRMT R27, R27, 0x7604, R24 ;  /* 0x000076041b1b7816 */ /* 0x002fca0000000018 */
[----:B------:R0:W-:Y:S01]  /*17a0*/  STG.E.U16 [R16.64], R27 ;  /* 0x0000001b10007986 */ /* 0x0001e2000c101504 */
[----:B------:R-:W-:Y:S05]  /*17b0*/  BRA `(.L_x_656) ;  /* 0x0000007000007947 */ /* 0x000fea0003800000 */
.L_x_655:
[----:B------:R0:W-:Y:S01]  /*17c0*/  STS [R25], R24 ;  /* 0x0000001819007388 */ /* 0x0001e20000000800 */
[C---:B------:R-:W-:Y:S02]  /*17d0*/  HADD2 R17, |R24|.reuse, -RZ.H0_H0 ;  /* 0xa00000ff18117230 */ /* 0x040fe40000000200 */
[----:B------:R-:W-:-:S03]  /*17e0*/  HSETP2.GT.AND P4, PT, |R24|.H0_H0, |R24|.H1_H1, PT ;  /* 0x7000001818007234 */ /* 0x000fc60003f84a00 */
[----:B------:R-:W-:-:S04]  /*17f0*/  PRMT R0, R17, 0x7632, R0 ;  /* 0x0000763211007816 */ /* 0x000fc80000000000 */
[----:B------:R-:W-:-:S05]  /*1800*/  SEL R17, R0, R17, !P4 ;  /* 0x0000001100117207 */ /* 0x000fca0006000000 */
[----:B------:R-:W-:-:S05]  /*1810*/  HSETP2.GT.AND P4, PT, R17.H0_H0, R6.H0_H0, PT ;  /* 0x2000000611007234 */ /* 0x000fca0003f84800 */
[----:B------:R-:W-:Y:S02]  /*1820*/  SEL R6, R6, R17, !P4 ;  /* 0x0000001106067207 */ /* 0x000fe40006000000 */
.L_x_656:
[----:B0-----:R-:W-:-:S04]  /*1830*/  IADD3 R24, R22, c[0x0][0x0], RZ ;  /* 0x0000000016187a10 */ /* 0x001fc80007ffe0ff */
[----:B------:R-:W-:-:S13]  /*1840*/  ISETP.GE.AND P4, PT, R24, c[0x0][0x1a8], PT ;  /* 0x00006a0018007a0c */ /* 0x000fda0003f86270 */
[----:B------:R-:W-:Y:S05]  /*1850*/  @P4 BRA `(.L_x_654) ;  /* 0x000012f000004947 */ /* 0x000fea0003800000 */
[----:B------:R-:W-:-:S05]  /*1860*/  IMAD.WIDE R16, R23, 0x4, R14 ;  /* 0x0000000417107825 */ /* 0x000fca00078e020e */
[C---:B------:R-:W-:Y:S02]  /*1870*/  IADD3 R18, P5, R16.reuse, c[0x0][0x198], RZ ;  /* 0x0000660010127a10 */ /* 0x040fe40007fbe0ff */
[----:B------:R-:W-:Y:S02]  /*1880*/  IADD3 R22, P4, R16, c[0x0][0x190], RZ ;  /* 0x0000640010167a10 */ /* 0x000fe40007f9e0ff */
[C---:B------:R-:W-:Y:S02]  /*1890*/  IADD3.X R19, R17.reuse, c[0x0][0x19c], RZ, P5, !PT ;  /* 0x0000670011137a10 */ /* 0x040fe40002ffe4ff */
[----:B------:R-:W-:-:S04]  /*18a0*/  IADD3.X R23, R17, c[0x0][0x194], RZ, P4, !PT ;  /* 0x0000650011177a10 */ /* 0x000fc800027fe4ff */
[----:B------:R-:W2:Y:S04]  /*18b0*/  LDG.E.CONSTANT R19, [R18.64] ;  /* 0x0000000412137981 */ /* 0x000ea8000c1e9900 */
[----:B------:R-:W2:Y:S01]  /*18c0*/  LDG.E.CONSTANT R22, [R22.64] ;  /* 0x0000000416167981 */ /* 0x000ea2000c1e9900 */
[----:B------:R-:W-:-:S04]  /*18d0*/  IMAD.MOV.U32 R0, RZ, RZ, c[0x0][0x0] ;  /* 0x00000000ff007624 */ /* 0x000fc800078e00ff */
[----:B------:R-:W-:-:S05]  /*18e0*/  IMAD R25, R0, 0x4, R25 ;  /* 0x0000000400197824 */ /* 0x000fca00078e0219 */
[----:B------:R-:W0:Y:S02]  /*18f0*/  LDS R26, [R25] ;  /* 0x00000000191a7984 */ /* 0x000e240000000800 */
[----:B0-----:R-:W-:-:S04]  /*1900*/  HADD2 R26, R26, -R5.H0_H0 ;  /* 0xa00000051a1a7230 */ /* 0x001fc80000000000 */
[----:B------:R-:W-:-:S04]  /*1910*/  HMUL2 R26, R26, R5.H1_H1 ;  /* 0x300000051a1a7232 */ /* 0x000fc80000000000 */
[----:B--2---:R-:W-:Y:S01]  /*1920*/  HFMA2 R26, R26, R22, R19 ;  /* 0x000000161a1a7231 */ /* 0x004fe20000000013 */
[----:B------:R-:W-:Y:S05]  /*1930*/  @P0 BRA `(.L_x_657) ;  /* 0x0000013000000947 */ /* 0x000fea0003800000 */
[----:B------:R-:W-:Y:S02]  /*1940*/  IMAD.MOV.U32 R18, RZ, RZ, c[0x0][0x1d0] ;  /* 0x00007400ff127624 */ /* 0x000fe400078e00ff */
[----:B------:R-:W-:-:S03]  /*1950*/  IMAD R23, R11, c[0x0][0x1a8], R24 ;  /* 0x00006a000b177a24 */ /* 0x000fc600078e0218 */
[----:B------:R-:W-:-:S13]  /*1960*/  ISETP.NE.AND P4, PT, R18, 0x2, PT ;  /* 0x000000021200780c */ /* 0x000fda0003f85270 */
[----:B------:R-:W-:-:S05]  /*1970*/  @P4 IMAD.WIDE R18, R23, R2, c[0x0][0x160] ;  /* 0x0000580017124625 */ /* 0x000fca00078e0202 */
[----:B------:R0:W-:Y:S01]  /*1980*/  @P4 STG.E [R18.64], R26 ;  /* 0x0000001a12004986 */ /* 0x0001e2000c101904 */
[----:B------:R-:W-:Y:S05]  /*1990*/  @P4 BRA `(.L_x_658) ;  /* 0x0000014000004947 */ /* 0x000fea0003800000 */
[--C-:B0-----:R-:W-:Y:S01]  /*19a0*/  HADD2.F32 R18, -RZ, R26.reuse.H0_H0 ;  /* 0x2000001aff127230 */ /* 0x101fe20000004100 */
[----:B------:R-:W-:Y:S01]  /*19b0*/  IMAD.MOV.U32 R28, RZ, RZ, 0x2 ;  /* 0x00000002ff1c7424 */ /* 0x000fe200078e00ff */
[----:B------:R-:W-:-:S03]  /*19c0*/  HADD2.F32 R26, -RZ, R26.H1_H1 ;  /* 0x3000001aff1a7230 */ /* 0x000fc60000004100 */
[-C--:B-----5:R-:W-:Y:S02]  /*19d0*/  FMUL.FTZ R22, R18, R21.reuse ;  /* 0x0000001512167220 */ /* 0x0a0fe40000410000 */
[----:B------:R-:W-:-:S04]  /*19e0*/  FMUL.FTZ R26, R26, R21 ;  /* 0x000000151a1a7220 */ /* 0x000fc80000410000 */
[----:B------:R-:W0:Y:S08]  /*19f0*/  F2I.S8.NTZ R22, R22 ;  /* 0x0000001600167305 */ /* 0x000e300000202100 */
[----:B------:R-:W1:Y:S01]  /*1a00*/  F2I.S8.NTZ R19, R26 ;  /* 0x0000001a00137305 */ /* 0x000e620000202100 */
[----:B0-----:R-:W-:-:S04]  /*1a10*/  PRMT R18, R22, 0x8880, RZ ;  /* 0x0000888016127816 */ /* 0x001fc800000000ff */
[----:B------:R-:W-:-:S04]  /*1a20*/  PRMT R18, R18, 0x7710, RZ ;  /* 0x0000771012127816 */ /* 0x000fc800000000ff */
[----:B-1----:R-:W-:Y:S01]  /*1a30*/  PRMT R27, R19, 0x7604, R18 ;  /* 0x00007604131b7816 */ /* 0x002fe20000000012 */
[----:B------:R-:W-:-:S05]  /*1a40*/  IMAD.WIDE R18, R23, R28, c[0x0][0x160] ;  /* 0x0000580017127625 */ /* 0x000fca00078e021c */
[----:B------:R0:W-:Y:S01]  /*1a50*/  STG.E.U16 [R18.64], R27 ;  /* 0x0000001b12007986 */ /* 0x0001e2000c101504 */
[----:B------:R-:W-:Y:S05]  /*1a60*/  BRA `(.L_x_658) ;  /* 0x0000007000007947 */ /* 0x000fea0003800000 */
.L_x_657:
[----:B------:R0:W-:Y:S01]  /*1a70*/  STS [R25], R26 ;  /* 0x0000001a19007388 */ /* 0x0001e20000000800 */
[C---:B------:R-:W-:Y:S02]  /*1a80*/  HADD2 R19, |R26|.reuse, -RZ.H0_H0 ;  /* 0xa00000ff1a137230 */ /* 0x040fe40000000200 */
[----:B------:R-:W-:-:S03]  /*1a90*/  HSETP2.GT.AND P4, PT, |R26|.H0_H0, |R26|.H1_H1, PT ;  /* 0x7000001a1a007234 */ /* 0x000fc60003f84a00 */
[----:B------:R-:W-:-:S04]  /*1aa0*/  PRMT R18, R19, 0x7632, R18 ;  /* 0x0000763213127816 */ /* 0x000fc80000000012 */
[----:B------:R-:W-:-:S05]  /*1ab0*/  SEL R19, R18, R19, !P4 ;  /* 0x0000001312137207 */ /* 0x000fca0006000000 */
[----:B------:R-:W-:-:S05]  /*1ac0*/  HSETP2.GT.AND P4, PT, R19.H0_H0, R6.H0_H0, PT ;  /* 0x2000000613007234 */ /* 0x000fca0003f84800 */
[----:B------:R-:W-:Y:S02]  /*1ad0*/  SEL R6, R6, R19, !P4 ;  /* 0x0000001306067207 */ /* 0x000fe40006000000 */
.L_x_658:
[----:B0-----:R-:W-:-:S04]  /*1ae0*/  IADD3 R22, R24, c[0x0][0x0], RZ ;  /* 0x0000000018167a10 */ /* 0x001fc80007ffe0ff */
[----:B------:R-:W-:-:S13]  /*1af0*/  ISETP.GE.AND P4, PT, R22, c[0x0][0x1a8], PT ;  /* 0x00006a0016007a0c */ /* 0x000fda0003f86270 */
[----:B------:R-:W-:Y:S05]  /*1b00*/  @P4 BRA `(.L_x_654) ;  /* 0x0000104000004947 */ /* 0x000fea0003800000 */
[----:B------:R-:W-:-:S04]  /*1b10*/  IADD3 R23, P4, R14, R16, RZ ;  /* 0x000000100e177210 */ /* 0x000fc80007f9e0ff */
[----:B------:R-:W-:Y:S01]  /*1b20*/  IADD3 R18, P5, R23, c[0x0][0x198], RZ ;  /* 0x0000660017127a10 */ /* 0x000fe20007fbe0ff */
[----:B------:R-:W-:Y:S01]  /*1b30*/  IMAD.X R27, R15, 0x1, R17, P4 ;  /* 0x000000010f1b7824 */ /* 0x000fe200020e0611 */
[----:B------:R-:W-:-:S04]  /*1b40*/  IADD3 R16, P4, R23, c[0x0][0x190], RZ ;  /* 0x0000640017107a10 */ /* 0x000fc80007f9e0ff */
[C---:B------:R-:W-:Y:S02]  /*1b50*/  IADD3.X R19, R27.reuse, c[0x0][0x19c], RZ, P5, !PT ;  /* 0x000067001b137a10 */ /* 0x040fe40002ffe4ff */
[----:B------:R-:W-:-:S04]  /*1b60*/  IADD3.X R17, R27, c[0x0][0x194], RZ, P4, !PT ;  /* 0x000065001b117a10 */ /* 0x000fc800027fe4ff */
[----:B------:R-:W2:Y:S04]  /*1b70*/  LDG.E.CONSTANT R19, [R18.64] ;  /* 0x0000000412137981 */ /* 0x000ea8000c1e9900 */
[----:B------:R-:W2:Y:S01]  /*1b80*/  LDG.E.CONSTANT R16, [R16.64] ;  /* 0x0000000410107981 */ /* 0x000ea2000c1e9900 */
[----:B------:R-:W-:-:S05]  /*1b90*/  IMAD R25, R0, 0x4, R25 ;  /* 0x0000000400197824 */ /* 0x000fca00078e0219 */
[----:B------:R-:W0:Y:S02]  /*1ba0*/  LDS R24, [R25] ;  /* 0x0000000019187984 */ /* 0x000e240000000800 */
        /* <DEDUP_REMOVED lines=23> */
.L_x_659:
[----:B------:R0:W-:Y:S01]  /*1d20*/  STS [R25], R24 ;  /* 0x0000001819007388 */ /* 0x0001e20000000800 */
[C---:B------:R-:W-:Y:S02]  /*1d30*/  HADD2 R17, |R24|.reuse, -RZ.H0_H0 ;  /* 0xa00000ff18117230 */ /* 0x040fe40000000200 */
[----:B------:R-:W-:-:S03]  /*1d40*/  HSETP2.GT.AND P4, PT, |R24|.H0_H0, |R24|.H1_H1, PT ;  /* 0x7000001818007234 */ /* 0x000fc60003f84a00 */
[----:B------:R-:W-:-:S04]  /*1d50*/  PRMT R16, R17, 0x7632, R16 ;  /* 0x0000763211107816 */ /* 0x000fc80000000010 */
[----:B------:R-:W-:-:S05]  /*1d60*/  SEL R17, R16, R17, !P4 ;  /* 0x0000001110117207 */ /* 0x000fca0006000000 */
[----:B------:R-:W-:-:S05]  /*1d70*/  HSETP2.GT.AND P4, PT, R17.H0_H0, R6.H0_H0, PT ;  /* 0x2000000611007234 */ /* 0x000fca0003f84800 */
[----:B------:R-:W-:Y:S02]  /*1d80*/  SEL R6, R6, R17, !P4 ;  /* 0x0000001106067207 */ /* 0x000fe40006000000 */
.L_x_660:
        /* <DEDUP_REMOVED lines=36> */
.L_x_661:
[----:B------:R0:W-:Y:S01]  /*1fd0*/  STS [R25], R24 ;  /* 0x0000001819007388 */ /* 0x0001e20000000800 */
[C---:B------:R-:W-:Y:S02]  /*1fe0*/  HADD2 R17, |R24|.reuse, -RZ.H0_H0 ;  /* 0xa00000ff18117230 */ /* 0x040fe40000000200 */
[----:B------:R-:W-:-:S03]  /*1ff0*/  HSETP2.GT.AND P4, PT, |R24|.H0_H0, |R24|.H1_H1, PT ;  /* 0x7000001818007234 */ /* 0x000fc60003f84a00 */
[----:B------:R-:W-:-:S04]  /*2000*/  PRMT R16, R17, 0x7632, R16 ;  /* 0x0000763211107816 */ /* 0x000fc80000000010 */
[----:B------:R-:W-:-:S05]  /*2010*/  SEL R17, R16, R17, !P4 ;  /* 0x0000001110117207 */ /* 0x000fca0006000000 */
[----:B------:R-:W-:-:S05]  /*2020*/  HSETP2.GT.AND P4, PT, R17.H0_H0, R6.H0_H0, PT ;  /* 0x2000000611007234 */ /* 0x000fca0003f84800 */
[----:B------:R-:W-:Y:S02]  /*2030*/  SEL R6, R6, R17, !P4 ;  /* 0x0000001106067207 */ /* 0x000fe40006000000 */
.L_x_662:
        /* <DEDUP_REMOVED lines=36> */
.L_x_663:
[----:B------:R0:W-:Y:S01]  /*2280*/  STS [R25], R24 ;  /* 0x0000001819007388 */ /* 0x0001e20000000800 */
[C---:B------:R-:W-:Y:S02]  /*2290*/  HADD2 R17, |R24|.reuse, -RZ.H0_H0 ;  /* 0xa00000ff18117230 */ /* 0x040fe40000000200 */
[----:B------:R-:W-:-:S03]  /*22a0*/  HSETP2.GT.AND P4, PT, |R24|.H0_H0, |R24|.H1_H1, PT ;  /* 0x7000001818007234 */ /* 0x000fc60003f84a00 */
[----:B------:R-:W-:-:S04]  /*22b0*/  PRMT R16, R17, 0x7632, R16 ;  /* 0x0000763211107816 */ /* 0x000fc80000000010 */
[----:B------:R-:W-:-:S05]  /*22c0*/  SEL R17, R16, R17, !P4 ;  /* 0x0000001110117207 */ /* 0x000fca0006000000 */
[----:B------:R-:W-:-:S05]  /*22d0*/  HSETP2.GT.AND P4, PT, R17.H0_H0, R6.H0_H0, PT ;  /* 0x2000000611007234 */ /* 0x000fca0003f84800 */
[----:B------:R-:W-:Y:S02]  /*22e0*/  SEL R6, R6, R17, !P4 ;  /* 0x0000001106067207 */ /* 0x000fe40006000000 */
.L_x_664:
        /* <DEDUP_REMOVED lines=36> */
.L_x_665:
[----:B------:R0:W-:Y:S01]  /*2530*/  STS [R25], R24 ;  /* 0x0000001819007388 */ /* 0x0001e20000000800 */
[C---:B------:R-:W-:Y:S02]  /*2540*/  HADD2 R17, |R24|.reuse, -RZ.H0_H0 ;  /* 0xa00000ff18117230 */ /* 0x040fe40000000200 */
[----:B------:R-:W-:-:S03]  /*2550*/  HSETP2.GT.AND P4, PT, |R24|.H0_H0, |R24|.H1_H1, PT ;  /* 0x7000001818007234 */ /* 0x000fc60003f84a00 */
[----:B------:R-:W-:-:S04]  /*2560*/  PRMT R16, R17, 0x7632, R16 ;  /* 0x0000763211107816 */ /* 0x000fc80000000010 */
[----:B------:R-:W-:-:S05]  /*2570*/  SEL R17, R16, R17, !P4 ;  /* 0x0000001110117207 */ /* 0x000fca0006000000 */
[----:B------:R-:W-:-:S05]  /*2580*/  HSETP2.GT.AND P4, PT, R17.H0_H0, R6.H0_H0, PT ;  /* 0x2000000611007234 */ /* 0x000fca0003f84800 */
[----:B------:R-:W-:Y:S02]  /*2590*/  SEL R6, R6, R17, !P4 ;  /* 0x0000001106067207 */ /* 0x000fe40006000000 */
.L_x_666:
        /* <DEDUP_REMOVED lines=36> */
.L_x_667:
[----:B------:R0:W-:Y:S01]  /*27e0*/  STS [R25], R24 ;  /* 0x0000001819007388 */ /* 0x0001e20000000800 */
[C---:B------:R-:W-:Y:S02]  /*27f0*/  HADD2 R17, |R24|.reuse, -RZ.H0_H0 ;  /* 0xa00000ff18117230 */ /* 0x040fe40000000200 */
[----:B------:R-:W-:-:S03]  /*2800*/  HSETP2.GT.AND P4, PT, |R24|.H0_H0, |R24|.H1_H1, PT ;  /* 0x7000001818007234 */ /* 0x000fc60003f84a00 */
[----:B------:R-:W-:-:S04]  /*2810*/  PRMT R16, R17, 0x7632, R16 ;  /* 0x0000763211107816 */ /* 0x000fc80000000010 */
[----:B------:R-:W-:-:S05]  /*2820*/  SEL R17, R16, R17, !P4 ;  /* 0x0000001110117207 */ /* 0x000fca0006000000 */
[----:B------:R-:W-:-:S05]  /*2830*/  HSETP2.GT.AND P4, PT, R17.H0_H0, R6.H0_H0, PT ;  /* 0x2000000611007234 */ /* 0x000fca0003f84800 */
[----:B------:R-:W-:Y:S02]  /*2840*/  SEL R6, R6, R17, !P4 ;  /* 0x0000001106067207 */ /* 0x000fe40006000000 */
.L_x_668:
[----:B0-----:R-:W-:-:S04]  /*2850*/  IADD3 R22, R22, c[0x0][0x0], RZ ;  /* 0x0000000016167a10 */ /* 0x001fc80007ffe0ff */
[----:B------:R-:W-:-:S13]  /*2860*/  ISETP.GE.AND P4, PT, R22, c[0x0][0x1a8], PT ;  /* 0x00006a0016007a0c */ /* 0x000fda0003f86270 */
[----:B------:R-:W-:Y:S05]  /*2870*/  @P4 BRA `(.L_x_654) ;  /* 0x000002d000004947 */ /* 0x000fea0003800000 */
[----:B------:R-:W-:-:S05]  /*2880*/  IADD3 R16, P4, R14, R23, RZ ;  /* 0x000000170e107210 */ /* 0x000fca0007f9e0ff */
[----:B------:R-:W-:Y:S01]  /*2890*/  IMAD.X R27, R15, 0x1, R27, P4 ;  /* 0x000000010f1b7824 */ /* 0x000fe200020e061b */
[C---:B------:R-:W-:Y:S02]  /*28a0*/  IADD3 R18, P4, R16.reuse, c[0x0][0x190], RZ ;  /* 0x0000640010127a10 */ /* 0x040fe40007f9e0ff */
[----:B------:R-:W-:Y:S02]  /*28b0*/  IADD3 R16, P5, R16, c[0x0][0x198], RZ ;  /* 0x0000660010107a10 */ /* 0x000fe40007fbe0ff */
[C---:B------:R-:W-:Y:S02]  /*28c0*/  IADD3.X R19, R27.reuse, c[0x0][0x194], RZ, P4, !PT ;  /* 0x000065001b137a10 */ /* 0x040fe400027fe4ff */
[----:B------:R-:W-:-:S03]  /*28d0*/  IADD3.X R17, R27, c[0x0][0x19c], RZ, P5, !PT ;  /* 0x000067001b117a10 */ /* 0x000fc60002ffe4ff */
        /* <DEDUP_REMOVED lines=27> */
.L_x_669:
[----:B------:R0:W-:Y:S01]  /*2a90*/  STS [R25], R23 ;  /* 0x0000001719007388 */ /* 0x0001e20000000800 */
[C---:B------:R-:W-:Y:S02]  /*2aa0*/  HADD2 R17, |R23|.reuse, -RZ.H0_H0 ;  /* 0xa00000ff17117230 */ /* 0x040fe40000000200 */
[----:B------:R-:W-:-:S03]  /*2ab0*/  HSETP2.GT.AND P4, PT, |R23|.H0_H0, |R23|.H1_H1, PT ;  /* 0x7000001717007234 */ /* 0x000fc60003f84a00 */
[----:B------:R-:W-:-:S04]  /*2ac0*/  PRMT R0, R17, 0x7632, R0 ;  /* 0x0000763211007816 */ /* 0x000fc80000000000 */
[----:B------:R-:W-:-:S05]  /*2ad0*/  SEL R17, R0, R17, !P4 ;  /* 0x0000001100117207 */ /* 0x000fca0006000000 */
[----:B------:R-:W-:-:S05]  /*2ae0*/  HSETP2.GT.AND P4, PT, R17.H0_H0, R6.H0_H0, PT ;  /* 0x2000000611007234 */ /* 0x000fca0003f84800 */
[----:B------:R-:W-:Y:S02]  /*2af0*/  SEL R6, R6, R17, !P4 ;  /* 0x0000001106067207 */ /* 0x000fe40006000000 */
.L_x_670:
[----:B0-----:R-:W-:Y:S02]  /*2b00*/  IADD3 R22, R22, c[0x0][0x0], RZ ;  /* 0x0000000016167a10 */ /* 0x001fe40007ffe0ff */
[----:B------:R-:W-:Y:S02]  /*2b10*/  IADD3 R4, R4, 0x1, RZ ;  /* 0x0000000104047810 */ /* 0x000fe40007ffe0ff */
[----:B------:R-:W-:-:S13]  /*2b20*/  ISETP.GE.AND P4, PT, R22, c[0x0][0x1a8], PT ;  /* 0x00006a0016007a0c */ /* 0x000fda0003f86270 */
[----:B------:R-:W-:Y:S01]  /*2b30*/  @P4 CALL.REL.NOINC `(.L_x_654) ;  /* 0x0000001000004944 */ /* 0x000fe20003c00000 */
[----:B------:R-:W-:Y:S05]  /*2b40*/  BRA `(.L_x_671) ;  /* 0xffffea8000007947 */ /* 0x000fea000383ffff */
.L_x_654:
[----:B------:R-:W-:Y:S05]  /*2b50*/  BSYNC B0 ;  /* 0x0000000000007941 */ /* 0x000fea0003800000 */
.L_x_653:
[----:B------:R-:W-:-:S04]  /*2b60*/  ISETP.NE.U32.AND P0, PT, RZ, c[0x0][0x1c8], PT ;  /* 0x00007200ff007a0c */ /* 0x000fc80003f05070 */
[----:B------:R-:W-:-:S13]  /*2b70*/  ISETP.NE.AND.EX P0, PT, RZ, c[0x0][0x1cc], PT, P0 ;  /* 0x00007300ff007a0c */ /* 0x000fda0003f05300 */
[----:B------:R-:W-:Y:S05]  /*2b80*/  @!P0 EXIT ;  /* 0x000000000000894d */ /* 0x000fea0003800000 */
[----:B------:R-:W-:Y:S01]  /*2b90*/  HADD2.F32 R6, -RZ, R6.H0_H0 ;  /* 0x20000006ff067230 */ /* 0x000fe20000004100 */
[----:B------:R-:W1:Y:S01]  /*2ba0*/  I2F R9, R9 ;  /* 0x0000000900097306 */ /* 0x000e620000201400 */
[----:B------:R-:W-:Y:S01]  /*2bb0*/  IMAD.MOV.U32 R4, RZ, RZ, -0x1f528714 ;  /* 0xe0ad78ecff047424 */ /* 0x000fe200078e00ff */
[----:B------:R-:W-:Y:S02]  /*2bc0*/  BSSY B0, `(.L_x_672) ;  /* 0x0000041000007945 */ /* 0x000fe40003800000 */
[----:B0-----:R-:W0:Y:S01]  /*2bd0*/  SHFL.BFLY PT, R3, R6, 0x10, 0x1f ;  /* 0x0e001f0006037f89 */ /* 0x001e2200000e0000 */
[----:B-1----:R-:W-:Y:S02]  /*2be0*/  FSETP.GT.FTZ.AND P0, PT, R10, R9, PT ;  /* 0x000000090a00720b */ /* 0x002fe40003f14000 */
        /* <DEDUP_REMOVED lines=9> */
[----:B------:R-:W-:Y:S04]  /*2c80*/  @!P3 STS [R8.X4+0x8], R15 ;  /* 0x0000080f0800b388 */ /* 0x000fe80000004800 */
        /* <DEDUP_REMOVED lines=14> */
[----:B------:R-:W-:Y:S01]  /*2d70*/  BSSY B1, `(.L_x_674) ;  /* 0x0000011000017945 */ /* 0x000fe20003800000 */
[----:B------:R-:W-:-:S04]  /*2d80*/  IMAD.MOV.U32 R2, RZ, RZ, 0x1 ;  /* 0x00000001ff027424 */ /* 0x000fc800078e00ff */
        /* <DEDUP_REMOVED lines=14> */
[----:B-----5:R-:W-:Y:S05]  /*2e70*/  CALL.REL.NOINC `($__internal_6_$__cuda_sm20_div_rn_f64_full) ;  /* 0x000001e000007944 */ /* 0x020fea0003c00000 */
.L_x_675:
[----:B------:R-:W-:Y:S05]  /*2e80*/  BSYNC B1 ;  /* 0x0000000000017941 */ /* 0x000fea0003800000 */
.L_x_674:
[----:B------:R-:W0:Y:S01]  /*2e90*/  F2F.F32.F64 R4, R2 ;  /* 0x0000000200047310 */ /* 0x000e220000301000 */
[----:B------:R-:W0:Y:S01]  /*2ea0*/  DSETP.GEU.AND P0, PT, |R2|, c[0x2][0x0], PT ;  /* 0x008000000200762a */ /* 0x000e220003f0e200 */
[----:B------:R-:W-:-:S13]  /*2eb0*/  IMAD.MOV.U32 R9, RZ, RZ, 0x2 ;  /* 0x00000002ff097424 */ /* 0x000fda00078e00ff */
[----:B0-----:R-:W-:Y:S02]  /*2ec0*/  @!P0 FMUL R4, R4, 1.175494350822287508e-38 ;  /* 0x0080000004048820 */ /* 0x001fe40000400000 */
.L_x_676:
[----:B0-----:R-:W0:Y:S02]  /*2ed0*/  LDS R2, [R20.X4+0x190] ;  /* 0x0001900014027984 */ /* 0x001e240000004800 */
[----:B0-----:R-:W-:-:S05]  /*2ee0*/  HADD2.F32 R3, -RZ, R2.H0_H0 ;  /* 0x20000002ff037230 */ /* 0x001fca0000004100 */
[----:B------:R-:W-:Y:S01]  /*2ef0*/  FMUL.FTZ R5, R4, R3 ;  /* 0x0000000304057220 */ /* 0x000fe20000410000 */
[----:B------:R-:W-:Y:S01]  /*2f00*/  HADD2.F32 R3, -RZ, R2.H1_H1 ;  /* 0x30000002ff037230 */ /* 0x000fe20000004100 */
[----:B------:R-:W-:Y:S01]  /*2f10*/  IMAD R2, R11, c[0x0][0x1a8], R20 ;  /* 0x00006a000b027a24 */ /* 0x000fe200078e0214 */
[----:B------:R-:W-:-:S03]  /*2f20*/  IADD3 R20, R20, c[0x0][0x0], RZ ;  /* 0x0000000014147a10 */ /* 0x000fc60007ffe0ff */
[----:B------:R-:W0:Y:S01]  /*2f30*/  F2I.S8.NTZ R5, R5 ;  /* 0x0000000500057305 */ /* 0x000e220000202100 */
[----:B------:R-:W-:Y:S01]  /*2f40*/  FMUL.FTZ R6, R4, R3 ;  /* 0x0000000304067220 */ /* 0x000fe20000410000 */
[----:B------:R-:W-:Y:S01]  /*2f50*/  ISETP.GE.AND P0, PT, R20, c[0x0][0x1a8], PT ;  /* 0x00006a0014007a0c */ /* 0x000fe20003f06270 */
[----:B------:R-:W-:-:S05]  /*2f60*/  IMAD.WIDE R2, R2, R9, c[0x0][0x160] ;  /* 0x0000580002027625 */ /* 0x000fca00078e0209 */
[----:B------:R-:W2:Y:S01]  /*2f70*/  F2I.S8.NTZ R6, R6 ;  /* 0x0000000600067305 */ /* 0x000ea20000202100 */
[----:B0-----:R-:W-:-:S04]  /*2f80*/  PRMT R7, R5, 0x8880, RZ ;  /* 0x0000888005077816 */ /* 0x001fc800000000ff */
[----:B------:R-:W-:-:S04]  /*2f90*/  PRMT R7, R7, 0x7710, RZ ;  /* 0x0000771007077816 */ /* 0x000fc800000000ff */
[----:B--2---:R-:W-:-:S05]  /*2fa0*/  PRMT R7, R6, 0x7604, R7 ;  /* 0x0000760406077816 */ /* 0x004fca0000000007 */
[----:B------:R0:W-:Y:S01]  /*2fb0*/  STG.E.U16 [R2.64], R7 ;  /* 0x0000000702007986 */ /* 0x0001e2000c101504 */
[----:B------:R-:W-:Y:S05]  /*2fc0*/  @!P0 BRA `(.L_x_676) ;  /* 0xffffff0000008947 */ /* 0x000fea000383ffff */
.L_x_673:
[----:B------:R-:W-:Y:S05]  /*2fd0*/  BSYNC B0 ;  /* 0x0000000000007941 */ /* 0x000fea0003800000 */
.L_x_672:
[----:B------:R-:W-:Y:S05]  /*2fe0*/  @P1 EXIT ;  /* 0x000000000000194d */ /* 0x000fea0003800000 */
[----:B------:R-:W2:Y:S01]  /*2ff0*/  LDG.E R13, [R12.64] ;  /* 0x000000040c0d7981 */ /* 0x000ea2000c1e1900 */
[----:B0-----:R-:W-:-:S04]  /*3000*/  IMAD.MOV.U32 R2, RZ, RZ, 0x4 ;  /* 0x00000004ff027424 */ /* 0x001fc800078e00ff */
[----:B------:R-:W-:-:S04]  /*3010*/  IMAD.WIDE.U32 R2, R11, R2, c[0x0][0x1c8] ;  /* 0x000072000b027625 */ /* 0x000fc800078e0002 */
[----:B--2---:R-:W-:-:S04]  /*3020*/  FMUL.FTZ R0, R0, R13 ;  /* 0x0000000d00007220 */ /* 0x004fc80000410000 */
[----:B------:R-:W-:-:S05]  /*3030*/  FMUL.FTZ R5, R0, 0.0078740157186985015869 ;  /* 0x3c01020400057820 */ /* 0x000fca0000410000 */
[----:B------:R-:W-:Y:S01]  /*3040*/  STG.E [R2.64], R5 ;  /* 0x0000000502007986 */ /* 0x000fe2000c101904 */
[----:B------:R-:W-:Y:S05]  /*3050*/  EXIT ;  /* 0x000000000000794d */ /* 0x000fea0003800000 */
        .weak           $__internal_6_$__cuda_sm20_div_rn_f64_full
        .type           $__internal_6_$__cuda_sm20_div_rn_f64_full,@function
        .size           $__internal_6_$__cuda_sm20_div_rn_f64_full,(.L_x_2440 - $__internal_6_$__cuda_sm20_div_rn_f64_full)
$__internal_6_$__cuda_sm20_div_rn_f64_full:
        /* <DEDUP_REMOVED lines=57> */
.L_x_678:
        /* <DEDUP_REMOVED lines=15> */
.L_x_680:
[----:B0-----:R-:W-:Y:S01]  /*34e0*/  LOP3.LUT R17, R5, 0x80000, RZ, 0xfc, !PT ;  /* 0x0008000005117812 */ /* 0x001fe200078efcff */
[----:B------:R-:W-:Y:S02]  /*34f0*/  IMAD.MOV.U32 R16, RZ, RZ, R4 ;  /* 0x000000ffff107224 */ /* 0x000fe400078e0004 */
.L_x_679:
[----:B------:R-:W-:Y:S05]  /*3500*/  BSYNC B2 ;  /* 0x0000000000027941 */ /* 0x000fea0003800000 */
.L_x_677:
[----:B------:R-:W-:Y:S02]  /*3510*/  IMAD.MOV.U32 R9, RZ, RZ, 0x0 ;  /* 0x00000000ff097424 */ /* 0x000fe400078e00ff */
[----:B------:R-:W-:Y:S02]  /*3520*/  IMAD.MOV.U32 R2, RZ, RZ, R16 ;  /* 0x000000ffff027224 */ /* 0x000fe400078e0010 */
[----:B------:R-:W-:Y:S01]  /*3530*/  IMAD.MOV.U32 R3, RZ, RZ, R17 ;  /* 0x000000ffff037224 */ /* 0x000fe200078e0011 */
[----:B------:R-:W-:Y:S06]  /*3540*/  RET.REL.NODEC R8 `(_ZN17fastertransformer35generalAddBiasResidualLayerNormOpt2I7__half2Lb0ELb0ELi2ELb1ELi8EEEvPT_S3_PKS2_S5_S5_S5_S5_S5_fiiPKfS7_S7_Pfi) ;  /* 0xffffcab008007950 */ /* 0x000fec0003c3ffff */
.L_x_681:
        /* <DEDUP_REMOVED lines=11> */
.L_x_2440:


//--------------------- .text._ZN17fastertransformer34generalAddBiasResidualLayerNormOptI7__half2Lb0ELb0ELi2ELb1ELi8EEEvPT_S3_PKS2_S5_S5_S5_S5_S5_fiiPKfS7_S7_Pfi --------------------------
	.section	.text._ZN17fastertransformer34generalAddBiasResidualLayerNormOptI7__half2Lb0ELb0ELi2ELb1ELi8EEEvPT_S3_PKS2_S5_S5_S5_S5_S5_fiiPKfS7_S7_Pfi,"ax",@progbits
	.sectioninfo	@"SHI_REGISTERS=32"
	.align	128
        .global         _ZN17fastertransformer34generalAddBiasResidualLayerNormOptI7__half2Lb0ELb0ELi2ELb1ELi8EEEvPT_S3_PKS2_S5_S5_S5_S5_S5_fiiPKfS7_S7_Pfi
        .type           _ZN17fastertransformer34generalAddBiasResidualLayerNormOptI7__half2Lb0ELb0ELi2ELb1ELi8EEEvPT_S3_PKS2_S5_S5_S5_S5_S5_fiiPKfS7_S7_Pfi,@function
        .size           _ZN17fastertransformer34generalAddBiasResidualLayerNormOptI7__half2Lb0ELb0ELi2ELb1ELi8EEEvPT_S3_PKS2_S5_S5_S5_S5_S5_fiiPKfS7_S7_Pfi,(.L_x_2441 - _ZN17fastertransformer34generalAddBiasResidualLayerNormOptI7__half2Lb0ELb0ELi2ELb1ELi8EEEvPT_S3_PKS2_S5_S5_S5_S5_S5_fiiPKfS7_S7_Pfi)
        .other          _ZN17fastertransformer34generalAddBiasResidualLayerNormOptI7__half2Lb0ELb0ELi2ELb1ELi8EEEvPT_S3_PKS2_S5_S5_S5_S5_S5_fiiPKfS7_S7_Pfi,@"STO_CUDA_ENTRY STV_DEFAULT"
_ZN17fastertransformer34generalAddBiasResidualLayerNormOptI7__half2Lb0ELb0ELi2ELb1ELi8EEEvPT_S3_PKS2_S5_S5_S5_S5_S5_fiiPKfS7_S7_Pfi:
.text._ZN17fastertransformer34generalAddBiasResidualLayerNormOptI7__half2Lb0ELb0ELi2ELb1ELi8EEEvPT_S3_PKS2_S5_S5_S5_S5_S5_fiiPKfS7_S7_Pfi:
[----:B------:R-:W-:Y:S02]  /*0000*/  IMAD.MOV.U32 R1, RZ, RZ, c[0x0][0x28] ;  /* 0x00000a00ff017624 */ /* 0x000fe400078e00ff */
[----:B------:R-:W-:Y:S01]  /*0010*/  IMAD.MOV.U32 R0, RZ, RZ, c[0x0][0x1d0] ;  /* 0x00007400ff007624 */ /* 0x000fe200078e00ff */
[----:B------:R-:W-:Y:S01]  /*0020*/  ULDC.64 UR4, c[0x0][0x118] ;  /* 0x0000460000047ab9 */ /* 0x000fe20000000a00 */
[----:B------:R-:W-:Y:S01]  /*0030*/  IMAD.MOV.U32 R20, RZ, RZ, RZ ;  /* 0x000000ffff147224 */ /* 0x000fe200078e00ff */
[----:B------:R-:W0:Y:S01]  /*0040*/  S2R R21, SR_TID.X ;  /* 0x0000000000157919 */ /* 0x000e220000002100 */
[----:B------:R-:W-:Y:S01]  /*0050*/  IMAD.MOV.U32 R12, RZ, RZ, c[0x0][0x1c0] ;  /* 0x00007000ff0c7624 */ /* 0x000fe200078e00ff */
[----:B------:R-:W-:Y:S01]  /*0060*/  ISETP.NE.AND P0, PT, R0, 0x2, PT ;  /* 0x000000020000780c */ /* 0x000fe20003f05270 */
[----:B------:R-:W-:Y:S01]  /*0070*/  IMAD.MOV.U32 R13, RZ, RZ, c[0x0][0x1c4] ;  /* 0x00007100ff0d7624 */ /* 0x000fe200078e00ff */
[----:B------:R-:W-:Y:S01]  /*0080*/  BSSY B0, `(.L_x_682) ;  /* 0x0000016000007945 */ /* 0x000fe20003800000 */
[----:B------:R-:W-:-:S10]  /*0090*/  PRMT R0, RZ, 0x5410, RZ ;  /* 0x00005410ff007816 */ /* 0x000fd400000000ff */
[----:B------:R1:W5:Y:S01]  /*00a0*/  @!P0 LDG.E R20, [R12.64] ;  /* 0x000000040c148981 */ /* 0x000362000c1e1900 */
[----:B0-----:R-:W-:-:S13]  /*00b0*/  ISETP.GE.AND P2, PT, R21, c[0x0][0x1a8], PT ;  /* 0x00006a0015007a0c */ /* 0x001fda0003f46270 */
[----:B------:R-:W-:Y:S05]  /*00c0*/  @P2 BRA `(.L_x_683) ;  /* 0x0000011000002947 */ /* 0x000fea0003800000 */
[----:B-1----:R-:W0:Y:S01]  /*00d0*/  S2R R9, SR_CTAID.X ;  /* 0x0000000000097919 */ /* 0x002e220000002500 */
[----:B------:R-:W-:-:S03]  /*00e0*/  IMAD.MOV.U32 R8, RZ, RZ, R21 ;  /* 0x000000ffff087224 */ /* 0x000fc600078e0015 */
.L_x_684:
[----:B------:R-:W-:Y:S01]  /*00f0*/  HFMA2.MMA R7, -RZ, RZ, 0, 2.384185791015625e-07 ;  /* 0x00000004ff077435 */ /* 0x000fe200000001ff */
[----:B0-----:R-:W-:-:S09]  /*0100*/  IMAD R6, R9, c[0x0][0x1a8], R8 ;  /* 0x00006a0009067a24 */ /* 0x001fd200078e0208 */
[----:B------:R-:W-:-:S04]  /*0110*/  IMAD.WIDE R2, R6, R7, c[0x0][0x180] ;  /* 0x0000600006027625 */ /* 0x000fc800078e0207 */
[CC--:B------:R-:W-:Y:S02]  /*0120*/  IMAD.WIDE R4, R6.reuse, R7.reuse, c[0x0][0x188] ;  /* 0x0000620006047625 */ /* 0x0c0fe400078e0207 */
[----:B------:R-:W2:Y:S04]  /*0130*/  LDG.E.CONSTANT R2, [R2.64] ;  /* 0x0000000402027981 */ /* 0x000ea8000c1e9900 */
[----:B------:R-:W3:Y:S01]  /*0140*/  LDG.E.CONSTANT R4, [R4.64] ;  /* 0x0000000404047981 */ /* 0x000ee2000c1e9900 */
[----:B------:R-:W-:Y:S01]  /*0150*/  IMAD.WIDE R6, R6, R7, c[0x0][0x168] ;  /* 0x00005a0006067625 */ /* 0x000fe200078e0207 */
[----:B--2---:R-:W-:-:S06]  /*0160*/  HADD2 R3, R2, RZ.H0_H0 ;  /* 0x200000ff02037230 */ /* 0x004fcc0000000000 */
[----:B---3--:R-:W-:-:S07]  /*0170*/  HFMA2.MMA R3, R3, 1, 1, R4 ;  /* 0x3c003c0003037835 */ /* 0x008fce0000000004 */
[----:B------:R-:W-:Y:S03]  /*0180*/  STG.E [R6.64], R3 ;  /* 0x0000000306007986 */ /* 0x000fe6000c101904 */
[----:B------:R-:W-:Y:S01]  /*0190*/  HADD2 R0, R0, R3 ;  /* 0x0000000300007230 */ /* 0x000fe20000000000 */
[----:B------:R0:W-:Y:S02]  /*01a0*/  STS [R8.X4+0x110], R3 ;  /* 0x0001100308007388 */ /* 0x0001e40000004800 */
[----:B0-----:R-:W-:-:S04]  /*01b0*/  IADD3 R8, R8, c[0x0][0x0], RZ ;  /* 0x0000000008087a10 */ /* 0x001fc80007ffe0ff */
[----:B------:R-:W-:-:S13]  /*01c0*/  ISETP.GE.AND P0, PT, R8, c[0x0][0x1a8], PT ;  /* 0x00006a0008007a0c */ /* 0x000fda0003f06270 */
[----:B------:R-:W-:Y:S05]  /*01d0*/  @!P0 BRA `(.L_x_684) ;  /* 0xffffff1000008947 */ /* 0x000fea000383ffff */
.L_x_683:
[----:B-1----:R-:W-:Y:S05]  /*01e0*/  BSYNC B0 ;  /* 0x0000000000007941 */ /* 0x002fea0003800000 */
.L_x_682:
[----:B------:R-:W-:Y:S01]  /*01f0*/  HADD2 R0, R0.H0_H0, R0.H1_H1 ;  /* 0x3000000000007230 */ /* 0x000fe20000000800 */
[----:B------:R-:W0:Y:S01]  /*0200*/  I2F.U32 R11, c[0x0][0x0] ;  /* 0x00000000000b7b06 */ /* 0x000e220000201000 */
[C---:B------:R-:W-:Y:S01]  /*0210*/  LOP3.LUT P3, R10, R21.reuse, 0x1f, RZ, 0xc0, !PT ;  /* 0x0000001f150a7812 */ /* 0x040fe2000786c0ff */
[----:B------:R-:W-:Y:S01]  /*0220*/  BSSY B0, `(.L_x_685) ;  /* 0x0000095000007945 */ /* 0x000fe20003800000 */
[----:B------:R-:W-:Y:S01]  /*0230*/  SHF.R.U32.HI R9, RZ, 0x3, R21 ;  /* 0x00000003ff097819 */ /* 0x000fe20000011615 */
[----:B------:R-:W-:Y:S01]  /*0240*/  HADD2.F32 R0, -RZ, R0.H0_H0 ;  /* 0x20000000ff007230 */ /* 0x000fe20000004100 */
[----:B------:R-:W-:Y:S01]  /*0250*/  ISETP.NE.AND P1, PT, R21, RZ, PT ;  /* 0x000000ff1500720c */ /* 0x000fe20003f25270 */
[----:B------:R-:W-:Y:S01]  /*0260*/  IMAD.SHL.U32 R8, R10, 0x4, RZ ;  /* 0x000000040a087824 */ /* 0x000fe200078e00ff */
[----:B------:R-:W-:Y:S01]  /*0270*/  LOP3.LUT R9, R9, 0x1ffffffc, RZ, 0xc0, !PT ;  /* 0x1ffffffc09097812 */ /* 0x000fe200078ec0ff */
[----:B------:R-:W1:Y:S01]  /*0280*/  I2F.U32 R6, R21 ;  /* 0x0000001500067306 */ /* 0x000e620000201000 */
[----:B------:R-:W2:Y:S01]  /*0290*/  SHFL.BFLY PT, R3, R0, 0x10, 0x1f ;  /* 0x0e001f0000037f89 */ /* 0x000ea200000e0000 */
[----:B0-----:R-:W-:-:S05]  /*02a0*/  FMUL.FTZ R11, R11, 0.03125 ;  /* 0x3d0000000b0b7820 */ /* 0x001fca0000410000 */
[----:B-1----:R-:W-:Y:S01]  /*02b0*/  FSETP.GT.FTZ.AND P0, PT, R11, R6, PT ;  /* 0x000000060b00720b */ /* 0x002fe20003f14000 */
[----:B--2---:R-:W-:Y:S02]  /*02c0*/  FADD.FTZ R3, R0, R3 ;  /* 0x0000000300037221 */ /* 0x004fe40000010000 */
        /* <DEDUP_REMOVED lines=17> */
[----:B-1----:R-:W-:Y:S02]  /*03e0*/  FADD.FTZ R2, R3, R2 ;  /* 0x0000000203027221 */ /* 0x002fe40000010000 */
[----:B------:R-:W-:-:S03]  /*03f0*/  IMAD.MOV.U32 R3, RZ, RZ, RZ ;  /* 0x000000ffff037224 */ /* 0x000fc600078e00ff */
[----:B------:R-:W1:Y:S02]  /*0400*/  SHFL.BFLY PT, R5, R2, 0x4, 0x1f ;  /* 0x0c801f0002057f89 */ /* 0x000e6400000e0000 */
[----:B-1----:R-:W-:-:S05]  /*0410*/  FADD.FTZ R5, R2, R5 ;  /* 0x0000000502057221 */ /* 0x002fca0000010000 */
[----:B------:R-:W1:Y:S02]  /*0420*/  SHFL.BFLY PT, R4, R5, 0x2, 0x1f ;  /* 0x0c401f0005047f89 */ /* 0x000e6400000e0000 */
[----:B-1----:R-:W-:-:S05]  /*0430*/  FADD.FTZ R4, R5, R4 ;  /* 0x0000000405047221 */ /* 0x002fca0000010000 */
[----:B------:R-:W1:Y:S02]  /*0440*/  SHFL.BFLY PT, R7, R4, 0x1, 0x1f ;  /* 0x0c201f0004077f89 */ /* 0x000e6400000e0000 */
[----:B-1----:R-:W-:-:S04]  /*0450*/  FADD.FTZ R7, R4, R7 ;  /* 0x0000000704077221 */ /* 0x002fc80000010000 */
[----:B0-----:R-:W-:-:S05]  /*0460*/  @!P1 FMUL.FTZ.D2 R0, R7, R0 ;  /* 0x0000000007009220 */ /* 0x001fca0000310000 */
[----:B------:R0:W-:Y:S04]  /*0470*/  @!P1 STS [RZ], R0 ;  /* 0x00000000ff009388 */ /* 0x0001e80000000800 */
[----:B------:R-:W-:Y:S06]  /*0480*/  BAR.SYNC.DEFER_BLOCKING 0x0 ;  /* 0x0000000000007b1d */ /* 0x000fec0000010000 */
[----:B------:R-:W-:Y:S05]  /*0490*/  @P2 BRA `(.L_x_686) ;  /* 0x000006d000002947 */ /* 0x000fea0003800000 */
[----:B0-----:R-:W0:Y:S01]  /*04a0*/  LDS R0, [RZ] ;  /* 0x00000000ff007984 */ /* 0x001e220000000800 */
[----:B------:R-:W-:-:S02]  /*04b0*/  IMAD.MOV.U32 R3, RZ, RZ, RZ ;  /* 0x000000ffff037224 */ /* 0x000fc400078e00ff */
[----:B------:R-:W-:Y:S01]  /*04c0*/  IMAD.MOV.U32 R15, RZ, RZ, R21 ;  /* 0x000000ffff0f7224 */ /* 0x000fe200078e0015 */
[----:B------:R-:W1:Y:S04]  /*04d0*/  S2R R2, SR_CTAID.X ;  /* 0x0000000000027919 */ /* 0x000e680000002500 */
.L_x_687:
[----:B------:R-:W-:Y:S01]  /*04e0*/  MOV R4, 0x4 ;  /* 0x0000000400047802 */ /* 0x000fe20000000f00 */
[----:B-1----:R-:W-:-:S04]  /*04f0*/  IMAD R7, R2, c[0x0][0x1a8], R15 ;  /* 0x00006a0002077a24 */ /* 0x002fc800078e020f */
[----:B------:R-:W-:-:S06]  /*0500*/  IMAD.WIDE.U32 R6, R7, R4, c[0x0][0x170] ;  /* 0x00005c0007067625 */ /* 0x000fcc00078e0004 */
[----:B------:R-:W2:Y:S01]  /*0510*/  LDG.E.CONSTANT R6, [R6.64] ;  /* 0x0000000406067981 */ /* 0x000ea2000c1e9900 */
[----:B------:R-:W-:-:S04]  /*0520*/  IADD3 R19, R15, c[0x0][0x0], RZ ;  /* 0x000000000f137a10 */ /* 0x000fc80007ffe0ff */
[----:B------:R-:W-:Y:S01]  /*0530*/  ISETP.GE.AND P4, PT, R19, c[0x0][0x1a8], PT ;  /* 0x00006a0013007a0c */ /* 0x000fe20003f86270 */
[--C-:B--2---:R-:W-:Y:S02]  /*0540*/  HADD2.F32 R17, -RZ, R6.reuse.H1_H1 ;  /* 0x30000006ff117230 */ /* 0x104fe40000004100 */
[----:B------:R-:W-:-:S03]  /*0550*/  HADD2.F32 R5, -RZ, R6.H0_H0 ;  /* 0x20000006ff057230 */ /* 0x000fc60000004100 */
[C---:B0-----:R-:W-:Y:S02]  /*0560*/  FADD.FTZ R17, -R0.reuse, R17 ;  /* 0x0000001100117221 */ /* 0x041fe40000010100 */
[----:B------:R-:W-:Y:S02]  /*0570*/  FADD.FTZ R5, -R0, R5 ;  /* 0x0000000500057221 */ /* 0x000fe40000010100 */
[----:B------:R-:W-:-:S04]  /*0580*/  FMUL.FTZ R14, R17, R17 ;  /* 0x00000011110e7220 */ /* 0x000fc80000410000 */
[----:B------:R-:W-:-:S04]  /*0590*/  FFMA.FTZ R14, R5, R5, R14 ;  /* 0x00000005050e7223 */ /* 0x000fc8000001000e */
[----:B------:R-:W-:Y:S01]  /*05a0*/  FADD.FTZ R3, R14, R3 ;  /* 0x000000030e037221 */ /* 0x000fe20000010000 */
[----:B------:R-:W-:Y:S05]  /*05b0*/  @P4 BRA `(.L_x_686) ;  /* 0x000005b000004947 */ /* 0x000fea0003800000 */
[----:B------:R-:W-:-:S04]  /*05c0*/  IMAD R7, R2, c[0x0][0x1a8], R19 ;  /* 0x00006a0002077a24 */ /* 0x000fc800078e0213 */
[----:B------:R-:W-:-:S06]  /*05d0*/  IMAD.WIDE.U32 R6, R7, R4, c[0x0][0x170] ;  /* 0x00005c0007067625 */ /* 0x000fcc00078e0004 */
[----:B------:R-:W2:Y:S01]  /*05e0*/  LDG.E.CONSTANT R6, [R6.64] ;  /* 0x0000000406067981 */ /* 0x000ea2000c1e9900 */
[----:B------:R-:W-:-:S04]  /*05f0*/  IADD3 R19, R19, c[0x0][0x0], RZ ;  /* 0x0000000013137a10 */ /* 0x000fc80007ffe0ff */
[----:B------:R-:W-:Y:S01]  /*0600*/  ISETP.GE.AND P4, PT, R19, c[0x0][0x1a8], PT ;  /* 0x00006a0013007a0c */ /* 0x000fe20003f86270 */
[--C-:B--2---:R-:W-:Y:S02]  /*0610*/  HADD2.F32 R15, -RZ, R6.reuse.H1_H1 ;  /* 0x30000006ff0f7230 */ /* 0x104fe40000004100 */
[----:B------:R-:W-:-:S03]  /*0620*/  HADD2.F32 R5, -RZ, R6.H0_H0 ;  /* 0x20000006ff057230 */ /* 0x000fc60000004100 */
[C---:B------:R-:W-:Y:S02]  /*0630*/  FADD.FTZ R15, -R0.reuse, R15 ;  /* 0x0000000f000f7221 */ /* 0x040fe40000010100 */
        /* <DEDUP_REMOVED lines=72> */
[----:B------:R-:W2:Y:S02]  /*0ac0*/  LDG.E.CONSTANT R4, [R4.64] ;  /* 0x0000000404047981 */ /* 0x000ea4000c1e9900 */
[--C-:B--2---:R-:W-:Y:S02]  /*0ad0*/  HADD2.F32 R15, -RZ, R4.reuse.H1_H1 ;  /* 0x30000004ff0f7230 */ /* 0x104fe40000004100 */
[----:B------:R-:W-:-:S03]  /*0ae0*/  HADD2.F32 R7, -RZ, R4.H0_H0 ;  /* 0x20000004ff077230 */ /* 0x000fc60000004100 */
[C---:B------:R-:W-:Y:S01]  /*0af0*/  FADD.FTZ R6, -R0.reuse, R15 ;  /* 0x0000000f00067221 */ /* 0x040fe20000010100 */
[----:B------:R-:W-:Y:S01]  /*0b00*/  IADD3 R15, R19, c[0x0][0x0], RZ ;  /* 0x00000000130f7a10 */ /* 0x000fe20007ffe0ff */
[----:B------:R-:W-:Y:S02]  /*0b10*/  FADD.FTZ R7, -R0, R7 ;  /* 0x0000000700077221 */ /* 0x000fe40000010100 */
[----:B------:R-:W-:Y:S01]  /*0b20*/  FMUL.FTZ R6, R6, R6 ;  /* 0x0000000606067220 */ /* 0x000fe20000410000 */
[----:B------:R-:W-:-:S03]  /*0b30*/  ISETP.GE.AND P4, PT, R15, c[0x0][0x1a8], PT ;  /* 0x00006a000f007a0c */ /* 0x000fc60003f86270 */
[----:B------:R-:W-:-:S04]  /*0b40*/  FFMA.FTZ R6, R7, R7, R6 ;  /* 0x0000000707067223 */ /* 0x000fc80000010006 */
[----:B------:R-:W-:-:S06]  /*0b50*/  FADD.FTZ R3, R3, R6 ;  /* 0x0000000603037221 */ /* 0x000fcc0000010000 */
[----:B------:R-:W-:Y:S05]  /*0b60*/  @!P4 BRA `(.L_x_687) ;  /* 0xfffff9700000c947 */ /* 0x000fea000383ffff */
.L_x_686:
[----:B0-----:R-:W-:Y:S05]  /*0b70*/  BSYNC B0 ;  /* 0x0000000000007941 */ /* 0x001fea0003800000 */
.L_x_685:
[----:B------:R-:W0:Y:S01]  /*0b80*/  SHFL.BFLY PT, R0, R3, 0x10, 0x1f ;  /* 0x0e001f0003007f89 */ /* 0x000e2200000e0000 */
        /* <DEDUP_REMOVED lines=13> */
[----:B0-----:R-:W0:Y:S08]  /*0c60*/  @!P1 I2F R6, c[0x0][0x1a8] ;  /* 0x00006a0000069b06 */ /* 0x001e300000201400 */
[----:B0-----:R-:W0:Y:S01]  /*0c70*/  @!P1 MUFU.RCP R6, R6 ;  /* 0x0000000600069308 */ /* 0x001e220000001000 */
[----:B------:R-:W1:Y:S04]  /*0c80*/  @P0 LDS R4, [R8+0x8] ;  /* 0x0000080008040984 */ /* 0x000e680000000800 */
[----:B-1----:R-:W1:Y:S02]  /*0c90*/  SHFL.BFLY PT, R3, R4, 0x10, 0x1f ;  /* 0x0e001f0004037f89 */ /* 0x002e6400000e0000 */
[----:B-1----:R-:W-:-:S02]  /*0ca0*/  FADD.FTZ R3, R3, R4 ;  /* 0x0000000403037221 */ /* 0x002fc40000010000 */
[----:B------:R-:W-:-:S03]  /*0cb0*/  @!P1 IMAD.MOV.U32 R4, RZ, RZ, 0x3f000000 ;  /* 0x3f000000ff049424 */ /* 0x000fc600078e00ff */
        /* <DEDUP_REMOVED lines=9> */
[----:B------:R-:W-:Y:S02]  /*0d50*/  IMAD.MOV.U32 R7, RZ, RZ, 0x11 ;  /* 0x00000011ff077424 */ /* 0x000fe400078e00ff */
[----:B------:R-:W-:-:S06]  /*0d60*/  @!P1 FFMA.FTZ R3, R3, R4, c[0x0][0x1a0] ;  /* 0x0000680003039623 */ /* 0x000fcc0000010004 */
[----:B------:R-:W0:Y:S02]  /*0d70*/  @!P1 MUFU.RSQ R3, R3 ;  /* 0x0000000300039308 */ /* 0x000e240000001400 */
[----:B0-----:R0:W-:Y:S04]  /*0d80*/  @!P1 STS [0x4], R3 ;  /* 0x00000403ff009388 */ /* 0x0011e80000000800 */
[----:B------:R-:W-:Y:S06]  /*0d90*/  BAR.SYNC.DEFER_BLOCKING 0x0 ;  /* 0x0000000000007b1d */ /* 0x000fec0000010000 */
[----:B------:R-:W-:Y:S05]  /*0da0*/  @P2 BRA `(.L_x_689) ;  /* 0x0000162000002947 */ /* 0x000fea0003800000 */
[----:B0-----:R-:W0:Y:S01]  /*0db0*/  LDS.64 R4, [RZ] ;  /* 0x00000000ff047984 */ /* 0x001e220000000a00 */
[----:B------:R-:W-:Y:S01]  /*0dc0*/  IMAD.MOV.U32 R14, RZ, RZ, c[0x0][0x0] ;  /* 0x00000000ff0e7624 */ /* 0x000fe200078e00ff */
[----:B------:R-:W-:-:S02]  /*0dd0*/  ISETP.NE.U32.AND P0, PT, RZ, c[0x0][0x1c8], PT ;  /* 0x00007200ff007a0c */ /* 0x000fc40003f05070 */
[----:B------:R-:W1:Y:S01]  /*0de0*/  S2R R6, SR_CTAID.X ;  /* 0x0000000000067919 */ /* 0x000e620000002500 */
[C---:B------:R-:W-:Y:S01]  /*0df0*/  IMAD.SHL.U32 R3, R14.reuse, 0x8, RZ ;  /* 0x000000080e037824 */ /* 0x040fe200078e00ff */
[----:B------:R-:W-:Y:S01]  /*0e00*/  ISETP.NE.AND.EX P0, PT, RZ, c[0x0][0x1cc], PT, P0 ;  /* 0x00007300ff007a0c */ /* 0x000fe20003f05300 */
[----:B------:R-:W-:Y:S01]  /*0e10*/  IMAD.WIDE R14, R14, 0x4, RZ ;  /* 0x000000040e0e7825 */ /* 0x000fe200078e02ff */
[----:B------:R-:W-:Y:S02]  /*0e20*/  MOV R25, R21 ;  /* 0x0000001500197202 */ /* 0x000fe40000000f00 */
[----:B0-----:R-:W-:Y:S01]  /*0e30*/  F2FP.PACK_AB R5, R5, R4 ;  /* 0x000000040505723e */ /* 0x001fe200000000ff */
[----:B-1----:R-:W-:Y:S02]  /*0e40*/  IMAD.MOV.U32 R4, RZ, RZ, RZ ;  /* 0x000000ffff047224 */ /* 0x002fe400078e00ff */
.L_x_706:
        /* <DEDUP_REMOVED lines=18> */
[----:B0-----:R-:W-:Y:S01]  /*0f70*/  HADD2.F32 R17, -RZ, R22.H0_H0 ;  /* 0x20000016ff117230 */ /* 0x001fe20000004100 */
[----:B------:R-:W-:-:S04]  /*0f80*/  IMAD.MOV.U32 R16, RZ, RZ, 0x2 ;  /* 0x00000002ff107424 */ /* 0x000fc800078e00ff */
[----:B-----5:R-:W-:Y:S01]  /*0f90*/  FMUL.FTZ R0, R17, R20 ;  /* 0x0000001411007220 */ /* 0x020fe20000410000 */
[----:B------:R-:W-:-:S05]  /*0fa0*/  HADD2.F32 R17, -RZ, R22.H1_H1 ;  /* 0x30000016ff117230 */ /* 0x000fca0000004100 */
[----:B------:R-:W0:Y:S01]  /*0fb0*/  F2I.S8.NTZ R0, R0 ;  /* 0x0000000000007305 */ /* 0x000e220000202100 */
[----:B------:R-:W-:Y:S02]  /*0fc0*/  FMUL.FTZ R18, R17, R20 ;  /* 0x0000001411127220 */ /* 0x000fe40000410000 */
[----:B------:R-:W-:-:S05]  /*0fd0*/  IMAD.WIDE R16, R19, R16, c[0x0][0x160] ;  /* 0x0000580013107625 */ /* 0x000fca00078e0210 */
[----:B------:R-:W1:Y:S01]  /*0fe0*/  F2I.S8.NTZ R29, R18 ;  /* 0x00000012001d7305 */ /* 0x000e620000202100 */
[----:B0-----:R-:W-:-:S04]  /*0ff0*/  PRMT R22, R0, 0x8880, RZ ;  /* 0x0000888000167816 */ /* 0x001fc800000000ff */
[----:B------:R-:W-:-:S04]  /*1000*/  PRMT R22, R22, 0x7710, RZ ;  /* 0x0000771016167816 */ /* 0x000fc800000000ff */
[----:B-1----:R-:W-:-:S05]  /*1010*/  PRMT R29, R29, 0x7604, R22 ;  /* 0x000076041d1d7816 */ /* 0x002fca0000000016 */
[----:B------:R0:W-:Y:S01]  /*1020*/  STG.E.U16 [R16.64], R29 ;  /* 0x0000001d10007986 */ /* 0x0001e2000c101504 */
[----:B------:R-:W-:Y:S05]  /*1030*/  BRA `(.L_x_691) ;  /* 0x0000007000007947 */ /* 0x000fea0003800000 */
.L_x_690:
[----:B------:R0:W-:Y:S01]  /*1040*/  STS [R27], R22 ;  /* 0x000000161b007388 */ /* 0x0001e20000000800 */
[C---:B------:R-:W-:Y:S02]  /*1050*/  HADD2 R0, |R22|.reuse, -RZ.H0_H0 ;  /* 0xa00000ff16007230 */ /* 0x040fe40000000200 */
[----:B------:R-:W-:-:S03]  /*1060*/  HSETP2.GT.AND P4, PT, |R22|.H0_H0, |R22|.H1_H1, PT ;  /* 0x7000001616007234 */ /* 0x000fc60003f84a00 */
[----:B------:R-:W-:-:S04]  /*1070*/  PRMT R17, R0, 0x7632, R17 ;  /* 0x0000763200117816 */ /* 0x000fc80000000011 */
[----:B------:R-:W-:-:S05]  /*1080*/  SEL R0, R17, R0, !P4 ;  /* 0x0000000011007207 */ /* 0x000fca0006000000 */
[----:B------:R-:W-:-:S05]  /*1090*/  HSETP2.GT.AND P4, PT, R0.H0_H0, R7.H0_H0, PT ;  /* 0x2000000700007234 */ /* 0x000fca0003f84800 */
[----:B------:R-:W-:Y:S02]  /*10a0*/  SEL R7, R7, R0, !P4 ;  /* 0x0000000007077207 */ /* 0x000fe40006000000 */
.L_x_691:
        /* <DEDUP_REMOVED lines=10> */
[----:B------:R-:W-:-:S05]  /*1150*/  IMAD.MOV.U32 R0, RZ, RZ, c[0x0][0x0] ;  /* 0x00000000ff007624 */ /* 0x000fca00078e00ff */
[----:B------:R-:W-:-:S05]  /*1160*/  LEA R27, R0, R27, 0x2 ;  /* 0x0000001b001b7211 */ /* 0x000fca00078e10ff */
        /* <DEDUP_REMOVED lines=16> */
[----:B------:R-:W-:-:S07]  /*1270*/  FMUL.FTZ R24, R19, R20 ;  /* 0x0000001413187220 */ /* 0x000fce0000410000 */
[----:B------:R-:W1:Y:S01]  /*1280*/  F2I.S8.NTZ R19, R24 ;  /* 0x0000001800137305 */ /* 0x000e620000202100 */
[----:B0-----:R-:W-:-:S04]  /*1290*/  PRMT R18, R22, 0x8880, RZ ;  /* 0x0000888016127816 */ /* 0x001fc800000000ff */
[----:B------:R-:W-:-:S04]  /*12a0*/  PRMT R18, R18, 0x7710, RZ ;  /* 0x0000771012127816 */ /* 0x000fc800000000ff */
[----:B-1----:R-:W-:Y:S01]  /*12b0*/  PRMT R29, R19, 0x7604, R18 ;  /* 0x00007604131d7816 */ /* 0x002fe20000000012 */
[----:B------:R-:W-:-:S05]  /*12c0*/  IMAD.WIDE R18, R23, R26, c[0x0][0x160] ;  /* 0x0000580017127625 */ /* 0x000fca00078e021a */
[----:B------:R0:W-:Y:S01]  /*12d0*/  STG.E.U16 [R18.64], R29 ;  /* 0x0000001d12007986 */ /* 0x0001e2000c101504 */
[----:B------:R-:W-:Y:S05]  /*12e0*/  BRA `(.L_x_693) ;  /* 0x0000007000007947 */ /* 0x000fea0003800000 */
.L_x_692:
[----:B------:R0:W-:Y:S01]  /*12f0*/  STS [R27], R24 ;  /* 0x000000181b007388 */ /* 0x0001e20000000800 */
[C---:B------:R-:W-:Y:S02]  /*1300*/  HADD2 R18, |R24|.reuse, -RZ.H0_H0 ;  /* 0xa00000ff18127230 */ /* 0x040fe40000000200 */
[----:B------:R-:W-:-:S03]  /*1310*/  HSETP2.GT.AND P4, PT, |R24|.H0_H0, |R24|.H1_H1, PT ;  /* 0x7000001818007234 */ /* 0x000fc60003f84a00 */
[----:B------:R-:W-:-:S04]  /*1320*/  PRMT R19, R18, 0x7632, R19 ;  /* 0x0000763212137816 */ /* 0x000fc80000000013 */
[----:B------:R-:W-:-:S05]  /*1330*/  SEL R18, R19, R18, !P4 ;  /* 0x0000001213127207 */ /* 0x000fca0006000000 */
[----:B------:R-:W-:-:S05]  /*1340*/  HSETP2.GT.AND P4, PT, R18.H0_H0, R7.H0_H0, PT ;  /* 0x2000000712007234 */ /* 0x000fca0003f84800 */
[----:B------:R-:W-:Y:S02]  /*1350*/  SEL R7, R7, R18, !P4 ;  /* 0x0000001207077207 */ /* 0x000fe40006000000 */
.L_x_693:
        /* <DEDUP_REMOVED lines=24> */
[----:B------:R-:W-:-:S04]  /*14e0*/  MOV R26, 0x2 ;  /* 0x00000002001a7802 */ /* 0x000fc80000000f00 */
        /* <DEDUP_REMOVED lines=11> */
.L_x_694:
[----:B------:R0:W-:Y:S01]  /*15a0*/  STS [R27], R22 ;  /* 0x000000161b007388 */ /* 0x0001e20000000800 */
[C---:B------:R-:W-:Y:S02]  /*15b0*/  HADD2 R16, |R22|.reuse, -RZ.H0_H0 ;  /* 0xa00000ff16107230 */ /* 0x040fe40000000200 */
[----:B------:R-:W-:-:S03]  /*15c0*/  HSETP2.GT.AND P4, PT, |R22|.H0_H0, |R22|.H1_H1, PT ;  /* 0x7000001616007234 */ /* 0x000fc60003f84a00 */
[----:B------:R-:W-:-:S04]  /*15d0*/  PRMT R17, R16, 0x7632, R17 ;  /* 0x0000763210117816 */ /* 0x000fc80000000011 */
[----:B------:R-:W-:-:S05]  /*15e0*/  SEL R16, R17, R16, !P4 ;  /* 0x0000001011107207 */ /* 0x000fca0006000000 */
[----:B------:R-:W-:-:S05]  /*15f0*/  HSETP2.GT.AND P4, PT, R16.H0_H0, R7.H0_H0, PT ;  /* 0x2000000710007234 */ /* 0x000fca0003f84800 */
[----:B------:R-:W-:Y:S02]  /*1600*/  SEL R7, R7, R16, !P4 ;  /* 0x0000001007077207 */ /* 0x000fe40006000000 */
.L_x_695:
        /* <DEDUP_REMOVED lines=36> */
.L_x_696:
[----:B------:R0:W-:Y:S01]  /*1850*/  STS [R27], R22 ;  /* 0x000000161b007388 */ /* 0x0001e20000000800 */
[C---:B------:R-:W-:Y:S02]  /*1860*/  HADD2 R16, |R22|.reuse, -RZ.H0_H0 ;  /* 0xa00000ff16107230 */ /* 0x040fe40000000200 */
[----:B------:R-:W-:-:S03]  /*1870*/  HSETP2.GT.AND P4, PT, |R22|.H0_H0, |R22|.H1_H1, PT ;  /* 0x7000001616007234 */ /* 0x000fc60003f84a00 */
[----:B------:R-:W-:-:S04]  /*1880*/  PRMT R17, R16, 0x7632, R17 ;  /* 0x0000763210117816 */ /* 0x000fc80000000011 */
[----:B------:R-:W-:-:S05]  /*1890*/  SEL R16, R17, R16, !P4 ;  /* 0x0000001011107207 */ /* 0x000fca0006000000 */
[----:B------:R-:W-:-:S05]  /*18a0*/  HSETP2.GT.AND P4, PT, R16.H0_H0, R7.H0_H0, PT ;  /* 0x2000000710007234 */ /* 0x000fca0003f84800 */
[----:B------:R-:W-:Y:S02]  /*18b0*/  SEL R7, R7, R16, !P4 ;  /* 0x0000001007077207 */ /* 0x000fe40006000000 */
.L_x_697:
        /* <DEDUP_REMOVED lines=11> */
[----:B------:R-:W-:-:S05]  /*1970*/  LEA R27, R0, R27, 0x2 ;  /* 0x0000001b001b7211 */ /* 0x000fca00078e10ff */
        /* <DEDUP_REMOVED lines=24> */
.L_x_698:
[----:B------:R0:W-:Y:S01]  /*1b00*/  STS [R27], R22 ;  /* 0x000000161b007388 */ /* 0x0001e20000000800 */
[C---:B------:R-:W-:Y:S02]  /*1b10*/  HADD2 R16, |R22|.reuse, -RZ.H0_H0 ;  /* 0xa00000ff16107230 */ /* 0x040fe40000000200 */
[----:B------:R-:W-:-:S03]  /*1b20*/  HSETP2.GT.AND P4, PT, |R22|.H0_H0, |R22|.H1_H1, PT ;  /* 0x7000001616007234 */ /* 0x000fc60003f84a00 */
[----:B------:R-:W-:-:S04]  /*1b30*/  PRMT R17, R16, 0x7632, R17 ;  /* 0x0000763210117816 */ /* 0x000fc80000000011 */
[----:B------:R-:W-:-:S05]  /*1b40*/  SEL R16, R17, R16, !P4 ;  /* 0x0000001011107207 */ /* 0x000fca0006000000 */
[----:B------:R-:W-:-:S05]  /*1b50*/  HSETP2.GT.AND P4, PT, R16.H0_H0, R7.H0_H0, PT ;  /* 0x2000000710007234 */ /* 0x000fca0003f84800 */
[----:B------:R-:W-:Y:S02]  /*1b60*/  SEL R7, R7, R16, !P4 ;  /* 0x0000001007077207 */ /* 0x000fe40006000000 */
.L_x_699:
        /* <DEDUP_REMOVED lines=36> */
.L_x_700:
[----:B------:R0:W-:Y:S01]  /*1db0*/  STS [R27], R22 ;  /* 0x000000161b007388 */ /* 0x0001e20000000800 */
[C---:B------:R-:W-:Y:S02]  /*1dc0*/  HADD2 R16, |R22|.reuse, -RZ.H0_H0 ;  /* 0xa00000ff16107230 */ /* 0x040fe40000000200 */
[----:B------:R-:W-:-:S03]  /*1dd0*/  HSETP2.GT.AND P4, PT, |R22|.H0_H0, |R22|.H1_H1, PT ;  /* 0x7000001616007234 */ /* 0x000fc60003f84a00 */
[----:B------:R-:W-:-:S04]  /*1de0*/  PRMT R17, R16, 0x7632, R17 ;  /* 0x0000763210117816 */ /* 0x000fc80000000011 */
[----:B------:R-:W-:-:S05]  /*1df0*/  SEL R16, R17, R16, !P4 ;  /* 0x0000001011107207 */ /* 0x000fca0006000000 */
[----:B------:R-:W-:-:S05]  /*1e00*/  HSETP2.GT.AND P4, PT, R16.H0_H0, R7.H0_H0, PT ;  /* 0x2000000710007234 */ /* 0x000fca0003f84800 */
[----:B------:R-:W-:Y:S02]  /*1e10*/  SEL R7, R7, R16, !P4 ;  /* 0x0000001007077207 */ /* 0x000fe40006000000 */
.L_x_701:
        /* <DEDUP_REMOVED lines=36> */
.L_x_702:
[----:B------:R0:W-:Y:S01]  /*2060*/  STS [R27], R22 ;  /* 0x000000161b007388 */ /* 0x0001e20000000800 */
[C---:B------:R-:W-:Y:S02]  /*2070*/  HADD2 R16, |R22|.reuse, -RZ.H0_H0 ;  /* 0xa00000ff16107230 */ /* 0x040fe40000000200 */
[----:B------:R-:W-:-:S03]  /*2080*/  HSETP2.GT.AND P4, PT, |R22|.H0_H0, |R22|.H1_H1, PT ;  /* 0x7000001616007234 */ /* 0x000fc60003f84a00 */
[----:B------:R-:W-:-:S04]  /*2090*/  PRMT R17, R16, 0x7632, R17 ;  /* 0x0000763210117816 */ /* 0x000fc80000000011 */
[----:B------:R-:W-:-:S05]  /*20a0*/  SEL R16, R17, R16, !P4 ;  /* 0x0000001011107207 */ /* 0x000fca0006000000 */
[----:B------:R-:W-:-:S05]  /*20b0*/  HSETP2.GT.AND P4, PT, R16.H0_H0, R7.H0_H0, PT ;  /* 0x2000000710007234 */ /* 0x000fca0003f84800 */
[----:B------:R-:W-:Y:S02]  /*20c0*/  SEL R7, R7, R16, !P4 ;  /* 0x0000001007077207 */ /* 0x000fe40006000000 */
.L_x_703:
        /* <DEDUP_REMOVED lines=36> */
.L_x_704:
[----:B------:R0:W-:Y:S01]  /*2310*/  STS [R27], R22 ;  /* 0x000000161b007388 */ /* 0x0001e20000000800 */
[C---:B------:R-:W-:Y:S02]  /*2320*/  HADD2 R0, |R22|.reuse, -RZ.H0_H0 ;  /* 0xa00000ff16007230 */ /* 0x040fe40000000200 */
[----:B------:R-:W-:-:S03]  /*2330*/  HSETP2.GT.AND P4, PT, |R22|.H0_H0, |R22|.H1_H1, PT ;  /* 0x7000001616007234 */ /* 0x000fc60003f84a00 */
[----:B------:R-:W-:-:S04]  /*2340*/  PRMT R17, R0, 0x7632, R17 ;  /* 0x0000763200117816 */ /* 0x000fc80000000011 */
[----:B------:R-:W-:-:S05]  /*2350*/  SEL R0, R17, R0, !P4 ;  /* 0x0000000011007207 */ /* 0x000fca0006000000 */
[----:B------:R-:W-:-:S05]  /*2360*/  HSETP2.GT.AND P4, PT, R0.H0_H0, R7.H0_H0, PT ;  /* 0x2000000700007234 */ /* 0x000fca0003f84800 */
[----:B------:R-:W-:Y:S02]  /*2370*/  SEL R7, R7, R0, !P4 ;  /* 0x0000000007077207 */ /* 0x000fe40006000000 */
.L_x_705:
[----:B0-----:R-:W-:Y:S02]  /*2380*/  IADD3 R25, R23, c[0x0][0x0], RZ ;  /* 0x0000000017197a10 */ /* 0x001fe40007ffe0ff */
[----:B------:R-:W-:Y:S02]  /*2390*/  IADD3 R4, R4, 0x1, RZ ;  /* 0x0000000104047810 */ /* 0x000fe40007ffe0ff */
[----:B------:R-:W-:-:S13]  /*23a0*/  ISETP.GE.AND P4, PT, R25, c[0x0][0x1a8], PT ;  /* 0x00006a0019007a0c */ /* 0x000fda0003f86270 */
[----:B------:R-:W-:Y:S01]  /*23b0*/  @P4 CALL.REL.NOINC `(.L_x_689) ;  /* 0x0000001000004944 */ /* 0x000fe20003c00000 */
[----:B------:R-:W-:Y:S05]  /*23c0*/  BRA `(.L_x_706) ;  /* 0xffffea8000007947 */ /* 0x000fea000383ffff */
.L_x_689:
[----:B0-----:R-:W-:Y:S05]  /*23d0*/  BSYNC B0 ;  /* 0x0000000000007941 */ /* 0x001fea0003800000 */
.L_x_688:
[----:B------:R-:W-:-:S04]  /*23e0*/  ISETP.NE.U32.AND P0, PT, RZ, c[0x0][0x1c8], PT ;  /* 0x00007200ff007a0c */ /* 0x000fc80003f05070 */
[----:B------:R-:W-:-:S13]  /*23f0*/  ISETP.NE.AND.EX P0, PT, RZ, c[0x0][0x1cc], PT, P0 ;  /* 0x00007300ff007a0c */ /* 0x000fda0003f05300 */
[----:B------:R-:W-:Y:S05]  /*2400*/  @!P0 EXIT ;  /* 0x000000000000894d */ /* 0x000fea0003800000 */
[----:B------:R-:W-:Y:S01]  /*2410*/  HADD2.F32 R7, -RZ, R7.H0_H0 ;  /* 0x20000007ff077230 */ /* 0x000fe20000004100 */
[----:B------:R-:W0:Y:S01]  /*2420*/  I2F R10, R10 ;  /* 0x0000000a000a7306 */ /* 0x000e220000201400 */
[----:B------:R-:W-:Y:S03]  /*2430*/  BSSY B0, `(.L_x_707) ;  /* 0x0000043000007945 */ /* 0x000fe60003800000 */
[----:B------:R-:W1:Y:S01]  /*2440*/  SHFL.BFLY PT, R0, R7, 0x10, 0x1f ;  /* 0x0e001f0007007f89 */ /* 0x000e6200000e0000 */
[----:B0-----:R-:W-:Y:S02]  /*2450*/  FSETP.GT.FTZ.AND P0, PT, R11, R10, PT ;  /* 0x0000000a0b00720b */ /* 0x001fe40003f14000 */
[----:B-1----:R-:W-:-:S05]  /*2460*/  FMNMX.FTZ R0, R7, R0, !PT ;  /* 0x0000000007007209 */ /* 0x002fca0007810000 */
        /* <DEDUP_REMOVED lines=8> */
[----:B------:R-:W-:-:S04]  /*24f0*/  IMAD.MOV.U32 R4, RZ, RZ, -0x1f528714 ;  /* 0xe0ad78ecff047424 */ /* 0x000fc800078e00ff */
        /* <DEDUP_REMOVED lines=31> */
[----:B-----5:R-:W-:Y:S05]  /*26f0*/  CALL.REL.NOINC `($__internal_7_$__cuda_sm20_div_rn_f64_full) ;  /* 0x0000020000007944 */ /* 0x020fea0003c00000 */
.L_x_710:
[----:B------:R-:W-:Y:S05]  /*2700*/  BSYNC B1 ;  /* 0x0000000000017941 */ /* 0x000fea0003800000 */
.L_x_709:
[----:B-1----:R-:W1:Y:S01]  /*2710*/  S2R R10, SR_CTAID.X ;  /* 0x00000000000a7919 */ /* 0x002e620000002500 */
[----:B------:R-:W2:Y:S01]  /*2720*/  F2F.F32.F64 R6, R4 ;  /* 0x0000000400067310 */ /* 0x000ea20000301000 */
[----:B------:R-:W2:Y:S01]  /*2730*/  DSETP.GEU.AND P0, PT, |R4|, c[0x2][0x0], PT ;  /* 0x008000000400762a */ /* 0x000ea20003f0e200 */
[----:B------:R-:W-:-:S13]  /*2740*/  IMAD.MOV.U32 R9, RZ, RZ, 0x2 ;  /* 0x00000002ff097424 */ /* 0x000fda00078e00ff */
[----:B--2---:R-:W-:Y:S02]  /*2750*/  @!P0 FMUL R6, R6, 1.175494350822287508e-38 ;  /* 0x0080000006068820 */ /* 0x004fe40000400000 */
.L_x_711:
[----:B-1----:R-:W2:Y:S02]  /*2760*/  LDS R2, [R21.X4+0x110] ;  /* 0x0001100015027984 */ /* 0x002ea40000004800 */
[----:B--2---:R-:W-:-:S05]  /*2770*/  HADD2.F32 R3, -RZ, R2.H0_H0 ;  /* 0x20000002ff037230 */ /* 0x004fca0000004100 */
[----:B------:R-:W-:Y:S01]  /*2780*/  FMUL.FTZ R4, R6, R3 ;  /* 0x0000000306047220 */ /* 0x000fe20000410000 */
[----:B------:R-:W-:Y:S01]  /*2790*/  HADD2.F32 R3, -RZ, R2.H1_H1 ;  /* 0x30000002ff037230 */ /* 0x000fe20000004100 */
[----:B-1----:R-:W-:Y:S01]  /*27a0*/  IMAD R2, R10, c[0x0][0x1a8], R21 ;  /* 0x00006a000a027a24 */ /* 0x002fe200078e0215 */
[----:B------:R-:W-:-:S03]  /*27b0*/  IADD3 R21, R21, c[0x0][0x0], RZ ;  /* 0x0000000015157a10 */ /* 0x000fc60007ffe0ff */
[----:B------:R-:W1:Y:S01]  /*27c0*/  F2I.S8.NTZ R4, R4 ;  /* 0x0000000400047305 */ /* 0x000e620000202100 */
[----:B------:R-:W-:Y:S01]  /*27d0*/  FMUL.FTZ R5, R6, R3 ;  /* 0x0000000306057220 */ /* 0x000fe20000410000 */
[----:B------:R-:W-:Y:S01]  /*27e0*/  ISETP.GE.AND P0, PT, R21, c[0x0][0x1a8], PT ;  /* 0x00006a0015007a0c */ /* 0x000fe20003f06270 */
[----:B------:R-:W-:-:S05]  /*27f0*/  IMAD.WIDE R2, R2, R9, c[0x0][0x160] ;  /* 0x0000580002027625 */ /* 0x000fca00078e0209 */
[----:B------:R-:W2:Y:S01]  /*2800*/  F2I.S8.NTZ R8, R5 ;  /* 0x0000000500087305 */ /* 0x000ea20000202100 */
[----:B-1----:R-:W-:-:S04]  /*2810*/  PRMT R7, R4, 0x8880, RZ ;  /* 0x0000888004077816 */ /* 0x002fc800000000ff */
[----:B------:R-:W-:-:S04]  /*2820*/  PRMT R7, R7, 0x7710, RZ ;  /* 0x0000771007077816 */ /* 0x000fc800000000ff */
[----:B--2---:R-:W-:-:S05]  /*2830*/  PRMT R7, R8, 0x7604, R7 ;  /* 0x0000760408077816 */ /* 0x004fca0000000007 */
[----:B------:R1:W-:Y:S01]  /*2840*/  STG.E.U16 [R2.64], R7 ;  /* 0x0000000702007986 */ /* 0x0003e2000c101504 */
[----:B------:R-:W-:Y:S05]  /*2850*/  @!P0 BRA `(.L_x_711) ;  /* 0xffffff0000008947 */ /* 0x000fea000383ffff */
.L_x_708:
[----:B------:R-:W-:Y:S05]  /*2860*/  BSYNC B0 ;  /* 0x0000000000007941 */ /* 0x000fea0003800000 */
.L_x_707:
[----:B------:R-:W-:Y:S05]  /*2870*/  @P1 EXIT ;  /* 0x000000000000194d */ /* 0x000fea0003800000 */
[----:B------:R-:W2:Y:S01]  /*2880*/  LDG.E R13, [R12.64] ;  /* 0x000000040c0d7981 */ /* 0x000ea2000c1e1900 */
[----:B-1----:R-:W-:-:S03]  /*2890*/  MOV R3, 0x4 ;  /* 0x0000000400037802 */ /* 0x002fc60000000f00 */
[----:B------:R-:W1:Y:S02]  /*28a0*/  S2R R2, SR_CTAID.X ;  /* 0x0000000000027919 */ /* 0x000e640000002500 */
[----:B-1----:R-:W-:-:S04]  /*28b0*/  IMAD.WIDE.U32 R2, R2, R3, c[0x0][0x1c8] ;  /* 0x0000720002027625 */ /* 0x002fc800078e0003 */
[----:B--2---:R-:W-:-:S04]  /*28c0*/  FMUL.FTZ R0, R0, R13 ;  /* 0x0000000d00007220 */ /* 0x004fc80000410000 */
[----:B------:R-:W-:-:S05]  /*28d0*/  FMUL.FTZ R5, R0, 0.0078740157186985015869 ;  /* 0x3c01020400057820 */ /* 0x000fca0000410000 */
[----:B------:R-:W-:Y:S01]  /*28e0*/  STG.E [R2.64], R5 ;  /* 0x0000000502007986 */ /* 0x000fe2000c101904 */
[----:B------:R-:W-:Y:S05]  /*28f0*/  EXIT ;  /* 0x000000000000794d */ /* 0x000fea0003800000 */
        .weak           $__internal_7_$__cuda_sm20_div_rn_f64_full
        .type           $__internal_7_$__cuda_sm20_div_rn_f64_full,@function
        .size           $__internal_7_$__cuda_sm20_div_rn_f64_full,(.L_x_2441 - $__internal_7_$__cuda_sm20_div_rn_f64_full)
$__internal_7_$__cuda_sm20_div_rn_f64_full:
        /* <DEDUP_REMOVED lines=57> */
.L_x_713:
[----:B------:R-:W2:-:S14]  /*2c90*/  DSETP.NAN.AND P0, PT, R2, R2, PT ;  /* 0x000000020200722a */ /* 0x000e9c0003f08000 */
[----:B--2---:R-:W-:Y:S05]  /*2ca0*/  @P0 BRA `(.L_x_715) ;  /* 0x000000d000000947 */ /* 0x004fea0003800000 */
[----:B------:R-:W-:Y:S01]  /*2cb0*/  ISETP.NE.AND P0, PT, R7, R20, PT ;  /* 0x000000140700720c */ /* 0x000fe20003f05270 */
[----:B------:R-:W-:Y:S01]  /*2cc0*/  IMAD.MOV.U32 R15, RZ, RZ, -0x80000 ;  /* 0xfff80000ff0f7424 */ /* 0x000fe200078e00ff */
        /* <DEDUP_REMOVED lines=11> */
.L_x_715:
[----:B------:R-:W-:Y:S02]  /*2d80*/  LOP3.LUT R15, R3, 0x80000, RZ, 0xfc, !PT ;  /* 0x00080000030f7812 */ /* 0x000fe400078efcff */
[----:B------:R-:W-:Y:S02]  /*2d90*/  MOV R14, R2 ;  /* 0x00000002000e7202 */ /* 0x000fe40000000f00 */
.L_x_714:
[----:B------:R-:W-:Y:S05]  /*2da0*/  BSYNC B2 ;  /* 0x0000000000027941 */ /* 0x000fea0003800000 */
.L_x_712:
[----:B------:R-:W-:Y:S02]  /*2db0*/  IMAD.MOV.U32 R7, RZ, RZ, 0x0 ;  /* 0x00000000ff077424 */ /* 0x000fe400078e00ff */
[----:B------:R-:W-:-:S02]  /*2dc0*/  IMAD.MOV.U32 R4, RZ, RZ, R14 ;  /* 0x000000ffff047224 */ /* 0x000fc400078e000e */
[----:B------:R-:W-:Y:S01]  /*2dd0*/  IMAD.MOV.U32 R5, RZ, RZ, R15 ;  /* 0x000000ffff057224 */ /* 0x000fe200078e000f */
[----:B------:R-:W-:Y:S06]  /*2de0*/  RET.REL.NODEC R6 `(_ZN17fastertransformer34generalAddBiasResidualLayerNormOptI7__half2Lb0ELb0ELi2ELb1ELi8EEEvPT_S3_PKS2_S5_S5_S5_S5_S5_fiiPKfS7_S7_Pfi) ;  /* 0xffffd21006007950 */ /* 0x000fec0003c3ffff */
.L_x_716:
        /* <DEDUP_REMOVED lines=9> */
.L_x_2441:


//--------------------- .text._ZN17fastertransformer35generalAddBiasResidualLayerNormOpt2I7__half2Lb1ELb0ELi2ELb1ELi8EEEvPT_S3_PKS2_S5_S5_S5_S5_S5_fiiPKfS7_S7_Pfi --------------------------
	.section	.text._ZN17fastertransformer35generalAddBiasResidualLayerNormOpt2I7__half2Lb1ELb0ELi2ELb1ELi8EEEvPT_S3_PKS2_S5_S5_S5_S5_S5_fiiPKfS7_S7_Pfi,"ax",@progbits
	.sectioninfo	@"SHI_REGISTERS=32"
	.align	128
        .global         _ZN17fastertransformer35generalAddBiasResidualLayerNormOpt2I7__half2Lb1ELb0ELi2ELb1ELi8EEEvPT_S3_PKS2_S5_S5_S5_S5_S5_fiiPKfS7_S7_Pfi
        .type           _ZN17fastertransformer35generalAddBiasResidualLayerNormOpt2I7__half2Lb1ELb0ELi2ELb1ELi8EEEvPT_S3_PKS2_S5_S5_S5_S5_S5_fiiPKfS7_S7_Pfi,@function
        .size           _ZN17fastertransformer35generalAddBiasResidualLayerNormOpt2I7__half2Lb1ELb0ELi2ELb1ELi8EEEvPT_S3_PKS2_S5_S5_S5_S5_S5_fiiPKfS7_S7_Pfi,(.L_x_2442 - _ZN17fastertransformer35generalAddBiasResidualLayerNormOpt2I7__half2Lb1ELb0ELi2ELb1ELi8EEEvPT_S3_PKS2_S5_S5_S5_S5_S5_fiiPKfS7_S7_Pfi)
        .other          _ZN17fastertransformer35generalAddBiasResidualLayerNormOpt2I7__half2Lb1ELb0ELi2ELb1ELi8EEEvPT_S3_PKS2_S5_S5_S5_S5_S5_fiiPKfS7_S7_Pfi,@"STO_CUDA_ENTRY STV_DEFAULT"
_ZN17fastertransformer35generalAddBiasResidualLayerNormOpt2I7__half2Lb1ELb0ELi2ELb1ELi8EEEvPT_S3_PKS2_S5_S5_S5_S5_S5_fiiPKfS7_S7_Pfi:
.text._ZN17fastertransformer35generalAddBiasResidualLayerNormOpt2I7__half2Lb1ELb0ELi2ELb1ELi8EEEvPT_S3_PKS2_S5_S5_S5_S5_S5_fiiPKfS7_S7_Pfi:
[----:B------:R-:W-:Y:S02]  /*0000*/  IMAD.MOV.U32 R1, RZ, RZ, c[0x0][0x28] ;  /* 0x00000a00ff017624 */ /* 0x000fe400078e00ff */
[----:B------:R-:W-:Y:S01]  /*0010*/  IMAD.MOV.U32 R0, RZ, RZ, c[0x0][0x1d0] ;  /* 0x00007400ff007624 */ /* 0x000fe200078e00ff */
[----:B------:R-:W-:Y:S01]  /*0020*/  ISETP.NE.U32.AND P0, PT, RZ, c[0x0][0x1b0], PT ;  /* 0x00006c00ff007a0c */ /* 0x000fe20003f05070 */
[----:B------:R-:W-:-:S03]  /*0030*/  ULDC.64 UR4, c[0x0][0x118] ;  /* 0x0000460000047ab9 */ /* 0x000fc60000000a00 */
[C---:B------:R-:W-:Y:S02]  /*0040*/  ISETP.NE.AND P3, PT, R0.reuse, 0x2, PT ;  /* 0x000000020000780c */ /* 0x040fe40003f65270 */
[----:B------:R-:W-:Y:S02]  /*0050*/  ISETP.NE.AND P1, PT, R0, 0x2, PT ;  /* 0x000000020000780c */ /* 0x000fe40003f25270 */
[----:B------:R-:W-:Y:S01]  /*0060*/  ISETP.NE.AND.EX P0, PT, RZ, c[0x0][0x1b4], !P3, P0 ;  /* 0x00006d00ff007a0c */ /* 0x000fe20005f05300 */
[----:B------:R-:W-:Y:S01]  /*0070*/  IMAD.MOV.U32 R22, RZ, RZ, RZ ;  /* 0x000000ffff167224 */ /* 0x000fe200078e00ff */
[----:B------:R-:W-:Y:S01]  /*0080*/  MOV R11, c[0x0][0x1c4] ;  /* 0x00007100000b7a02 */ /* 0x000fe20000000f00 */
[----:B------:R-:W-:-:S08]  /*0090*/  IMAD.MOV.U32 R10, RZ, RZ, c[0x0][0x1c0] ;  /* 0x00007000ff0a7624 */ /* 0x000fd000078e00ff */
[----:B------:R0:W5:Y:S02]  /*00a0*/  @!P1 LDG.E R22, [R10.64] ;  /* 0x000000040a169981 */ /* 0x000164000c1e1900 */
[----:B------:R-:W-:Y:S01]  /*00b0*/  @P0 IMAD.MOV.U32 R2, RZ, RZ, c[0x0][0x1b8] ;  /* 0x00006e00ff020624 */ /* 0x000fe200078e00ff */
[----:B------:R-:W-:Y:S01]  /*00c0*/  @P0 MOV R12, c[0x0][0x1b0] ;  /* 0x00006c00000c0a02 */ /* 0x000fe20000000f00 */
[----:B------:R-:W-:Y:S02]  /*00d0*/  @P0 IMAD.MOV.U32 R13, RZ, RZ, c[0x0][0x1b4] ;  /* 0x00006d00ff0d0624 */ /* 0x000fe400078e00ff */
[----:B------:R-:W-:-:S04]  /*00e0*/  @P0 IMAD.MOV.U32 R3, RZ, RZ, c[0x0][0x1bc] ;  /* 0x00006f00ff030624 */ /* 0x000fc800078e00ff */
[----:B------:R-:W2:Y:S04]  /*00f0*/  @P0 LDG.E R13, [R12.64] ;  /* 0x000000040c0d0981 */ /* 0x000ea8000c1e1900 */
[----:B------:R-:W2:Y:S04]  /*0100*/  @P0 LDG.E R2, [R2.64] ;  /* 0x0000000402020981 */ /* 0x000ea8000c1e1900 */
[----:B------:R-:W1:Y:S04]  /*0110*/  S2R R9, SR_TID.X ;  /* 0x0000000000097919 */ /* 0x000e680000002100 */
[----:B------:R-:W3:Y:S01]  /*0120*/  S2R R8, SR_CTAID.X ;  /* 0x0000000000087919 */ /* 0x000ee20000002500 */
[----:B------:R-:W-:Y:S01]  /*0130*/  BSSY B0, `(.L_x_717) ;  /* 0x0000296000007945 */ /* 0x000fe20003800000 */
[----:B------:R-:W-:Y:S01]  /*0140*/  CS2R R6, SRZ ;  /* 0x0000000000067805 */ /* 0x000fe2000001ff00 */
[----:B------:R-:W-:Y:S01]  /*0150*/  IMAD.MOV.U32 R5, RZ, RZ, RZ ;  /* 0x000000ffff057224 */ /* 0x000fe200078e00ff */
[----:B-1----:R-:W-:Y:S01]  /*0160*/  ISETP.GE.AND P2, PT, R9, c[0x0][0x1a8], PT ;  /* 0x00006a0009007a0c */ /* 0x002fe20003f46270 */
[----:B--2---:R-:W-:-:S12]  /*0170*/  @P0 FMUL.FTZ R7, R2, R13 ;  /* 0x0000000d02070220 */ /* 0x004fd80000410000 */
[----:B------:R-:W-:Y:S05]  /*0180*/  @P2 BRA `(.L_x_718) ;  /* 0x0000290000002947 */ /* 0x000fea0003800000 */
[----:B0--3--:R-:W-:-:S04]  /*0190*/  IMAD.MOV.U32 R12, RZ, RZ, c[0x0][0x0] ;  /* 0x00000000ff0c7624 */ /* 0x009fc800078e00ff */
[C---:B------:R-:W-:Y:S02]  /*01a0*/  IMAD.SHL.U32 R4, R12.reuse, 0x8, RZ ;  /* 0x000000080c047824 */ /* 0x040fe400078e00ff */
[----:B------:R-:W-:Y:S01]  /*01b0*/  IMAD.WIDE R12, R12, 0x4, RZ ;  /* 0x000000040c0c7825 */ /* 0x000fe200078e02ff */
[----:B------:R-:W-:Y:S05]  /*01c0*/  @P0 BRA `(.L_x_719) ;  /* 0x0000136000000947 */ /* 0x000fea0003800000 */
[----:B------:R-:W-:Y:S01]  /*01d0*/  HFMA2.MMA R5, -RZ, RZ, 0, 0 ;  /* 0x00000000ff057435 */ /* 0x000fe200000001ff */
[----:B------:R-:W-:Y:S01]  /*01e0*/  BSSY B1, `(.L_x_720) ;  /* 0x0000133000017945 */ /* 0x000fe20003800000 */
[--C-:B------:R-:W-:Y:S02]  /*01f0*/  IMAD R3, R8, c[0x0][0x1a8], R9.reuse ;  /* 0x00006a0008037a24 */ /* 0x100fe400078e0209 */
[----:B------:R-:W-:Y:S02]  /*0200*/  IMAD.MOV.U32 R0, RZ, RZ, RZ ;  /* 0x000000ffff007224 */ /* 0x000fe400078e00ff */
[----:B------:R-:W-:Y:S02]  /*0210*/  IMAD.MOV.U32 R2, RZ, RZ, R9 ;  /* 0x000000ffff027224 */ /* 0x000fe400078e0009 */
[----:B------:R-:W-:-:S02]  /*0220*/  IMAD.MOV.U32 R6, RZ, RZ, RZ ;  /* 0x000000ffff067224 */ /* 0x000fc400078e00ff */
.L_x_722:
[----:B------:R-:W-:Y:S01]  /*0230*/  MOV R20, 0x4 ;  /* 0x0000000400147802 */ /* 0x000fe20000000f00 */
[----:B0-----:R-:W-:-:S04]  /*0240*/  IMAD R7, R4, R0, R3 ;  /* 0x0000000004077224 */ /* 0x001fc800078e0203 */
[----:B------:R-:W-:-:S04]  /*0250*/  IMAD.WIDE R14, R7, R20, c[0x0][0x180] ;  /* 0x00006000070e7625 */ /* 0x000fc800078e0214 */
[CC--:B------:R-:W-:Y:S02]  /*0260*/  IMAD.WIDE R16, R7.reuse, R20.reuse, c[0x0][0x188] ;  /* 0x0000620007107625 */ /* 0x0c0fe400078e0214 */
[----:B------:R-:W2:Y:S02]  /*0270*/  LDG.E.CONSTANT R14, [R14.64] ;  /* 0x000000040e0e7981 */ /* 0x000ea4000c1e9900 */
[----:B------:R-:W-:Y:S02]  /*0280*/  IMAD.WIDE R18, R7, R20, c[0x0][0x170] ;  /* 0x00005c0007127625 */ /* 0x000fe400078e0214 */
[----:B------:R-:W3:Y:S04]  /*0290*/  LDG.E.CONSTANT R16, [R16.64] ;  /* 0x0000000410107981 */ /* 0x000ee8000c1e9900 */
[----:B------:R-:W4:Y:S01]  /*02a0*/  LDG.E.CONSTANT R18, [R18.64] ;  /* 0x0000000412127981 */ /* 0x000f22000c1e9900 */
[----:B------:R-:W-:Y:S01]  /*02b0*/  LEA R25, R2, 0x190, 0x2 ;  /* 0x0000019002197811 */ /* 0x000fe200078e10ff */
[----:B--2---:R-:W-:-:S02]  /*02c0*/  HADD2.F32 R21, -RZ, R14.H0_H0 ;  /* 0x2000000eff157230 */ /* 0x004fc40000004100 */
[----:B------:R-:W-:Y:S02]  /*02d0*/  HADD2.F32 R23, -RZ, R14.H1_H1 ;  /* 0x3000000eff177230 */ /* 0x000fe40000004100 */
[--C-:B---3--:R-:W-:Y:S02]  /*02e0*/  HADD2.F32 R24, -RZ, R16.reuse.H0_H0 ;  /* 0x20000010ff187230 */ /* 0x108fe40000004100 */
[----:B------:R-:W-:Y:S02]  /*02f0*/  HADD2.F32 R26, -RZ, R16.H1_H1 ;  /* 0x30000010ff1a7230 */ /* 0x000fe40000004100 */
[--C-:B----4-:R-:W-:Y:S01]  /*0300*/  HADD2.F32 R14, -RZ, R18.reuse.H1_H1 ;  /* 0x30000012ff0e7230 */ /* 0x110fe20000004100 */
[----:B------:R-:W-:Y:S01]  /*0310*/  FADD.FTZ R21, R21, R24 ;  /* 0x0000001815157221 */ /* 0x000fe20000010000 */
[----:B------:R-:W-:Y:S01]  /*0320*/  HADD2.F32 R24, -RZ, R18.H0_H0 ;  /* 0x20000012ff187230 */ /* 0x000fe20000004100 */
[----:B------:R-:W-:Y:S02]  /*0330*/  FADD.FTZ R23, R23, R26 ;  /* 0x0000001a17177221 */ /* 0x000fe40000010000 */
[----:B------:R-:W-:-:S02]  /*0340*/  FADD.FTZ R21, RZ, R21 ;  /* 0x00000015ff157221 */ /* 0x000fc40000010000 */
[----:B------:R-:W-:Y:S02]  /*0350*/  FADD.FTZ R23, RZ, R23 ;  /* 0x00000017ff177221 */ /* 0x000fe40000010000 */
[----:B------:R-:W-:Y:S02]  /*0360*/  FADD.FTZ R24, R21, R24 ;  /* 0x0000001815187221 */ /* 0x000fe40000010000 */
[----:B------:R-:W-:Y:S01]  /*0370*/  FADD.FTZ R15, R23, R14 ;  /* 0x0000000e170f7221 */ /* 0x000fe20000010000 */
[----:B------:R-:W-:Y:S01]  /*0380*/  IADD3 R23, R2, c[0x0][0x0], RZ ;  /* 0x0000000002177a10 */ /* 0x000fe20007ffe0ff */
[----:B------:R-:W-:-:S03]  /*0390*/  IMAD.WIDE R20, R7, R20, c[0x0][0x168] ;  /* 0x00005a0007147625 */ /* 0x000fc600078e0214 */
[CC--:B------:R-:W-:Y:S01]  /*03a0*/  F2FP.PACK_AB R14, R24.reuse, R15.reuse ;  /* 0x0000000f180e723e */ /* 0x0c0fe200000000ff */
[----:B------:R-:W-:Y:S01]  /*03b0*/  FMUL.FTZ R17, R15, R15 ;  /* 0x0000000f0f117220 */ /* 0x000fe20000410000 */
[----:B------:R-:W-:Y:S01]  /*03c0*/  ISETP.GE.AND P0, PT, R23, c[0x0][0x1a8], PT ;  /* 0x00006a0017007a0c */ /* 0x000fe20003f06270 */
[----:B------:R-:W-:Y:S01]  /*03d0*/  FADD.FTZ R15, R24, R15 ;  /* 0x0000000f180f7221 */ /* 0x000fe20000010000 */
[----:B------:R-:W-:Y:S01]  /*03e0*/  PRMT R19, R14, 0x5432, R14 ;  /* 0x000054320e137816 */ /* 0x000fe2000000000e */
[----:B------:R-:W-:Y:S02]  /*03f0*/  FFMA.FTZ R24, R24, R24, R17 ;  /* 0x0000001818187223 */ /* 0x000fe40000010011 */
[----:B------:R-:W-:Y:S02]  /*0400*/  FADD.FTZ R6, R15, R6 ;  /* 0x000000060f067221 */ /* 0x000fe40000010000 */
[----:B------:R0:W-:Y:S01]  /*0410*/  STG.E [R20.64], R19 ;  /* 0x0000001314007986 */ /* 0x0001e2000c101904 */
[----:B------:R-:W-:-:S03]  /*0420*/  FADD.FTZ R5, R24, R5 ;  /* 0x0000000518057221 */ /* 0x000fc60000010000 */
[----:B------:R0:W-:Y:S02]  /*0430*/  STS [R2.X4+0x190], R19 ;  /* 0x0001901302007388 */ /* 0x0001e40000004800 */
[----:B------:R-:W-:Y:S05]  /*0440*/  @P0 BRA `(.L_x_721) ;  /* 0x000010c000000947 */ /* 0x000fea0003800000 */
[----:B------:R-:W-:-:S05]  /*0450*/  IMAD.WIDE R14, R7, 0x4, R12 ;  /* 0x00000004070e7825 */ /* 0x000fca00078e020c */
[C---:B------:R-:W-:Y:S02]  /*0460*/  IADD3 R16, P0, R14.reuse, c[0x0][0x180], RZ ;  /* 0x000060000e107a10 */ /* 0x040fe40007f1e0ff */
[C---:B------:R-:W-:Y:S02]  /*0470*/  IADD3 R18, P1, R14.reuse, c[0x0][0x188], RZ ;  /* 0x000062000e127a10 */ /* 0x040fe40007f3e0ff */
[C---:B------:R-:W-:Y:S02]  /*0480*/  IADD3.X R17, R15.reuse, c[0x0][0x184], RZ, P0, !PT ;  /* 0x000061000f117a10 */ /* 0x040fe400007fe4ff */
[C---:B0-----:R-:W-:Y:S02]  /*0490*/  IADD3.X R19, R15.reuse, c[0x0][0x18c], RZ, P1, !PT ;  /* 0x000063000f137a10 */ /* 0x041fe40000ffe4ff */
[----:B------:R-:W-:Y:S01]  /*04a0*/  IADD3 R20, P0, R14, c[0x0][0x170], RZ ;  /* 0x00005c000e147a10 */ /* 0x000fe20007f1e0ff */
[----:B------:R-:W2:Y:S04]  /*04b0*/  LDG.E.CONSTANT R16, [R16.64] ;  /* 0x0000000410107981 */ /* 0x000ea8000c1e9900 */
[----:B------:R-:W3:Y:S01]  /*04c0*/  LDG.E.CONSTANT R18, [R18.64] ;  /* 0x0000000412127981 */ /* 0x000ee2000c1e9900 */
[----:B------:R-:W-:-:S05]  /*04d0*/  IADD3.X R21, R15, c[0x0][0x174], RZ, P0, !PT ;  /* 0x00005d000f157a10 */ /* 0x000fca00007fe4ff */
[----:B------:R-:W4:Y:S01]  /*04e0*/  LDG.E.CONSTANT R20, [R20.64] ;  /* 0x0000000414147981 */ /* 0x000f22000c1e9900 */
[----:B------:R-:W-:Y:S01]  /*04f0*/  IADD3 R23, R23, c[0x0][0x0], RZ ;  /* 0x0000000017177a10 */ /* 0x000fe20007ffe0ff */
[--C-:B--2---:R-:W-:Y:S02]  /*0500*/  HADD2.F32 R2, -RZ, R16.reuse.H0_H0 ;  /* 0x20000010ff027230 */ /* 0x104fe40000004100 */
[----:B------:R-:W-:Y:S01]  /*0510*/  HADD2.F32 R24, -RZ, R16.H1_H1 ;  /* 0x30000010ff187230 */ /* 0x000fe20000004100 */
[----:B------:R-:W-:Y:S01]  /*0520*/  IADD3 R16, P0, R14, c[0x0][0x168], RZ ;  /* 0x00005a000e107a10 */ /* 0x000fe20007f1e0ff */
[--C-:B---3--:R-:W-:Y:S02]  /*0530*/  HADD2.F32 R7, -RZ, R18.reuse.H0_H0 ;  /* 0x20000012ff077230 */ /* 0x108fe40000004100 */
[----:B------:R-:W-:-:S03]  /*0540*/  HADD2.F32 R27, -RZ, R18.H1_H1 ;  /* 0x30000012ff1b7230 */ /* 0x000fc60000004100 */
[----:B------:R-:W-:Y:S01]  /*0550*/  FADD.FTZ R2, R2, R7 ;  /* 0x0000000702027221 */ /* 0x000fe20000010000 */
[--C-:B----4-:R-:W-:Y:S01]  /*0560*/  HADD2.F32 R7, -RZ, R20.reuse.H0_H0 ;  /* 0x20000014ff077230 */ /* 0x110fe20000004100 */
[----:B------:R-:W-:Y:S01]  /*0570*/  FADD.FTZ R24, R24, R27 ;  /* 0x0000001b18187221 */ /* 0x000fe20000010000 */
[----:B------:R-:W-:Y:S01]  /*0580*/  HADD2.F32 R17, -RZ, R20.H1_H1 ;  /* 0x30000014ff117230 */ /* 0x000fe20000004100 */
[----:B------:R-:W-:Y:S02]  /*0590*/  FADD.FTZ R2, RZ, R2 ;  /* 0x00000002ff027221 */ /* 0x000fe40000010000 */
[----:B------:R-:W-:Y:S02]  /*05a0*/  FADD.FTZ R24, RZ, R24 ;  /* 0x00000018ff187221 */ /* 0x000fe40000010000 */
[----:B------:R-:W-:Y:S02]  /*05b0*/  FADD.FTZ R18, R2, R7 ;  /* 0x0000000702127221 */ /* 0x000fe40000010000 */
[----:B------:R-:W-:Y:S01]  /*05c0*/  FADD.FTZ R19, R24, R17 ;  /* 0x0000001118137221 */ /* 0x000fe20000010000 */
[----:B------:R-:W-:Y:S01]  /*05d0*/  IADD3.X R17, R15, c[0x0][0x16c], RZ, P0, !PT ;  /* 0x00005b000f117a10 */ /* 0x000fe200007fe4ff */
[----:B------:R-:W-:Y:S01]  /*05e0*/  IMAD.MOV.U32 R2, RZ, RZ, c[0x0][0x0] ;  /* 0x00000000ff027624 */ /* 0x000fe200078e00ff */
[----:B------:R-:W-:Y:S01]  /*05f0*/  ISETP.GE.AND P0, PT, R23, c[0x0][0x1a8], PT ;  /* 0x00006a0017007a0c */ /* 0x000fe20003f06270 */
[-C--:B------:R-:W-:Y:S01]  /*0600*/  FMUL.FTZ R21, R19, R19.reuse ;  /* 0x0000001313157220 */ /* 0x080fe20000410000 */
[----:B------:R-:W-:Y:S01]  /*0610*/  F2FP.PACK_AB R20, R18, R19 ;  /* 0x000000131214723e */ /* 0x000fe200000000ff */
[----:B------:R-:W-:-:S02]  /*0620*/  IMAD R7, R2, 0x4, R25 ;  /* 0x0000000402077824 */ /* 0x000fc400078e0219 */
[----:B------:R-:W-:Y:S01]  /*0630*/  FADD.FTZ R19, R18, R19 ;  /* 0x0000001312137221 */ /* 0x000fe20000010000 */
[----:B------:R-:W-:Y:S01]  /*0640*/  PRMT R20, R20, 0x5432, R20 ;  /* 0x0000543214147816 */ /* 0x000fe20000000014 */
[----:B------:R-:W-:Y:S02]  /*0650*/  FFMA.FTZ R18, R18, R18, R21 ;  /* 0x0000001212127223 */ /* 0x000fe40000010015 */
        /* <DEDUP_REMOVED lines=10> */
[----:B------:R-:W-:Y:S02]  /*0700*/  IADD3.X R17, R25, c[0x0][0x18c], RZ, P1, !PT ;  /* 0x0000630019117a10 */ /* 0x000fe40000ffe4ff */
[----:B------:R-:W-:Y:S01]  /*0710*/  IADD3 R18, P0, R21, c[0x0][0x170], RZ ;  /* 0x00005c0015127a10 */ /* 0x000fe20007f1e0ff */
[----:B------:R-:W2:Y:S04]  /*0720*/  LDG.E.CONSTANT R14, [R14.64] ;  /* 0x000000040e0e7981 */ /* 0x000ea8000c1e9900 */
[----:B------:R-:W3:Y:S01]  /*0730*/  LDG.E.CONSTANT R16, [R16.64] ;  /* 0x0000000410107981 */ /* 0x000ee2000c1e9900 */
[----:B------:R-:W-:-:S05]  /*0740*/  IADD3.X R19, R25, c[0x0][0x174], RZ, P0, !PT ;  /* 0x00005d0019137a10 */ /* 0x000fca00007fe4ff */
[----:B------:R-:W4:Y:S01]  /*0750*/  LDG.E.CONSTANT R18, [R18.64] ;  /* 0x0000000412127981 */ /* 0x000f22000c1e9900 */
[----:B------:R-:W-:Y:S02]  /*0760*/  LEA R7, R2, R7, 0x2 ;  /* 0x0000000702077211 */ /* 0x000fe400078e10ff */
        /* <DEDUP_REMOVED lines=14> */
[----:B------:R-:W-:-:S02]  /*0850*/  IADD3.X R15, R25, c[0x0][0x16c], RZ, P0, !PT ;  /* 0x00005b00190f7a10 */ /* 0x000fc400007fe4ff */
[----:B------:R-:W-:Y:S01]  /*0860*/  ISETP.GE.AND P0, PT, R23, c[0x0][0x1a8], PT ;  /* 0x00006a0017007a0c */ /* 0x000fe20003f06270 */
[-C--:B------:R-:W-:Y:S01]  /*0870*/  FMUL.FTZ R19, R17, R17.reuse ;  /* 0x0000001111137220 */ /* 0x080fe20000410000 */
[C---:B------:R-:W-:Y:S01]  /*0880*/  F2FP.PACK_AB R16, R20.reuse, R17 ;  /* 0x000000111410723e */ /* 0x040fe200000000ff */
[C---:B------:R-:W-:Y:S02]  /*0890*/  FADD.FTZ R17, R20.reuse, R17 ;  /* 0x0000001114117221 */ /* 0x040fe40000010000 */
[----:B------:R-:W-:Y:S01]  /*08a0*/  FFMA.FTZ R20, R20, R20, R19 ;  /* 0x0000001414147223 */ /* 0x000fe20000010013 */
[----:B------:R-:W-:Y:S01]  /*08b0*/  PRMT R16, R16, 0x5432, R16 ;  /* 0x0000543210107816 */ /* 0x000fe20000000010 */
[----:B------:R-:W-:Y:S02]  /*08c0*/  FADD.FTZ R6, R6, R17 ;  /* 0x0000001106067221 */ /* 0x000fe40000010000 */
[----:B------:R-:W-:Y:S02]  /*08d0*/  FADD.FTZ R5, R5, R20 ;  /* 0x0000001405057221 */ /* 0x000fe40000010000 */
[----:B------:R0:W-:Y:S04]  /*08e0*/  STG.E [R14.64], R16 ;  /* 0x000000100e007986 */ /* 0x0001e8000c101904 */
        /* <DEDUP_REMOVED lines=13> */
[----:B------:R-:W-:Y:S01]  /*09c0*/  IMAD R7, R2, 0x4, R7 ;  /* 0x0000000402077824 */ /* 0x000fe200078e0207 */
        /* <DEDUP_REMOVED lines=152> */
[----:B------:R-:W-:Y:S02]  /*1350*/  IADD3 R2, R23, c[0x0][0x0], RZ ;  /* 0x0000000017027a10 */ /* 0x000fe40007ffe0ff */
[----:B------:R-:W-:Y:S01]  /*1360*/  IADD3 R0, R0, 0x1, RZ ;  /* 0x0000000100007810 */ /* 0x000fe20007ffe0ff */
        /* <DEDUP_REMOVED lines=24> */
[----:B------:R-:W-:Y:S01]  /*14f0*/  @P0 CALL.REL.NOINC `(.L_x_721) ;  /* 0x0000001000000944 */ /* 0x000fe20003c00000 */
[----:B------:R-:W-:Y:S05]  /*1500*/  BRA `(.L_x_722) ;  /* 0xffffed2000007947 */ /* 0x000fea000383ffff */
.L_x_721:
[----:B------:R-:W-:Y:S05]  /*1510*/  BSYNC B1 ;  /* 0x0000000000017941 */ /* 0x000fea0003800000 */
.L_x_720:
[----:B------:R-:W-:Y:S05]  /*1520*/  BRA `(.L_x_718) ;  /* 0x0000156000007947 */ /* 0x000fea0003800000 */
.L_x_719:
[----:B------:R-:W-:Y:S01]  /*1530*/  IMAD R3, R8, c[0x0][0x1a8], R9 ;  /* 0x00006a0008037a24 */ /* 0x000fe200078e0209 */
[----:B------:R-:W-:Y:S01]  /*1540*/  MOV R2, RZ ;  /* 0x000000ff00027202 */ /* 0x000fe20000000f00 */
[----:B------:R-:W-:-:S02]  /*1550*/  IMAD.MOV.U32 R5, RZ, RZ, RZ ;  /* 0x000000ffff057224 */ /* 0x000fc400078e00ff */
[----:B------:R-:W-:Y:S02]  /*1560*/  IMAD.MOV.U32 R29, RZ, RZ, R9 ;  /* 0x000000ffff1d7224 */ /* 0x000fe400078e0009 */
[----:B------:R-:W-:Y:S02]  /*1570*/  IMAD.MOV.U32 R6, RZ, RZ, RZ ;  /* 0x000000ffff067224 */ /* 0x000fe400078e00ff */
.L_x_723:
[----:B------:R-:W-:Y:S02]  /*1580*/  IMAD.MOV.U32 R17, RZ, RZ, 0x8 ;  /* 0x00000008ff117424 */ /* 0x000fe400078e00ff */
[----:B------:R-:W-:-:S04]  /*1590*/  IMAD R16, R8, c[0x0][0x1a8], R29 ;  /* 0x00006a0008107a24 */ /* 0x000fc800078e021d */
[----:B------:R-:W-:Y:S01]  /*15a0*/  IMAD.WIDE R16, R16, R17, c[0x0][0x170] ;  /* 0x00005c0010107625 */ /* 0x000fe200078e0211 */
[----:B0-----:R-:W-:-:S04]  /*15b0*/  HFMA2.MMA R0, -RZ, RZ, 0, 2.384185791015625e-07 ;  /* 0x00000004ff007435 */ /* 0x001fc800000001ff */
[----:B------:R-:W2:Y:S01]  /*15c0*/  LDG.E.64 R14, [R16.64] ;  /* 0x00000004100e7981 */ /* 0x000ea2000c1e1b00 */
[----:B------:R-:W-:-:S05]  /*15d0*/  IMAD R25, R4, R2, R3 ;  /* 0x0000000204197224 */ /* 0x000fca00078e0203 */
[----:B------:R-:W-:-:S04]  /*15e0*/  IMAD.WIDE R20, R25, R0, c[0x0][0x180] ;  /* 0x0000600019147625 */ /* 0x000fc800078e0200 */
[----:B------:R-:W-:Y:S02]  /*15f0*/  IMAD.WIDE R18, R25, R0, c[0x0][0x188] ;  /* 0x0000620019127625 */ /* 0x000fe400078e0200 */
[----:B------:R-:W3:Y:S04]  /*1600*/  LDG.E.CONSTANT R20, [R20.64] ;  /* 0x0000000414147981 */ /* 0x000ee8000c1e9900 */
[----:B------:R-:W4:Y:S01]  /*1610*/  LDG.E.CONSTANT R18, [R18.64] ;  /* 0x0000000412127981 */ /* 0x000f22000c1e9900 */
[----:B--2---:R-:W0:Y:S08]  /*1620*/  I2F R14, R14 ;  /* 0x0000000e000e7306 */ /* 0x004e300000201400 */
[----:B------:R-:W1:Y:S01]  /*1630*/  I2F R24, R15 ;  /* 0x0000000f00187306 */ /* 0x000e620000201400 */
[----:B---3--:R-:W-:-:S02]  /*1640*/  HADD2.F32 R23, -RZ, R20.H0_H0 ;  /* 0x20000014ff177230 */ /* 0x008fc40000004100 */
[----:B------:R-:W-:Y:S01]  /*1650*/  HADD2.F32 R26, -RZ, R20.H1_H1 ;  /* 0x30000014ff1a7230 */ /* 0x000fe20000004100 */
[----:B0-----:R-:W-:Y:S01]  /*1660*/  FMUL.FTZ R28, R14, R7 ;  /* 0x000000070e1c7220 */ /* 0x001fe20000410000 */
[----:B----4-:R-:W-:-:S05]  /*1670*/  HADD2.F32 R27, -RZ, R18.H1_H1 ;  /* 0x30000012ff1b7230 */ /* 0x010fca0000004100 */
[----:B------:R-:W-:Y:S01]  /*1680*/  FADD.FTZ R26, R26, R27 ;  /* 0x0000001b1a1a7221 */ /* 0x000fe20000010000 */
[----:B------:R-:W-:Y:S01]  /*1690*/  LEA R27, R29, 0x190, 0x2 ;  /* 0x000001901d1b7811 */ /* 0x000fe200078e10ff */
[----:B-1----:R-:W-:Y:S01]  /*16a0*/  FMUL.FTZ R15, R24, R7 ;  /* 0x00000007180f7220 */ /* 0x002fe20000410000 */
[----:B------:R-:W-:Y:S01]  /*16b0*/  HADD2.F32 R24, -RZ, R18.H0_H0 ;  /* 0x20000012ff187230 */ /* 0x000fe20000004100 */
[----:B------:R-:W-:-:S03]  /*16c0*/  FADD.FTZ R26, RZ, R26 ;  /* 0x0000001aff1a7221 */ /* 0x000fc60000010000 */
[----:B------:R-:W-:Y:S01]  /*16d0*/  F2FP.PACK_AB R28, R15, R28 ;  /* 0x0000001c0f1c723e */ /* 0x000fe200000000ff */
[----:B------:R-:W-:Y:S02]  /*16e0*/  FADD.FTZ R23, R23, R24 ;  /* 0x0000001817177221 */ /* 0x000fe40000010000 */
[----:B------:R-:W-:Y:S02]  /*16f0*/  IMAD.WIDE R14, R25, R0, c[0x0][0x168] ;  /* 0x00005a00190e7625 */ /* 0x000fe400078e0200 */
[--C-:B------:R-:W-:Y:S02]  /*1700*/  HADD2.F32 R19, -RZ, R28.reuse.H1_H1 ;  /* 0x3000001cff137230 */ /* 0x100fe40000004100 */
[----:B------:R-:W-:Y:S01]  /*1710*/  HADD2.F32 R28, -RZ, R28.H0_H0 ;  /* 0x2000001cff1c7230 */ /* 0x000fe20000004100 */
[----:B------:R-:W-:Y:S02]  /*1720*/  FADD.FTZ R23, RZ, R23 ;  /* 0x00000017ff177221 */ /* 0x000fe40000010000 */
[----:B------:R-:W-:-:S02]  /*1730*/  FADD.FTZ R19, R26, R19 ;  /* 0x000000131a137221 */ /* 0x000fc40000010000 */
[----:B------:R-:W-:Y:S01]  /*1740*/  FADD.FTZ R28, R23, R28 ;  /* 0x0000001c171c7221 */ /* 0x000fe20000010000 */
[----:B------:R-:W-:Y:S01]  /*1750*/  IADD3 R23, R29, c[0x0][0x0], RZ ;  /* 0x000000001d177a10 */ /* 0x000fe20007ffe0ff */
[----:B------:R-:W-:-:S03]  /*1760*/  FMUL.FTZ R21, R19, R19 ;  /* 0x0000001313157220 */ /* 0x000fc60000410000 */
[C---:B------:R-:W-:Y:S01]  /*1770*/  F2FP.PACK_AB R18, R28.reuse, R19 ;  /* 0x000000131c12723e */ /* 0x040fe200000000ff */
[C---:B------:R-:W-:Y:S01]  /*1780*/  FADD.FTZ R19, R28.reuse, R19 ;  /* 0x000000131c137221 */ /* 0x040fe20000010000 */
[----:B------:R-:W-:Y:S01]  /*1790*/  ISETP.GE.AND P0, PT, R23, c[0x0][0x1a8], PT ;  /* 0x00006a0017007a0c */ /* 0x000fe20003f06270 */
[----:B------:R-:W-:Y:S01]  /*17a0*/  FFMA.FTZ R28, R28, R28, R21 ;  /* 0x0000001c1c1c7223 */ /* 0x000fe20000010015 */
[----:B------:R-:W-:Y:S01]  /*17b0*/  PRMT R18, R18, 0x5432, R18 ;  /* 0x0000543212127816 */ /* 0x000fe20000000012 */
[----:B------:R-:W-:Y:S02]  /*17c0*/  FADD.FTZ R6, R19, R6 ;  /* 0x0000000613067221 */ /* 0x000fe40000010000 */
[----:B------:R-:W-:Y:S02]  /*17d0*/  FADD.FTZ R5, R28, R5 ;  /* 0x000000051c057221 */ /* 0x000fe40000010000 */
[----:B------:R0:W-:Y:S04]  /*17e0*/  STG.E [R14.64], R18 ;  /* 0x000000120e007986 */ /* 0x0001e8000c101904 */
[----:B------:R0:W-:Y:S02]  /*17f0*/  STS [R29.X4+0x190], R18 ;  /* 0x000190121d007388 */ /* 0x0001e40000004800 */
[----:B------:R-:W-:Y:S05]  /*1800*/  @P0 BRA `(.L_x_718) ;  /* 0x0000128000000947 */ /* 0x000fea0003800000 */
[----:B------:R-:W-:-:S04]  /*1810*/  IMAD.MOV.U32 R0, RZ, RZ, c[0x0][0x0] ;  /* 0x00000000ff007624 */ /* 0x000fc800078e00ff */
[----:B------:R-:W-:-:S05]  /*1820*/  IMAD.WIDE R16, R0, 0x8, R16 ;  /* 0x0000000800107825 */ /* 0x000fca00078e0210 */
[----:B0-----:R-:W2:Y:S01]  /*1830*/  LDG.E.64 R14, [R16.64] ;  /* 0x00000004100e7981 */ /* 0x001ea2000c1e1b00 */
[----:B------:R-:W-:-:S05]  /*1840*/  IMAD.WIDE R18, R25, 0x4, R12 ;  /* 0x0000000419127825 */ /* 0x000fca00078e020c */
[C---:B------:R-:W-:Y:S02]  /*1850*/  IADD3 R24, P0, R18.reuse, c[0x0][0x180], RZ ;  /* 0x0000600012187a10 */ /* 0x040fe40007f1e0ff */
[----:B------:R-:W-:Y:S02]  /*1860*/  IADD3 R20, P1, R18, c[0x0][0x188], RZ ;  /* 0x0000620012147a10 */ /* 0x000fe40007f3e0ff */
[C---:B------:R-:W-:Y:S02]  /*1870*/  IADD3.X R25, R19.reuse, c[0x0][0x184], RZ, P0, !PT ;  /* 0x0000610013197a10 */ /* 0x040fe400007fe4ff */
[----:B------:R-:W-:-:S03]  /*1880*/  IADD3.X R21, R19, c[0x0][0x18c], RZ, P1, !PT ;  /* 0x0000630013157a10 */ /* 0x000fc60000ffe4ff */
[----:B------:R-:W3:Y:S04]  /*1890*/  LDG.E.CONSTANT R24, [R24.64] ;  /* 0x0000000418187981 */ /* 0x000ee8000c1e9900 */
[----:B------:R-:W4:Y:S01]  /*18a0*/  LDG.E.CONSTANT R20, [R20.64] ;  /* 0x0000000414147981 */ /* 0x000f22000c1e9900 */
[----:B------:R-:W-:Y:S01]  /*18b0*/  IMAD R27, R0, 0x4, R27 ;  /* 0x00000004001b7824 */ /* 0x000fe200078e021b */
[----:B--2---:R-:W0:Y:S08]  /*18c0*/  I2F R14, R14 ;  /* 0x0000000e000e7306 */ /* 0x004e300000201400 */
[----:B------:R4:W1:Y:S01]  /*18d0*/  I2F R26, R15 ;  /* 0x0000000f001a7306 */ /* 0x0008620000201400 */
[-C--:B0-----:R-:W-:Y:S01]  /*18e0*/  FMUL.FTZ R28, R14, R7.reuse ;  /* 0x000000070e1c7220 */ /* 0x081fe20000410000 */
[----:B------:R-:W-:Y:S01]  /*18f0*/  IADD3 R14, P0, R18, c[0x0][0x168], RZ ;  /* 0x00005a00120e7a10 */ /* 0x000fe20007f1e0ff */
[----:B----4-:R-:W-:Y:S01]  /*1900*/  HADD2.F32 R15, -RZ, R20.H1_H1 ;  /* 0x30000014ff0f7230 */ /* 0x010fe20000004100 */
[----:B-1----:R-:W-:Y:S01]  /*1910*/  FMUL.FTZ R29, R26, R7 ;  /* 0x000000071a1d7220 */ /* 0x002fe20000410000 */
[----:B---3--:R-:W-:-:S04]  /*1920*/  HADD2.F32 R26, -RZ, R24.H0_H0 ;  /* 0x20000018ff1a7230 */ /* 0x008fc80000004100 */
[----:B------:R-:W-:Y:S01]  /*1930*/  F2FP.PACK_AB R21, R29, R28 ;  /* 0x0000001c1d15723e */ /* 0x000fe200000000ff */
[----:B------:R-:W-:Y:S02]  /*1940*/  HADD2.F32 R28, -RZ, R24.H1_H1 ;  /* 0x30000018ff1c7230 */ /* 0x000fe40000004100 */
[----:B------:R-:W-:Y:S02]  /*1950*/  HADD2.F32 R29, -RZ, R20.H0_H0 ;  /* 0x20000014ff1d7230 */ /* 0x000fe40000004100 */
[--C-:B------:R-:W-:Y:S01]  /*1960*/  HADD2.F32 R25, -RZ, R21.reuse.H1_H1 ;  /* 0x30000015ff197230 */ /* 0x100fe20000004100 */
[----:B------:R-:W-:Y:S01]  /*1970*/  FADD.FTZ R28, R28, R15 ;  /* 0x0000000f1c1c7221 */ /* 0x000fe20000010000 */
[----:B------:R-:W-:Y:S01]  /*1980*/  HADD2.F32 R24, -RZ, R21.H0_H0 ;  /* 0x20000015ff187230 */ /* 0x000fe20000004100 */
[----:B------:R-:W-:Y:S01]  /*1990*/  FADD.FTZ R26, R26, R29 ;  /* 0x0000001d1a1a7221 */ /* 0x000fe20000010000 */
[----:B------:R-:W-:Y:S01]  /*19a0*/  IADD3.X R15, R19, c[0x0][0x16c], RZ, P0, !PT ;  /* 0x00005b00130f7a10 */ /* 0x000fe200007fe4ff */
[----:B------:R-:W-:-:S02]  /*19b0*/  FADD.FTZ R20, RZ, R28 ;  /* 0x0000001cff147221 */ /* 0x000fc40000010000 */
[----:B------:R-:W-:Y:S02]  /*19c0*/  FADD.FTZ R21, RZ, R26 ;  /* 0x0000001aff157221 */ /* 0x000fe40000010000 */
[----:B------:R-:W-:Y:S02]  /*19d0*/  FADD.FTZ R20, R20, R25 ;  /* 0x0000001914147221 */ /* 0x000fe40000010000 */
[----:B------:R-:W-:Y:S02]  /*19e0*/  FADD.FTZ R21, R21, R24 ;  /* 0x0000001815157221 */ /* 0x000fe40000010000 */
[----:B------:R-:W-:-:S03]  /*19f0*/  FMUL.FTZ R26, R20, R20 ;  /* 0x00000014141a7220 */ /* 0x000fc60000410000 */
[C---:B------:R-:W-:Y:S01]  /*1a00*/  F2FP.PACK_AB R24, R21.reuse, R20 ;  /* 0x000000141518723e */ /* 0x040fe200000000ff */
[----:B------:R-:W-:-:S03]  /*1a10*/  FFMA.FTZ R26, R21, R21, R26 ;  /* 0x00000015151a7223 */ /* 0x000fc6000001001a */
[----:B------:R-:W-:Y:S01]  /*1a20*/  PRMT R25, R24, 0x5432, R24 ;  /* 0x0000543218197816 */ /* 0x000fe20000000018 */
[----:B------:R-:W-:Y:S01]  /*1a30*/  FADD.FTZ R5, R5, R26 ;  /* 0x0000001a05057221 */ /* 0x000fe20000010000 */
[----:B------:R-:W-:Y:S01]  /*1a40*/  IADD3 R24, R23, c[0x0][0x0], RZ ;  /* 0x0000000017187a10 */ /* 0x000fe20007ffe0ff */
[----:B------:R-:W-:Y:S02]  /*1a50*/  FADD.FTZ R23, R21, R20 ;  /* 0x0000001415177221 */ /* 0x000fe40000010000 */
[----:B------:R0:W-:Y:S01]  /*1a60*/  STG.E [R14.64], R25 ;  /* 0x000000190e007986 */ /* 0x0001e2000c101904 */
[----:B------:R-:W-:Y:S01]  /*1a70*/  ISETP.GE.AND P0, PT, R24, c[0x0][0x1a8], PT ;  /* 0x00006a0018007a0c */ /* 0x000fe20003f06270 */
[----:B------:R-:W-:Y:S02]  /*1a80*/  FADD.FTZ R6, R6, R23 ;  /* 0x0000001706067221 */ /* 0x000fe40000010000 */
[----:B------:R0:W-:Y:S10]  /*1a90*/  STS [R27], R25 ;  /* 0x000000191b007388 */ /* 0x0001f40000000800 */
[----:B------:R-:W-:Y:S05]  /*1aa0*/  @P0 BRA `(.L_x_718) ;  /* 0x00000fe000000947 */ /* 0x000fea0003800000 */
[----:B0-----:R-:W-:-:S05]  /*1ab0*/  IMAD.WIDE R14, R0, 0x8, R16 ;  /* 0x00000008000e7825 */ /* 0x001fca00078e0210 */
[----:B------:R-:W2:Y:S01]  /*1ac0*/  LDG.E.64 R16, [R14.64] ;  /* 0x000000040e107981 */ /* 0x000ea2000c1e1b00 */
[----:B------:R-:W-:-:S04]  /*1ad0*/  IADD3 R23, P0, R18, R12, RZ ;  /* 0x0000000c12177210 */ /* 0x000fc80007f1e0ff */
[----:B------:R-:W-:Y:S01]  /*1ae0*/  IADD3 R20, P1, R23, c[0x0][0x188], RZ ;  /* 0x0000620017147a10 */ /* 0x000fe20007f3e0ff */
[----:B------:R-:W-:Y:S01]  /*1af0*/  IMAD.X R25, R19, 0x1, R13, P0 ;  /* 0x0000000113197824 */ /* 0x000fe200000e060d */
[----:B------:R-:W-:-:S04]  /*1b00*/  IADD3 R18, P0, R23, c[0x0][0x180], RZ ;  /* 0x0000600017127a10 */ /* 0x000fc80007f1e0ff */
[C---:B------:R-:W-:Y:S02]  /*1b10*/  IADD3.X R19, R25.reuse, c[0x0][0x184], RZ, P0, !PT ;  /* 0x0000610019137a10 */ /* 0x040fe400007fe4ff */
[----:B------:R-:W-:-:S03]  /*1b20*/  IADD3.X R21, R25, c[0x0][0x18c], RZ, P1, !PT ;  /* 0x0000630019157a10 */ /* 0x000fc60000ffe4ff */
[----:B------:R-:W3:Y:S04]  /*1b30*/  LDG.E.CONSTANT R18, [R18.64] ;  /* 0x0000000412127981 */ /* 0x000ee8000c1e9900 */
[----:B------:R-:W4:Y:S01]  /*1b40*/  LDG.E.CONSTANT R20, [R20.64] ;  /* 0x0000000414147981 */ /* 0x000f22000c1e9900 */
[----:B------:R-:W-:Y:S02]  /*1b50*/  LEA R27, R0, R27, 0x2 ;  /* 0x0000001b001b7211 */ /* 0x000fe400078e10ff */
[----:B------:R-:W-:Y:S01]  /*1b60*/  IADD3 R24, R24, c[0x0][0x0], RZ ;  /* 0x0000000018187a10 */ /* 0x000fe20007ffe0ff */
        /* <DEDUP_REMOVED lines=15> */
[----:B------:R-:W-:Y:S01]  /*1c60*/  FADD.FTZ R18, RZ, R28 ;  /* 0x0000001cff127221 */ /* 0x000fe20000010000 */
[----:B------:R-:W-:Y:S01]  /*1c70*/  ISETP.GE.AND P0, PT, R24, c[0x0][0x1a8], PT ;  /* 0x00006a0018007a0c */ /* 0x000fe20003f06270 */
[----:B------:R-:W-:-:S02]  /*1c80*/  FADD.FTZ R19, RZ, R26 ;  /* 0x0000001aff137221 */ /* 0x000fc40000010000 */
[----:B------:R-:W-:Y:S02]  /*1c90*/  FADD.FTZ R18, R18, R21 ;  /* 0x0000001512127221 */ /* 0x000fe40000010000 */
[----:B------:R-:W-:-:S04]  /*1ca0*/  FADD.FTZ R19, R19, R20 ;  /* 0x0000001413137221 */ /* 0x000fc80000010000 */
[C---:B------:R-:W-:Y:S01]  /*1cb0*/  FADD.FTZ R21, R19.reuse, R18 ;  /* 0x0000001213157221 */ /* 0x040fe20000010000 */
[----:B------:R-:W-:-:S03]  /*1cc0*/  F2FP.PACK_AB R20, R19, R18 ;  /* 0x000000121314723e */ /* 0x000fc600000000ff */
[----:B------:R-:W-:Y:S01]  /*1cd0*/  FADD.FTZ R6, R6, R21 ;  /* 0x0000001506067221 */ /* 0x000fe20000010000 */
[----:B------:R-:W-:Y:S01]  /*1ce0*/  PRMT R26, R20, 0x5432, R20 ;  /* 0x00005432141a7816 */ /* 0x000fe20000000014 */
[----:B------:R-:W-:-:S04]  /*1cf0*/  FMUL.FTZ R20, R18, R18 ;  /* 0x0000001212147220 */ /* 0x000fc80000410000 */
[----:B------:R0:W-:Y:S01]  /*1d00*/  STG.E [R16.64], R26 ;  /* 0x0000001a10007986 */ /* 0x0001e2000c101904 */
[----:B------:R-:W-:-:S03]  /*1d10*/  FFMA.FTZ R20, R19, R19, R20 ;  /* 0x0000001313147223 */ /* 0x000fc60000010014 */
[----:B------:R0:W-:Y:S01]  /*1d20*/  STS [R27], R26 ;  /* 0x0000001a1b007388 */ /* 0x0001e20000000800 */
[----:B------:R-:W-:Y:S01]  /*1d30*/  FADD.FTZ R5, R5, R20 ;  /* 0x0000001405057221 */ /* 0x000fe20000010000 */
        /* <DEDUP_REMOVED lines=11> */
[----:B------:R-:W-:Y:S01]  /*1df0*/  IMAD R27, R0, 0x4, R27 ;  /* 0x00000004001b7824 */ /* 0x000fe200078e021b */
        /* <DEDUP_REMOVED lines=31> */
[----:B------:R-:W-:-:S05]  /*1ff0*/  IMAD.WIDE R16, R0, 0x8, R16 ;  /* 0x0000000800107825 */ /* 0x000fca00078e0210 */
[----:B0-----:R-:W2:Y:S01]  /*2000*/  LDG.E.64 R14, [R16.64] ;  /* 0x00000004100e7981 */ /* 0x001ea2000c1e1b00 */
        /* <DEDUP_REMOVED lines=124> */
[----:B0-----:R-:W-:Y:S01]  /*27d0*/  IMAD.WIDE R14, R0, 0x8, R16 ;  /* 0x00000008000e7825 */ /* 0x001fe200078e0210 */
[----:B------:R-:W-:-:S05]  /*27e0*/  IADD3 R23, P0, R12, R23, RZ ;  /* 0x000000170c177210 */ /* 0x000fca0007f1e0ff */
[----:B------:R-:W2:Y:S01]  /*27f0*/  LDG.E.64 R14, [R14.64] ;  /* 0x000000040e0e7981 */ /* 0x000ea2000c1e1b00 */
[----:B------:R-:W-:Y:S01]  /*2800*/  IMAD.X R25, R13, 0x1, R25, P0 ;  /* 0x000000010d197824 */ /* 0x000fe200000e0619 */
[C---:B------:R-:W-:Y:S02]  /*2810*/  IADD3 R18, P0, R23.reuse, c[0x0][0x180], RZ ;  /* 0x0000600017127a10 */ /* 0x040fe40007f1e0ff */
[----:B------:R-:W-:Y:S02]  /*2820*/  IADD3 R16, P1, R23, c[0x0][0x188], RZ ;  /* 0x0000620017107a10 */ /* 0x000fe40007f3e0ff */
[C---:B------:R-:W-:Y:S02]  /*2830*/  IADD3.X R19, R25.reuse, c[0x0][0x184], RZ, P0, !PT ;  /* 0x0000610019137a10 */ /* 0x040fe400007fe4ff */
[----:B------:R-:W-:-:S03]  /*2840*/  IADD3.X R17, R25, c[0x0][0x18c], RZ, P1, !PT ;  /* 0x0000630019117a10 */ /* 0x000fc60000ffe4ff */
[----:B------:R-:W3:Y:S04]  /*2850*/  LDG.E.CONSTANT R18, [R18.64] ;  /* 0x0000000412127981 */ /* 0x000ee8000c1e9900 */
[----:B------:R-:W4:Y:S01]  /*2860*/  LDG.E.CONSTANT R16, [R16.64] ;  /* 0x0000000410107981 */ /* 0x000f22000c1e9900 */
[----:B------:R-:W-:Y:S01]  /*2870*/  IMAD R0, R0, 0x4, R27 ;  /* 0x0000000400007824 */ /* 0x000fe200078e021b */
[----:B------:R-:W-:Y:S01]  /*2880*/  IADD3 R2, R2, 0x1, RZ ;  /* 0x0000000102027810 */ /* 0x000fe20007ffe0ff */
[----:B--2---:R0:W1:Y:S08]  /*2890*/  I2F R20, R14 ;  /* 0x0000000e00147306 */ /* 0x0040700000201400 */
[----:B------:R-:W2:Y:S01]  /*28a0*/  I2F R26, R15 ;  /* 0x0000000f001a7306 */ /* 0x000ea20000201400 */
[----:B0-----:R-:W-:Y:S01]  /*28b0*/  IADD3 R14, P0, R23, c[0x0][0x168], RZ ;  /* 0x00005a00170e7a10 */ /* 0x001fe20007f1e0ff */
[----:B----4-:R-:W-:Y:S01]  /*28c0*/  HADD2.F32 R29, -RZ, R16.H1_H1 ;  /* 0x30000010ff1d7230 */ /* 0x010fe20000004100 */
[----:B-1----:R-:W-:Y:S01]  /*28d0*/  FMUL.FTZ R28, R20, R7 ;  /* 0x00000007141c7220 */ /* 0x002fe20000410000 */
[----:B---3--:R-:W-:-:S02]  /*28e0*/  HADD2.F32 R20, -RZ, R18.H0_H0 ;  /* 0x20000012ff147230 */ /* 0x008fc40000004100 */
[----:B------:R-:W-:Y:S01]  /*28f0*/  HADD2.F32 R21, -RZ, R16.H0_H0 ;  /* 0x20000010ff157230 */ /* 0x000fe20000004100 */
[----:B--2---:R-:W-:Y:S01]  /*2900*/  FMUL.FTZ R15, R26, R7 ;  /* 0x000000071a0f7220 */ /* 0x004fe20000410000 */
[----:B------:R-:W-:-:S03]  /*2910*/  HADD2.F32 R26, -RZ, R18.H1_H1 ;  /* 0x30000012ff1a7230 */ /* 0x000fc60000004100 */
[----:B------:R-:W-:Y:S01]  /*2920*/  FADD.FTZ R20, R20, R21 ;  /* 0x0000001514147221 */ /* 0x000fe20000010000 */
[----:B------:R-:W-:Y:S01]  /*2930*/  F2FP.PACK_AB R28, R15, R28 ;  /* 0x0000001c0f1c723e */ /* 0x000fe200000000ff */
[----:B------:R-:W-:Y:S01]  /*2940*/  FADD.FTZ R26, R26, R29 ;  /* 0x0000001d1a1a7221 */ /* 0x000fe20000010000 */
[----:B------:R-:W-:Y:S01]  /*2950*/  IADD3 R29, R24, c[0x0][0x0], RZ ;  /* 0x00000000181d7a10 */ /* 0x000fe20007ffe0ff */
[----:B------:R-:W-:Y:S02]  /*2960*/  FADD.FTZ R20, RZ, R20 ;  /* 0x00000014ff147221 */ /* 0x000fe40000010000 */
[--C-:B------:R-:W-:Y:S01]  /*2970*/  HADD2.F32 R17, -RZ, R28.reuse.H1_H1 ;  /* 0x3000001cff117230 */ /* 0x100fe20000004100 */
[----:B------:R-:W-:Y:S01]  /*2980*/  FADD.FTZ R26, RZ, R26 ;  /* 0x0000001aff1a7221 */ /* 0x000fe20000010000 */
[----:B------:R-:W-:-:S03]  /*2990*/  HADD2.F32 R15, -RZ, R28.H0_H0 ;  /* 0x2000001cff0f7230 */ /* 0x000fc60000004100 */
[----:B------:R-:W-:Y:S02]  /*29a0*/  FADD.FTZ R17, R26, R17 ;  /* 0x000000111a117221 */ /* 0x000fe40000010000 */
[----:B------:R-:W-:Y:S01]  /*29b0*/  FADD.FTZ R20, R20, R15 ;  /* 0x0000000f14147221 */ /* 0x000fe20000010000 */
[----:B------:R-:W-:Y:S01]  /*29c0*/  IADD3.X R15, R25, c[0x0][0x16c], RZ, P0, !PT ;  /* 0x00005b00190f7a10 */ /* 0x000fe200007fe4ff */
[-C--:B------:R-:W-:Y:S01]  /*29d0*/  FMUL.FTZ R19, R17, R17.reuse ;  /* 0x0000001111137220 */ /* 0x080fe20000410000 */
[----:B------:R-:W-:Y:S02]  /*29e0*/  ISETP.GE.AND P0, PT, R29, c[0x0][0x1a8], PT ;  /* 0x00006a001d007a0c */ /* 0x000fe40003f06270 */
[C---:B------:R-:W-:Y:S01]  /*29f0*/  F2FP.PACK_AB R16, R20.reuse, R17 ;  /* 0x000000111410723e */ /* 0x040fe200000000ff */
[C---:B------:R-:W-:Y:S02]  /*2a00*/  FADD.FTZ R17, R20.reuse, R17 ;  /* 0x0000001114117221 */ /* 0x040fe40000010000 */
[----:B------:R-:W-:Y:S01]  /*2a10*/  FFMA.FTZ R20, R20, R20, R19 ;  /* 0x0000001414147223 */ /* 0x000fe20000010013 */
[----:B------:R-:W-:Y:S01]  /*2a20*/  PRMT R21, R16, 0x5432, R16 ;  /* 0x0000543210157816 */ /* 0x000fe20000000010 */
[----:B------:R-:W-:-:S02]  /*2a30*/  FADD.FTZ R6, R6, R17 ;  /* 0x0000001106067221 */ /* 0x000fc40000010000 */
[----:B------:R-:W-:Y:S02]  /*2a40*/  FADD.FTZ R5, R5, R20 ;  /* 0x0000001405057221 */ /* 0x000fe40000010000 */
[----:B------:R0:W-:Y:S04]  /*2a50*/  STG.E [R14.64], R21 ;  /* 0x000000150e007986 */ /* 0x0001e8000c101904 */
[----:B------:R0:W-:Y:S01]  /*2a60*/  STS [R0], R21 ;  /* 0x0000001500007388 */ /* 0x0001e20000000800 */
[----:B------:R-:W-:Y:S01]  /*2a70*/  @P0 CALL.REL.NOINC `(.L_x_718) ;  /* 0x0000001000000944 */ /* 0x000fe20003c00000 */
[----:B------:R-:W-:Y:S05]  /*2a80*/  BRA `(.L_x_723) ;  /* 0xffffeaf000007947 */ /* 0x000fea000383ffff */
.L_x_718:
[----:B0--3--:R-:W-:Y:S05]  /*2a90*/  BSYNC B0 ;  /* 0x0000000000007941 */ /* 0x009fea0003800000 */
.L_x_717:
[----:B------:R-:W0:Y:S01]  /*2aa0*/  SHFL.BFLY PT, R3, R6, 0x10, 0x1f ;  /* 0x0e001f0006037f89 */ /* 0x000e2200000e0000 */
[----:B------:R-:W1:Y:S01]  /*2ab0*/  I2F.U32 R20, c[0x0][0x0] ;  /* 0x0000000000147b06 */ /* 0x000e620000201000 */
[----:B------:R-:W-:Y:S01]  /*2ac0*/  LOP3.LUT P4, R19, R9, 0x1f, RZ, 0xc0, !PT ;  /* 0x0000001f09137812 */ /* 0x000fe2000788c0ff */
[----:B------:R-:W-:Y:S01]  /*2ad0*/  BSSY B0, `(.L_x_724) ;  /* 0x000003f000007945 */ /* 0x000fe20003800000 */
[----:B------:R-:W2:Y:S01]  /*2ae0*/  SHFL.BFLY PT, R0, R5, 0x10, 0x1f ;  /* 0x0e001f0005007f89 */ /* 0x000ea200000e0000 */
[----:B------:R-:W-:-:S02]  /*2af0*/  SHF.R.U32.HI R18, RZ, 0x5, R9 ;  /* 0x00000005ff127819 */ /* 0x000fc40000011609 */
[----:B------:R-:W-:Y:S02]  /*2b00*/  ISETP.NE.AND P1, PT, R9, RZ, PT ;  /* 0x000000ff0900720c */ /* 0x000fe40003f25270 */
[----:B------:R-:W3:Y:S01]  /*2b10*/  I2F.U32 R15, R9 ;  /* 0x00000009000f7306 */ /* 0x000ee20000201000 */
[----:B-1----:R-:W-:Y:S02]  /*2b20*/  FMUL.FTZ R20, R20, 0.03125 ;  /* 0x3d00000014147820 */ /* 0x002fe40000410000 */
[----:B0-----:R-:W-:-:S03]  /*2b30*/  FADD.FTZ R3, R3, R6 ;  /* 0x0000000603037221 */ /* 0x001fc60000010000 */
[----:B---3--:R-:W-:Y:S01]  /*2b40*/  FSETP.GT.FTZ.AND P0, PT, R20, R15, PT ;  /* 0x0000000f1400720b */ /* 0x008fe20003f14000 */
[----:B--2---:R-:W-:Y:S02]  /*2b50*/  FADD.FTZ R4, R0, R5 ;  /* 0x0000000500047221 */ /* 0x004fe40000010000 */
[----:B------:R-:W0:Y:S04]  /*2b60*/  SHFL.BFLY PT, R0, R3, 0x8, 0x1f ;  /* 0x0d001f0003007f89 */ /* 0x000e2800000e0000 */
[----:B------:R-:W1:Y:S01]  /*2b70*/  SHFL.BFLY PT, R7, R4, 0x8, 0x1f ;  /* 0x0d001f0004077f89 */ /* 0x000e6200000e0000 */
[----:B0-----:R-:W-:Y:S02]  /*2b80*/  FADD.FTZ R0, R3, R0 ;  /* 0x0000000003007221 */ /* 0x001fe40000010000 */
[----:B-1----:R-:W-:-:S03]  /*2b90*/  FADD.FTZ R12, R4, R7 ;  /* 0x00000007040c7221 */ /* 0x002fc60000010000 */
[----:B------:R-:W0:Y:S04]  /*2ba0*/  SHFL.BFLY PT, R7, R0, 0x4, 0x1f ;  /* 0x0c801f0000077f89 */ /* 0x000e2800000e0000 */
[----:B------:R-:W1:Y:S01]  /*2bb0*/  SHFL.BFLY PT, R13, R12, 0x4, 0x1f ;  /* 0x0c801f000c0d7f89 */ /* 0x000e6200000e0000 */
[----:B0-----:R-:W-:Y:S02]  /*2bc0*/  FADD.FTZ R7, R0, R7 ;  /* 0x0000000700077221 */ /* 0x001fe40000010000 */
[----:B------:R-:W-:Y:S02]  /*2bd0*/  IMAD.MOV.U32 R0, RZ, RZ, RZ ;  /* 0x000000ffff007224 */ /* 0x000fe400078e00ff */
[----:B-1----:R-:W-:Y:S01]  /*2be0*/  FADD.FTZ R13, R12, R13 ;  /* 0x0000000d0c0d7221 */ /* 0x002fe20000010000 */
[----:B------:R-:W0:Y:S04]  /*2bf0*/  SHFL.BFLY PT, R2, R7, 0x2, 0x1f ;  /* 0x0c401f0007027f89 */ /* 0x000e2800000e0000 */
[----:B------:R-:W1:Y:S01]  /*2c00*/  SHFL.BFLY PT, R6, R13, 0x2, 0x1f ;  /* 0x0c401f000d067f89 */ /* 0x000e6200000e0000 */
[----:B0-----:R-:W-:Y:S01]  /*2c10*/  FADD.FTZ R2, R7, R2 ;  /* 0x0000000207027221 */ /* 0x001fe20000010000 */
[----:B------:R-:W-:Y:S01]  /*2c20*/  SHF.L.U32 R7, R19, 0x2, RZ ;  /* 0x0000000213077819 */ /* 0x000fe200000006ff */
[----:B-1----:R-:W-:-:S03]  /*2c30*/  FADD.FTZ R6, R13, R6 ;  /* 0x000000060d067221 */ /* 0x002fc60000010000 */
[----:B------:R-:W0:Y:S04]  /*2c40*/  SHFL.BFLY PT, R3, R2, 0x1, 0x1f ;  /* 0x0c201f0002037f89 */ /* 0x000e2800000e0000 */
[----:B------:R-:W1:Y:S01]  /*2c50*/  SHFL.BFLY PT, R5, R6, 0x1, 0x1f ;  /* 0x0c201f0006057f89 */ /* 0x000e6200000e0000 */
[----:B0-----:R-:W-:Y:S02]  /*2c60*/  FADD.FTZ R15, R2, R3 ;  /* 0x00000003020f7221 */ /* 0x001fe40000010000 */
[----:B------:R-:W-:Y:S02]  /*2c70*/  IMAD.MOV.U32 R3, RZ, RZ, RZ ;  /* 0x000000ffff037224 */ /* 0x000fe400078e00ff */
        /* <DEDUP_REMOVED lines=36> */
.L_x_725:
[----:B------:R-:W-:Y:S05]  /*2ec0*/  BSYNC B0 ;  /* 0x0000000000007941 */ /* 0x000fea0003800000 */
.L_x_724:
[----:B------:R-:W-:Y:S01]  /*2ed0*/  BAR.SYNC.DEFER_BLOCKING 0x0 ;  /* 0x0000000000007b1d */ /* 0x000fe20000010000 */
[----:B------:R-:W-:-:S05]  /*2ee0*/  IMAD.MOV.U32 R6, RZ, RZ, 0x11 ;  /* 0x00000011ff067424 */ /* 0x000fca00078e00ff */
[----:B------:R-:W-:Y:S01]  /*2ef0*/  BSSY B0, `(.L_x_726) ;  /* 0x0000153000007945 */ /* 0x000fe20003800000 */
[----:B------:R-:W-:Y:S05]  /*2f00*/  @P2 BRA `(.L_x_727) ;  /* 0x0000151000002947 */ /* 0x000fea0003800000 */
[----:B------:R-:W1:Y:S01]  /*2f10*/  LDS.64 R4, [RZ] ;  /* 0x00000000ff047984 */ /* 0x000e620000000a00 */
[----:B------:R-:W-:Y:S01]  /*2f20*/  IMAD.MOV.U32 R12, RZ, RZ, c[0x0][0x0] ;  /* 0x00000000ff0c7624 */ /* 0x000fe200078e00ff */
[----:B------:R-:W-:Y:S01]  /*2f30*/  ISETP.NE.U32.AND P0, PT, RZ, c[0x0][0x1c8], PT ;  /* 0x00007200ff007a0c */ /* 0x000fe20003f05070 */
[----:B------:R-:W-:Y:S01]  /*2f40*/  IMAD.MOV.U32 R21, RZ, RZ, R9 ;  /* 0x000000ffff157224 */ /* 0x000fe200078e0009 */
[----:B0-----:R-:W-:Y:S02]  /*2f50*/  MOV R3, RZ ;  /* 0x000000ff00037202 */ /* 0x001fe40000000f00 */
[----:B------:R-:W-:Y:S02]  /*2f60*/  ISETP.NE.AND.EX P0, PT, RZ, c[0x0][0x1cc], PT, P0 ;  /* 0x00007300ff007a0c */ /* 0x000fe40003f05300 */
[----:B-1----:R-:W-:Y:S01]  /*2f70*/  F2FP.PACK_AB R5, R5, R4 ;  /* 0x000000040505723e */ /* 0x002fe200000000ff */
[----:B------:R-:W-:-:S02]  /*2f80*/  IMAD.SHL.U32 R4, R12, 0x8, RZ ;  /* 0x000000080c047824 */ /* 0x000fc400078e00ff */
[----:B------:R-:W-:-:S04]  /*2f90*/  IMAD.WIDE R12, R12, 0x4, RZ ;  /* 0x000000040c0c7825 */ /* 0x000fc800078e02ff */
.L_x_744:
        /* <DEDUP_REMOVED lines=12> */
[----:B------:R-:W-:-:S04]  /*3060*/  IMAD R17, R8, c[0x0][0x1a8], R21 ;  /* 0x00006a0008117a24 */ /* 0x000fc800078e0215 */
        /* <DEDUP_REMOVED lines=16> */
.L_x_728:
[----:B------:R0:W-:Y:S01]  /*3170*/  STS [R25], R24 ;  /* 0x0000001819007388 */ /* 0x0001e20000000800 */
[C---:B------:R-:W-:Y:S02]  /*3180*/  HADD2 R15, |R24|.reuse, -RZ.H0_H0 ;  /* 0xa00000ff180f7230 */ /* 0x040fe40000000200 */
[----:B------:R-:W-:-:S03]  /*3190*/  HSETP2.GT.AND P5, PT, |R24|.H0_H0, |R24|.H1_H1, PT ;  /* 0x7000001818007234 */ /* 0x000fc60003fa4a00 */
[----:B------:R-:W-:-:S04]  /*31a0*/  PRMT R0, R15, 0x7632, R0 ;  /* 0x000076320f007816 */ /* 0x000fc80000000000 */
[----:B------:R-:W-:-:S05]  /*31b0*/  SEL R15, R0, R15, !P5 ;  /* 0x0000000f000f7207 */ /* 0x000fca0006800000 */
[----:B------:R-:W-:-:S05]  /*31c0*/  HSETP2.GT.AND P5, PT, R15.H0_H0, R6.H0_H0, PT ;  /* 0x200000060f007234 */ /* 0x000fca0003fa4800 */
[----:B------:R-:W-:Y:S02]  /*31d0*/  SEL R6, R6, R15, !P5 ;  /* 0x0000000f06067207 */ /* 0x000fe40006800000 */
.L_x_729:
        /* <DEDUP_REMOVED lines=17> */
[----:B------:R-:W-:-:S04]  /*32f0*/  IMAD R23, R8, c[0x0][0x1a8], R21 ;  /* 0x00006a0008177a24 */ /* 0x000fc800078e0215 */
        /* <DEDUP_REMOVED lines=16> */
.L_x_730:
[----:B------:R0:W-:Y:S01]  /*3400*/  STS [R25], R27 ;  /* 0x0000001b19007388 */ /* 0x0001e20000000800 */
[C---:B------:R-:W-:Y:S02]  /*3410*/  HADD2 R17, |R27|.reuse, -RZ.H0_H0 ;  /* 0xa00000ff1b117230 */ /* 0x040fe40000000200 */
[----:B------:R-:W-:-:S03]  /*3420*/  HSETP2.GT.AND P5, PT, |R27|.H0_H0, |R27|.H1_H1, PT ;  /* 0x7000001b1b007234 */ /* 0x000fc60003fa4a00 */
[----:B------:R-:W-:-:S04]  /*3430*/  PRMT R16, R17, 0x7632, R16 ;  /* 0x0000763211107816 */ /* 0x000fc80000000010 */
[----:B------:R-:W-:-:S05]  /*3440*/  SEL R17, R16, R17, !P5 ;  /* 0x0000001110117207 */ /* 0x000fca0006800000 */
[----:B------:R-:W-:-:S05]  /*3450*/  HSETP2.GT.AND P5, PT, R17.H0_H0, R6.H0_H0, PT ;  /* 0x2000000611007234 */ /* 0x000fca0003fa4800 */
[----:B------:R-:W-:Y:S02]  /*3460*/  SEL R6, R6, R17, !P5 ;  /* 0x0000001106067207 */ /* 0x000fe40006800000 */
.L_x_731:
[----:B0-----:R-:W-:-:S04]  /*3470*/  IADD3 R21, R21, c[0x0][0x0], RZ ;  /* 0x0000000015157a10 */ /* 0x001fc80007ffe0ff */
[----:B------:R-:W-:-:S13]  /*3480*/  ISETP.GE.AND P5, PT, R21, c[0x0][0x1a8], PT ;  /* 0x00006a0015007a0c */ /* 0x000fda0003fa6270 */
[----:B------:R-:W-:Y:S05]  /*3490*/  @P5 BRA `(.L_x_727) ;  /* 0x00000f8000005947 */ /* 0x000fea0003800000 */
[----:B------:R-:W-:-:S04]  /*34a0*/  IADD3 R23, P5, R12, R14, RZ ;  /* 0x0000000e0c177210 */ /* 0x000fc80007fbe0ff */
[----:B------:R-:W-:Y:S02]  /*34b0*/  IADD3.X R27, R13, R15, RZ, P5, !PT ;  /* 0x0000000f0d1b7210 */ /* 0x000fe40002ffe4ff */
[C---:B------:R-:W-:Y:S02]  /*34c0*/  IADD3 R16, P6, R23.reuse, c[0x0][0x198], RZ ;  /* 0x0000660017107a10 */ /* 0x040fe40007fde0ff */
[----:B------:R-:W-:Y:S02]  /*34d0*/  IADD3 R14, P5, R23, c[0x0][0x190], RZ ;  /* 0x00006400170e7a10 */ /* 0x000fe40007fbe0ff */
        /* <DEDUP_REMOVED lines=27> */
.L_x_732:
[----:B------:R0:W-:Y:S01]  /*3690*/  STS [R25], R24 ;  /* 0x0000001819007388 */ /* 0x0001e20000000800 */
[C---:B------:R-:W-:Y:S02]  /*36a0*/  HADD2 R15, |R24|.reuse, -RZ.H0_H0 ;  /* 0xa00000ff180f7230 */ /* 0x040fe40000000200 */
[----:B------:R-:W-:-:S03]  /*36b0*/  HSETP2.GT.AND P5, PT, |R24|.H0_H0, |R24|.H1_H1, PT ;  /* 0x7000001818007234 */ /* 0x000fc60003fa4a00 */
[----:B------:R-:W-:-:S04]  /*36c0*/  PRMT R14, R15, 0x7632, R14 ;  /* 0x000076320f0e7816 */ /* 0x000fc8000000000e */
[----:B------:R-:W-:-:S05]  /*36d0*/  SEL R15, R14, R15, !P5 ;  /* 0x0000000f0e0f7207 */ /* 0x000fca0006800000 */
[----:B------:R-:W-:-:S05]  /*36e0*/  HSETP2.GT.AND P5, PT, R15.H0_H0, R6.H0_H0, PT ;  /* 0x200000060f007234 */ /* 0x000fca0003fa4800 */
[----:B------:R-:W-:Y:S02]  /*36f0*/  SEL R6, R6, R15, !P5 ;  /* 0x0000000f06067207 */ /* 0x000fe40006800000 */
.L_x_733:
        /* <DEDUP_REMOVED lines=34> */
.L_x_734:
[----:B------:R0:W-:Y:S01]  /*3920*/  STS [R25], R24 ;  /* 0x0000001819007388 */ /* 0x0001e20000000800 */
[C---:B------:R-:W-:Y:S02]  /*3930*/  HADD2 R15, |R24|.reuse, -RZ.H0_H0 ;  /* 0xa00000ff180f7230 */ /* 0x040fe40000000200 */
[----:B------:R-:W-:-:S03]  /*3940*/  HSETP2.GT.AND P5, PT, |R24|.H0_H0, |R24|.H1_H1, PT ;  /* 0x7000001818007234 */ /* 0x000fc60003fa4a00 */
[----:B------:R-:W-:-:S04]  /*3950*/  PRMT R14, R15, 0x7632, R14 ;  /* 0x000076320f0e7816 */ /* 0x000fc8000000000e */
[----:B------:R-:W-:-:S05]  /*3960*/  SEL R15, R14, R15, !P5 ;  /* 0x0000000f0e0f7207 */ /* 0x000fca0006800000 */
[----:B------:R-:W-:-:S05]  /*3970*/  HSETP2.GT.AND P5, PT, R15.H0_H0, R6.H0_H0, PT ;  /* 0x200000060f007234 */ /* 0x000fca0003fa4800 */
[----:B------:R-:W-:Y:S02]  /*3980*/  SEL R6, R6, R15, !P5 ;  /* 0x0000000f06067207 */ /* 0x000fe40006800000 */
.L_x_735:
        /* <DEDUP_REMOVED lines=34> */
.L_x_736:
[----:B------:R0:W-:Y:S01]  /*3bb0*/  STS [R25], R24 ;  /* 0x0000001819007388 */ /* 0x0001e20000000800 */
[C---:B------:R-:W-:Y:S02]  /*3bc0*/  HADD2 R15, |R24|.reuse, -RZ.H0_H0 ;  /* 0xa00000ff180f7230 */ /* 0x040fe40000000200 */
[----:B------:R-:W-:-:S03]  /*3bd0*/  HSETP2.GT.AND P5, PT, |R24|.H0_H0, |R24|.H1_H1, PT ;  /* 0x7000001818007234 */ /* 0x000fc60003fa4a00 */
[----:B------:R-:W-:-:S04]  /*3be0*/  PRMT R14, R15, 0x7632, R14 ;  /* 0x000076320f0e7816 */ /* 0x000fc8000000000e */
[----:B------:R-:W-:-:S05]  /*3bf0*/  SEL R15, R14, R15, !P5 ;  /* 0x0000000f0e0f7207 */ /* 0x000fca0006800000 */
[----:B------:R-:W-:-:S05]  /*3c00*/  HSETP2.GT.AND P5, PT, R15.H0_H0, R6.H0_H0, PT ;  /* 0x200000060f007234 */ /* 0x000fca0003fa4800 */
[----:B------:R-:W-:Y:S02]  /*3c10*/  SEL R6, R6, R15, !P5 ;  /* 0x0000000f06067207 */ /* 0x000fe40006800000 */
.L_x_737:
        /* <DEDUP_REMOVED lines=34> */
.L_x_738:
[----:B------:R0:W-:Y:S01]  /*3e40*/  STS [R25], R24 ;  /* 0x0000001819007388 */ /* 0x0001e20000000800 */
[C---:B------:R-:W-:Y:S02]  /*3e50*/  HADD2 R15, |R24|.reuse, -RZ.H0_H0 ;  /* 0xa00000ff180f7230 */ /* 0x040fe40000000200 */
[----:B------:R-:W-:-:S03]  /*3e60*/  HSETP2.GT.AND P5, PT, |R24|.H0_H0, |R24|.H1_H1, PT ;  /* 0x7000001818007234 */ /* 0x000fc60003fa4a00 */
[----:B------:R-:W-:-:S04]  /*3e70*/  PRMT R14, R15, 0x7632, R14 ;  /* 0x000076320f0e7816 */ /* 0x000fc8000000000e */
[----:B------:R-:W-:-:S05]  /*3e80*/  SEL R15, R14, R15, !P5 ;  /* 0x0000000f0e0f7207 */ /* 0x000fca0006800000 */
[----:B------:R-:W-:-:S05]  /*3e90*/  HSETP2.GT.AND P5, PT, R15.H0_H0, R6.H0_H0, PT ;  /* 0x200000060f007234 */ /* 0x000fca0003fa4800 */
[----:B------:R-:W-:Y:S02]  /*3ea0*/  SEL R6, R6, R15, !P5 ;  /* 0x0000000f06067207 */ /* 0x000fe40006800000 */
.L_x_739:
        /* <DEDUP_REMOVED lines=34> */
.L_x_740:
[----:B------:R0:W-:Y:S01]  /*40d0*/  STS [R25], R24 ;  /* 0x0000001819007388 */ /* 0x0001e20000000800 */
[C---:B------:R-:W-:Y:S02]  /*40e0*/  HADD2 R15, |R24|.reuse, -RZ.H0_H0 ;  /* 0xa00000ff180f7230 */ /* 0x040fe40000000200 */
[----:B------:R-:W-:-:S03]  /*40f0*/  HSETP2.GT.AND P5, PT, |R24|.H0_H0, |R24|.H1_H1, PT ;  /* 0x7000001818007234 */ /* 0x000fc60003fa4a00 */
[----:B------:R-:W-:-:S04]  /*4100*/  PRMT R14, R15, 0x7632, R14 ;  /* 0x000076320f0e7816 */ /* 0x000fc8000000000e */
[----:B------:R-:W-:-:S05]  /*4110*/  SEL R15, R14, R15, !P5 ;  /* 0x0000000f0e0f7207 */ /* 0x000fca0006800000 */
[----:B------:R-:W-:-:S05]  /*4120*/  HSETP2.GT.AND P5, PT, R15.H0_H0, R6.H0_H0, PT ;  /* 0x200000060f007234 */ /* 0x000fca0003fa4800 */
[----:B------:R-:W-:Y:S02]  /*4130*/  SEL R6, R6, R15, !P5 ;  /* 0x0000000f06067207 */ /* 0x000fe40006800000 */
.L_x_741:
        /* <DEDUP_REMOVED lines=34> */
.L_x_742:
[----:B------:R0:W-:Y:S01]  /*4360*/  STS [R25], R23 ;  /* 0x0000001719007388 */ /* 0x0001e20000000800 */
[C---:B------:R-:W-:Y:S02]  /*4370*/  HADD2 R15, |R23|.reuse, -RZ.H0_H0 ;  /* 0xa00000ff170f7230 */ /* 0x040fe40000000200 */
[----:B------:R-:W-:-:S03]  /*4380*/  HSETP2.GT.AND P5, PT, |R23|.H0_H0, |R23|.H1_H1, PT ;  /* 0x7000001717007234 */ /* 0x000fc60003fa4a00 */
[----:B------:R-:W-:-:S04]  /*4390*/  PRMT R0, R15, 0x7632, R0 ;  /* 0x000076320f007816 */ /* 0x000fc80000000000 */
[----:B------:R-:W-:-:S05]  /*43a0*/  SEL R15, R0, R15, !P5 ;  /* 0x0000000f000f7207 */ /* 0x000fca0006800000 */
[----:B------:R-:W-:-:S05]  /*43b0*/  HSETP2.GT.AND P5, PT, R15.H0_H0, R6.H0_H0, PT ;  /* 0x200000060f007234 */ /* 0x000fca0003fa4800 */
[----:B------:R-:W-:Y:S02]  /*43c0*/  SEL R6, R6, R15, !P5 ;  /* 0x0000000f06067207 */ /* 0x000fe40006800000 */
.L_x_743:
[----:B0-----:R-:W-:Y:S02]  /*43d0*/  IADD3 R21, R21, c[0x0][0x0], RZ ;  /* 0x0000000015157a10 */ /* 0x001fe40007ffe0ff */
[----:B------:R-:W-:Y:S02]  /*43e0*/  IADD3 R3, R3, 0x1, RZ ;  /* 0x0000000103037810 */ /* 0x000fe40007ffe0ff */
[----:B------:R-:W-:-:S13]  /*43f0*/  ISETP.GE.AND P5, PT, R21, c[0x0][0x1a8], PT ;  /* 0x00006a0015007a0c */ /* 0x000fda0003fa6270 */
[----:B------:R-:W-:Y:S01]  /*4400*/  @P5 CALL.REL.NOINC `(.L_x_727) ;  /* 0x0000001000005944 */ /* 0x000fe20003c00000 */
[----:B------:R-:W-:Y:S05]  /*4410*/  BRA `(.L_x_744) ;  /* 0xffffeb8000007947 */ /* 0x000fea000383ffff */
.L_x_727:
[----:B------:R-:W-:Y:S05]  /*4420*/  BSYNC B0 ;  /* 0x0000000000007941 */ /* 0x000fea0003800000 */
.L_x_726:
        /* <DEDUP_REMOVED lines=49> */
[----:B-----5:R-:W-:Y:S05]  /*4740*/  CALL.REL.NOINC `($__internal_8_$__cuda_sm20_div_rn_f64_full) ;  /* 0x000001e000007944 */ /* 0x020fea0003c00000 */
.L_x_748:
[----:B------:R-:W-:Y:S05]  /*4750*/  BSYNC B1 ;  /* 0x0000000000017941 */ /* 0x000fea0003800000 */
.L_x_747:
[----:B------:R-:W2:Y:S01]  /*4760*/  F2F.F32.F64 R4, R2 ;  /* 0x0000000200047310 */ /* 0x000ea20000301000 */
[----:B------:R-:W2:Y:S01]  /*4770*/  DSETP.GEU.AND P0, PT, |R2|, c[0x2][0x0], PT ;  /* 0x008000000200762a */ /* 0x000ea20003f0e200 */
[----:B------:R-:W-:-:S13]  /*4780*/  MOV R13, 0x2 ;  /* 0x00000002000d7802 */ /* 0x000fda0000000f00 */
[----:B--2---:R-:W-:Y:S02]  /*4790*/  @!P0 FMUL R4, R4, 1.175494350822287508e-38 ;  /* 0x0080000004048820 */ /* 0x004fe40000400000 */
.L_x_749:
[----:B--2---:R-:W2:Y:S02]  /*47a0*/  LDS R2, [R9.X4+0x190] ;  /* 0x0001900009027984 */ /* 0x004ea40000004800 */
[----:B--2---:R-:W-:-:S05]  /*47b0*/  HADD2.F32 R3, -RZ, R2.H0_H0 ;  /* 0x20000002ff037230 */ /* 0x004fca0000004100 */
[----:B------:R-:W-:Y:S01]  /*47c0*/  FMUL.FTZ R5, R4, R3 ;  /* 0x0000000304057220 */ /* 0x000fe20000410000 */
[----:B------:R-:W-:Y:S01]  /*47d0*/  HADD2.F32 R3, -RZ, R2.H1_H1 ;  /* 0x30000002ff037230 */ /* 0x000fe20000004100 */
[----:B------:R-:W-:Y:S01]  /*47e0*/  IMAD R2, R8, c[0x0][0x1a8], R9 ;  /* 0x00006a0008027a24 */ /* 0x000fe200078e0209 */
[----:B------:R-:W-:-:S03]  /*47f0*/  IADD3 R9, R9, c[0x0][0x0], RZ ;  /* 0x0000000009097a10 */ /* 0x000fc60007ffe0ff */
[----:B------:R-:W2:Y:S01]  /*4800*/  F2I.S8.NTZ R5, R5 ;  /* 0x0000000500057305 */ /* 0x000ea20000202100 */
[----:B------:R-:W-:Y:S01]  /*4810*/  FMUL.FTZ R6, R4, R3 ;  /* 0x0000000304067220 */ /* 0x000fe20000410000 */
[----:B------:R-:W-:Y:S01]  /*4820*/  ISETP.GE.AND P0, PT, R9, c[0x0][0x1a8], PT ;  /* 0x00006a0009007a0c */ /* 0x000fe20003f06270 */
[----:B------:R-:W-:-:S05]  /*4830*/  IMAD.WIDE R2, R2, R13, c[0x0][0x160] ;  /* 0x0000580002027625 */ /* 0x000fca00078e020d */
[----:B------:R-:W3:Y:S01]  /*4840*/  F2I.S8.NTZ R6, R6 ;  /* 0x0000000600067305 */ /* 0x000ee20000202100 */
[----:B--2---:R-:W-:-:S04]  /*4850*/  PRMT R7, R5, 0x8880, RZ ;  /* 0x0000888005077816 */ /* 0x004fc800000000ff */
[----:B------:R-:W-:-:S04]  /*4860*/  PRMT R7, R7, 0x7710, RZ ;  /* 0x0000771007077816 */ /* 0x000fc800000000ff */
[----:B---3--:R-:W-:-:S05]  /*4870*/  PRMT R7, R6, 0x7604, R7 ;  /* 0x0000760406077816 */ /* 0x008fca0000000007 */
[----:B------:R2:W-:Y:S01]  /*4880*/  STG.E.U16 [R2.64], R7 ;  /* 0x0000000702007986 */ /* 0x0005e2000c101504 */
[----:B------:R-:W-:Y:S05]  /*4890*/  @!P0 BRA `(.L_x_749) ;  /* 0xffffff0000008947 */ /* 0x000fea000383ffff */
.L_x_746:
[----:B------:R-:W-:Y:S05]  /*48a0*/  BSYNC B0 ;  /* 0x0000000000007941 */ /* 0x000fea0003800000 */
.L_x_745:
[----:B------:R-:W-:Y:S05]  /*48b0*/  @P1 EXIT ;  /* 0x000000000000194d */ /* 0x000fea0003800000 */
[----:B------:R-:W3:Y:S01]  /*48c0*/  LDG.E R11, [R10.64] ;  /* 0x000000040a0b7981 */ /* 0x000ee2000c1e1900 */
[----:B------:R-:W-:-:S04]  /*48d0*/  IMAD.MOV.U32 R9, RZ, RZ, 0x4 ;  /* 0x00000004ff097424 */ /* 0x000fc800078e00ff */
[----:B------:R-:W-:-:S04]  /*48e0*/  IMAD.WIDE.U32 R8, R8, R9, c[0x0][0x1c8] ;  /* 0x0000720008087625 */ /* 0x000fc800078e0009 */
[----:B---3--:R-:W-:-:S04]  /*48f0*/  FMUL.FTZ R0, R0, R11 ;  /* 0x0000000b00007220 */ /* 0x008fc80000410000 */
[----:B--2---:R-:W-:-:S05]  /*4900*/  FMUL.FTZ R3, R0, 0.0078740157186985015869 ;  /* 0x3c01020400037820 */ /* 0x004fca0000410000 */
[----:B------:R-:W-:Y:S01]  /*4910*/  STG.E [R8.64], R3 ;  /* 0x0000000308007986 */ /* 0x000fe2000c101904 */
[----:B------:R-:W-:Y:S05]  /*4920*/  EXIT ;  /* 0x000000000000794d */ /* 0x000fea0003800000 */
        .weak           $__internal_8_$__cuda_sm20_div_rn_f64_full
        .type           $__internal_8_$__cuda_sm20_div_rn_f64_full,@function
        .size           $__internal_8_$__cuda_sm20_div_rn_f64_full,(.L_x_2442 - $__internal_8_$__cuda_sm20_div_rn_f64_full)
$__internal_8_$__cuda_sm20_div_rn_f64_full:
        /* <DEDUP_REMOVED lines=57> */
.L_x_751:
        /* <DEDUP_REMOVED lines=15> */
.L_x_753:
[----:B------:R-:W-:Y:S01]  /*4db0*/  LOP3.LUT R17, R5, 0x80000, RZ, 0xfc, !PT ;  /* 0x0008000005117812 */ /* 0x000fe200078efcff */
[----:B------:R-:W-:Y:S02]  /*4dc0*/  IMAD.MOV.U32 R16, RZ, RZ, R4 ;  /* 0x000000ffff107224 */ /* 0x000fe400078e0004 */
.L_x_752:
[----:B------:R-:W-:Y:S05]  /*4dd0*/  BSYNC B2 ;  /* 0x0000000000027941 */ /* 0x000fea0003800000 */
.L_x_750:
[----:B------:R-:W-:Y:S01]  /*4de0*/  IMAD.MOV.U32 R13, RZ, RZ, 0x0 ;  /* 0x00000000ff0d7424 */ /* 0x000fe200078e00ff */
[----:B------:R-:W-:Y:S01]  /*4df0*/  MOV R3, R17 ;  /* 0x0000001100037202 */ /* 0x000fe20000000f00 */
[----:B------:R-:W-:Y:S02]  /*4e00*/  IMAD.MOV.U32 R2, RZ, RZ, R16 ;  /* 0x000000ffff027224 */ /* 0x000fe400078e0010 */
[----:B------:R-:W-:Y:S05]  /*4e10*/  RET.REL.NODEC R12 `(_ZN17fastertransformer35generalAddBiasResidualLayerNormOpt2I7__half2Lb1ELb0ELi2ELb1ELi8EEEvPT_S3_PKS2_S5_S5_S5_S5_S5_fiiPKfS7_S7_Pfi) ;  /* 0xffffb1e00c007950 */ /* 0x000fea0003c3ffff */
.L_x_754:
        /* <DEDUP_REMOVED lines=14> */
.L_x_2442:


//--------------------- .text._ZN17fastertransformer34generalAddBiasResidualLayerNormOptI7__half2Lb1ELb0ELi2ELb1ELi8EEEvPT_S3_PKS2_S5_S5_S5_S5_S5_fiiPKfS7_S7_Pfi --------------------------
	.section	.text._ZN17fastertransformer34generalAddBiasResidualLayerNormOptI7__half2Lb1ELb0ELi2ELb1ELi8EEEvPT_S3_PKS2_S5_S5_S5_S5_S5_fiiPKfS7_S7_Pfi,"ax",@progbits
	.sectioninfo	@"SHI_REGISTERS=32"
	.align	128
        .global         _ZN17fastertransformer34generalAddBiasResidualLayerNormOptI7__half2Lb1ELb0ELi2ELb1ELi8EEEvPT_S3_PKS2_S5_S5_S5_S5_S5_fiiPKfS7_S7_Pfi
        .type           _ZN17fastertransformer34generalAddBiasResidualLayerNormOptI7__half2Lb1ELb0ELi2ELb1ELi8EEEvPT_S3_PKS2_S5_S5_S5_S5_S5_fiiPKfS7_S7_Pfi,@function
        .size           _ZN17fastertransformer34generalAddBiasResidualLayerNormOptI7__half2Lb1ELb0ELi2ELb1ELi8EEEvPT_S3_PKS2_S5_S5_S5_S5_S5_fiiPKfS7_S7_Pfi,(.L_x_2443 - _ZN17fastertransformer34generalAddBiasResidualLayerNormOptI7__half2Lb1ELb0ELi2ELb1ELi8EEEvPT_S3_PKS2_S5_S5_S5_S5_S5_fiiPKfS7_S7_Pfi)
        .other          _ZN17fastertransformer34generalAddBiasResidualLayerNormOptI7__half2Lb1ELb0ELi2ELb1ELi8EEEvPT_S3_PKS2_S5_S5_S5_S5_S5_fiiPKfS7_S7_Pfi,@"STO_CUDA_ENTRY STV_DEFAULT"
_ZN17fastertransformer34generalAddBiasResidualLayerNormOptI7__half2Lb1ELb0ELi2ELb1ELi8EEEvPT_S3_PKS2_S5_S5_S5_S5_S5_fiiPKfS7_S7_Pfi:
.text._ZN17fastertransformer34generalAddBiasResidualLayerNormOptI7__half2Lb1ELb0ELi2ELb1ELi8EEEvPT_S3_PKS2_S5_S5_S5_S5_S5_fiiPKfS7_S7_Pfi:
[----:B------:R-:W-:Y:S02]  /*0000*/  IMAD.MOV.U32 R1, RZ, RZ, c[0x0][0x28] ;  /* 0x00000a00ff017624 */ /* 0x000fe400078e00ff */
[----:B------:R-:W-:Y:S01]  /*0010*/  IMAD.MOV.U32 R0, RZ, RZ, c[0x0][0x1d0] ;  /* 0x00007400ff007624 */ /* 0x000fe200078e00ff */
[----:B------:R-:W-:Y:S01]  /*0020*/  ISETP.NE.U32.AND P0, PT, RZ, c[0x0][0x1b0], PT ;  /* 0x00006c00ff007a0c */ /* 0x000fe20003f05070 */
[----:B------:R-:W-:-:S03]  /*0030*/  ULDC.64 UR4, c[0x0][0x118] ;  /* 0x0000460000047ab9 */ /* 0x000fc60000000a00 */
[C---:B------:R-:W-:Y:S02]  /*0040*/  ISETP.NE.AND P3, PT, R0.reuse, 0x2, PT ;  /* 0x000000020000780c */ /* 0x040fe40003f65270 */
[----:B------:R-:W-:Y:S02]  /*0050*/  ISETP.NE.AND P1, PT, R0, 0x2, PT ;  /* 0x000000020000780c */ /* 0x000fe40003f25270 */
[----:B------:R-:W-:Y:S01]  /*0060*/  ISETP.NE.AND.EX P0, PT, RZ, c[0x0][0x1b4], !P3, P0 ;  /* 0x00006d00ff007a0c */ /* 0x000fe20005f05300 */
[----:B------:R-:W-:Y:S02]  /*0070*/  IMAD.MOV.U32 R21, RZ, RZ, RZ ;  /* 0x000000ffff157224 */ /* 0x000fe400078e00ff */
[----:B------:R-:W-:Y:S02]  /*0080*/  IMAD.MOV.U32 R12, RZ, RZ, c[0x0][0x1c0] ;  /* 0x00007000ff0c7624 */ /* 0x000fe400078e00ff */
[----:B------:R-:W-:-:S06]  /*0090*/  IMAD.MOV.U32 R13, RZ, RZ, c[0x0][0x1c4] ;  /* 0x00007100ff0d7624 */ /* 0x000fcc00078e00ff */
[----:B------:R0:W5:Y:S02]  /*00a0*/  @!P1 LDG.E R21, [R12.64] ;  /* 0x000000040c159981 */ /* 0x000164000c1e1900 */
[----:B------:R-:W-:Y:S01]  /*00b0*/  @P0 IMAD.MOV.U32 R4, RZ, RZ, c[0x0][0x1b8] ;  /* 0x00006e00ff040624 */ /* 0x000fe200078e00ff */
[----:B------:R-:W-:Y:S01]  /*00c0*/  @P0 MOV R6, c[0x0][0x1b0] ;  /* 0x00006c0000060a02 */ /* 0x000fe20000000f00 */
[----:B------:R-:W-:Y:S02]  /*00d0*/  @P0 IMAD.MOV.U32 R7, RZ, RZ, c[0x0][0x1b4] ;  /* 0x00006d00ff070624 */ /* 0x000fe400078e00ff */
[----:B------:R-:W-:-:S04]  /*00e0*/  @P0 IMAD.MOV.U32 R5, RZ, RZ, c[0x0][0x1bc] ;  /* 0x00006f00ff050624 */ /* 0x000fc800078e00ff */
[----:B------:R-:W2:Y:S04]  /*00f0*/  @P0 LDG.E R7, [R6.64] ;  /* 0x0000000406070981 */ /* 0x000ea8000c1e1900 */
[----:B------:R-:W2:Y:S04]  /*0100*/  @P0 LDG.E R4, [R4.64] ;  /* 0x0000000404040981 */ /* 0x000ea8000c1e1900 */
[----:B------:R-:W1:Y:S01]  /*0110*/  S2R R20, SR_TID.X ;  /* 0x0000000000147919 */ /* 0x000e620000002100 */
[----:B------:R-:W-:Y:S01]  /*0120*/  HFMA2.MMA R3, -RZ, RZ, 0, 0 ;  /* 0x00000000ff037435 */ /* 0x000fe200000001ff */
[----:B------:R-:W-:Y:S01]  /*0130*/  BSSY B0, `(.L_x_755) ;  /* 0x0000034000007945 */ /* 0x000fe20003800000 */
[----:B------:R-:W-:-:S02]  /*0140*/  PRMT R2, RZ, 0x5410, RZ ;  /* 0x00005410ff027816 */ /* 0x000fc400000000ff */
[----:B-1----:R-:W-:Y:S02]  /*0150*/  ISETP.GE.AND P2, PT, R20, c[0x0][0x1a8], PT ;  /* 0x00006a0014007a0c */ /* 0x002fe40003f46270 */
[----:B--2---:R-:W-:-:S11]  /*0160*/  @P0 FMUL.FTZ R3, R4, R7 ;  /* 0x0000000704030220 */ /* 0x004fd60000410000 */
[----:B------:R-:W-:Y:S05]  /*0170*/  @P2 BRA `(.L_x_756) ;  /* 0x000002f000002947 */ /* 0x000fea0003800000 */
[----:B0-----:R-:W0:Y:S01]  /*0180*/  S2R R0, SR_CTAID.X ;  /* 0x0000000000007919 */ /* 0x001e220000002500 */
[----:B------:R-:W-:Y:S05]  /*0190*/  @P0 BRA `(.L_x_757) ;  /* 0x0000014000000947 */ /* 0x000fea0003800000 */
[----:B------:R-:W-:Y:S02]  /*01a0*/  IMAD.MOV.U32 R3, RZ, RZ, R20 ;  /* 0x000000ffff037224 */ /* 0x000fe400078e0014 */
.L_x_758:
[----:B------:R-:W-:Y:S02]  /*01b0*/  IMAD.MOV.U32 R11, RZ, RZ, 0x4 ;  /* 0x00000004ff0b7424 */ /* 0x000fe400078e00ff */
[----:B0-----:R-:W-:-:S04]  /*01c0*/  IMAD R10, R0, c[0x0][0x1a8], R3 ;  /* 0x00006a00000a7a24 */ /* 0x001fc800078e0203 */
[----:B------:R-:W-:-:S04]  /*01d0*/  IMAD.WIDE R4, R10, R11, c[0x0][0x180] ;  /* 0x000060000a047625 */ /* 0x000fc800078e020b */
[CC--:B------:R-:W-:Y:S02]  /*01e0*/  IMAD.WIDE R6, R10.reuse, R11.reuse, c[0x0][0x188] ;  /* 0x000062000a067625 */ /* 0x0c0fe400078e020b */
[----:B------:R-:W2:Y:S02]  /*01f0*/  LDG.E.CONSTANT R4, [R4.64] ;  /* 0x0000000404047981 */ /* 0x000ea4000c1e9900 */
[CC--:B------:R-:W-:Y:S02]  /*0200*/  IMAD.WIDE R8, R10.reuse, R11.reuse, c[0x0][0x170] ;  /* 0x00005c000a087625 */ /* 0x0c0fe400078e020b */
[----:B------:R-:W3:Y:S04]  /*0210*/  LDG.E.CONSTANT R6, [R6.64] ;  /* 0x0000000406067981 */ /* 0x000ee8000c1e9900 */
[----:B------:R-:W4:Y:S01]  /*0220*/  LDG.E.CONSTANT R8, [R8.64] ;  /* 0x0000000408087981 */ /* 0x000f22000c1e9900 */
[----:B------:R-:W-:Y:S01]  /*0230*/  IMAD.WIDE R10, R10, R11, c[0x0][0x168] ;  /* 0x00005a000a0a7625 */ /* 0x000fe200078e020b */
[----:B--2---:R-:W-:-:S06]  /*0240*/  HADD2 R5, R4, RZ.H0_H0 ;  /* 0x200000ff04057230 */ /* 0x004fcc0000000000 */
[----:B---3--:R-:W-:-:S10]  /*0250*/  HFMA2.MMA R5, R5, 1, 1, R6 ;  /* 0x3c003c0005057835 */ /* 0x008fd40000000006 */
[----:B----4-:R-:W-:-:S05]  /*0260*/  HADD2 R5, R5, R8 ;  /* 0x0000000805057230 */ /* 0x010fca0000000000 */
[----:B------:R-:W-:Y:S01]  /*0270*/  STG.E [R10.64], R5 ;  /* 0x000000050a007986 */ /* 0x000fe2000c101904 */
[----:B------:R-:W-:-:S03]  /*0280*/  HFMA2.MMA R2, R2, 1, 1, R5 ;  /* 0x3c003c0002027835 */ /* 0x000fc60000000005 */
[----:B------:R0:W-:Y:S02]  /*0290*/  STS [R3.X4+0x110], R5 ;  /* 0x0001100503007388 */ /* 0x0001e40000004800 */
[----:B0-----:R-:W-:-:S04]  /*02a0*/  IADD3 R3, R3, c[0x0][0x0], RZ ;  /* 0x0000000003037a10 */ /* 0x001fc80007ffe0ff */
[----:B------:R-:W-:-:S13]  /*02b0*/  ISETP.GE.AND P0, PT, R3, c[0x0][0x1a8], PT ;  /* 0x00006a0003007a0c */ /* 0x000fda0003f06270 */
[----:B------:R-:W-:Y:S05]  /*02c0*/  @!P0 BRA `(.L_x_758) ;  /* 0xfffffee000008947 */ /* 0x000fea000383ffff */
[----:B------:R-:W-:Y:S05]  /*02d0*/  BRA `(.L_x_756) ;  /* 0x0000019000007947 */ /* 0x000fea0003800000 */
.L_x_757:
[----:B------:R-:W-:Y:S02]  /*02e0*/  IMAD.MOV.U32 R5, RZ, RZ, R20 ;  /* 0x000000ffff057224 */ /* 0x000fe400078e0014 */
.L_x_759:
[----:B------:R-:W-:Y:S02]  /*02f0*/  IMAD.MOV.U32 R7, RZ, RZ, 0x8 ;  /* 0x00000008ff077424 */ /* 0x000fe400078e00ff */
[----:B0-----:R-:W-:-:S04]  /*0300*/  IMAD R14, R0, c[0x0][0x1a8], R5 ;  /* 0x00006a00000e7a24 */ /* 0x001fc800078e0205 */
[----:B------:R-:W-:-:S06]  /*0310*/  IMAD.WIDE R6, R14, R7, c[0x0][0x170] ;  /* 0x00005c000e067625 */ /* 0x000fcc00078e0207 */
[----:B------:R-:W2:Y:S01]  /*0320*/  LDG.E.64.CONSTANT R6, [R6.64] ;  /* 0x0000000406067981 */ /* 0x000ea2000c1e9b00 */
[----:B------:R-:W-:-:S05]  /*0330*/  MOV R17, 0x4 ;  /* 0x0000000400117802 */ /* 0x000fca0000000f00 */
[----:B------:R-:W-:-:S04]  /*0340*/  IMAD.WIDE R8, R14, R17, c[0x0][0x180] ;  /* 0x000060000e087625 */ /* 0x000fc800078e0211 */
[----:B------:R-:W-:Y:S02]  /*0350*/  IMAD.WIDE R10, R14, R17, c[0x0][0x188] ;  /* 0x000062000e0a7625 */ /* 0x000fe400078e0211 */
[----:B------:R-:W3:Y:S04]  /*0360*/  LDG.E.CONSTANT R8, [R8.64] ;  /* 0x0000000408087981 */ /* 0x000ee8000c1e9900 */
[----:B------:R-:W4:Y:S01]  /*0370*/  LDG.E.CONSTANT R11, [R10.64] ;  /* 0x000000040a0b7981 */ /* 0x000f22000c1e9900 */
[----:B--2---:R-:W0:Y:S08]  /*0380*/  I2F R4, R6 ;  /* 0x0000000600047306 */ /* 0x004e300000201400 */
[----:B------:R-:W1:Y:S01]  /*0390*/  I2F R16, R7 ;  /* 0x0000000700107306 */ /* 0x000e620000201400 */
[----:B0-----:R-:W-:Y:S01]  /*03a0*/  FMUL.FTZ R15, R4, R3 ;  /* 0x00000003040f7220 */ /* 0x001fe20000410000 */
[----:B---3--:R-:W-:-:S06]  /*03b0*/  HADD2 R4, R8, RZ.H0_H0 ;  /* 0x200000ff08047230 */ /* 0x008fcc0000000000 */
[----:B----4-:R-:W-:Y:S01]  /*03c0*/  HFMA2.MMA R4, R4, 1, 1, R11 ;  /* 0x3c003c0004047835 */ /* 0x010fe2000000000b */
[----:B-1----:R-:W-:-:S05]  /*03d0*/  FMUL.FTZ R16, R16, R3 ;  /* 0x0000000310107220 */ /* 0x002fca0000410000 */
[----:B------:R-:W-:-:S05]  /*03e0*/  F2FP.PACK_AB R15, R16, R15 ;  /* 0x0000000f100f723e */ /* 0x000fca00000000ff */
[----:B------:R-:W-:Y:S01]  /*03f0*/  HADD2 R4, R4, R15 ;  /* 0x0000000f04047230 */ /* 0x000fe20000000000 */
[----:B------:R-:W-:-:S04]  /*0400*/  IMAD.WIDE R14, R14, R17, c[0x0][0x168] ;  /* 0x00005a000e0e7625 */ /* 0x000fc800078e0211 */
[----:B------:R0:W-:Y:S01]  /*0410*/  STS [R5.X4+0x110], R4 ;  /* 0x0001100405007388 */ /* 0x0001e20000004800 */
[----:B------:R-:W-:-:S03]  /*0420*/  HFMA2.MMA R2, R2, 1, 1, R4 ;  /* 0x3c003c0002027835 */ /* 0x000fc60000000004 */
[----:B------:R1:W-:Y:S01]  /*0430*/  STG.E [R14.64], R4 ;  /* 0x000000040e007986 */ /* 0x0003e2000c101904 */
[----:B0-----:R-:W-:-:S04]  /*0440*/  IADD3 R5, R5, c[0x0][0x0], RZ ;  /* 0x0000000005057a10 */ /* 0x001fc80007ffe0ff */
[----:B------:R-:W-:-:S13]  /*0450*/  ISETP.GE.AND P0, PT, R5, c[0x0][0x1a8], PT ;  /* 0x00006a0005007a0c */ /* 0x000fda0003f06270 */
[----:B-1----:R-:W-:Y:S05]  /*0460*/  @!P0 BRA `(.L_x_759) ;  /* 0xfffffe8000008947 */ /* 0x002fea000383ffff */
.L_x_756:
[----:B0-----:R-:W-:Y:S05]  /*0470*/  BSYNC B0 ;  /* 0x0000000000007941 */ /* 0x001fea0003800000 */
.L_x_755:
        /* <DEDUP_REMOVED lines=13> */
[----:B--2---:R-:W-:-:S05]  /*0550*/  FADD.FTZ R3, R2, R3 ;  /* 0x0000000302037221 */ /* 0x004fca0000010000 */
[----:B------:R-:W0:Y:S02]  /*0560*/  SHFL.BFLY PT, R0, R3, 0x8, 0x1f ;  /* 0x0d001f0003007f89 */ /* 0x000e2400000e0000 */
[----:B0-----:R-:W-:-:S05]  /*0570*/  FADD.FTZ R0, R3, R0 ;  /* 0x0000000003007221 */ /* 0x001fca0000010000 */
[----:B------:R-:W0:Y:S02]  /*0580*/  SHFL.BFLY PT, R5, R0, 0x4, 0x1f ;  /* 0x0c801f0000057f89 */ /* 0x000e2400000e0000 */
        /* <DEDUP_REMOVED lines=27> */
[----:B------:R-:W-:Y:S01]  /*0740*/  IMAD.MOV.U32 R3, RZ, RZ, RZ ;  /* 0x000000ffff037224 */ /* 0x000fe200078e00ff */
[----:B------:R-:W-:-:S02]  /*0750*/  MOV R15, R20 ;  /* 0x00000014000f7202 */ /* 0x000fc40000000f00 */
[----:B------:R-:W1:Y:S04]  /*0760*/  S2R R2, SR_CTAID.X ;  /* 0x0000000000027919 */ /* 0x000e680000002500 */
.L_x_762:
[----:B------:R-:W-:Y:S02]  /*0770*/  IMAD.MOV.U32 R4, RZ, RZ, 0x4 ;  /* 0x00000004ff047424 */ /* 0x000fe400078e00ff */
        /* <DEDUP_REMOVED lines=104> */
.L_x_761:
[----:B0-----:R-:W-:Y:S05]  /*0e00*/  BSYNC B0 ;  /* 0x0000000000007941 */ /* 0x001fea0003800000 */
.L_x_760:
        /* <DEDUP_REMOVED lines=29> */
[----:B------:R-:W-:-:S03]  /*0fe0*/  HFMA2.MMA R7, -RZ, RZ, 0, 1.013278961181640625e-06 ;  /* 0x00000011ff077435 */ /* 0x000fc600000001ff */
[----:B------:R-:W-:-:S06]  /*0ff0*/  @!P1 FFMA.FTZ R3, R3, R4, c[0x0][0x1a0] ;  /* 0x0000680003039623 */ /* 0x000fcc0000010004 */
[----:B------:R-:W0:Y:S02]  /*1000*/  @!P1 MUFU.RSQ R3, R3 ;  /* 0x0000000300039308 */ /* 0x000e240000001400 */
[----:B0-----:R0:W-:Y:S04]  /*1010*/  @!P1 STS [0x4], R3 ;  /* 0x00000403ff009388 */ /* 0x0011e80000000800 */
[----:B------:R-:W-:Y:S06]  /*1020*/  BAR.SYNC.DEFER_BLOCKING 0x0 ;  /* 0x0000000000007b1d */ /* 0x000fec0000010000 */
[----:B------:R-:W-:Y:S05]  /*1030*/  @P2 BRA `(.L_x_764) ;  /* 0x0000152000002947 */ /* 0x000fea0003800000 */
[----:B0-----:R-:W0:Y:S01]  /*1040*/  LDS.64 R4, [RZ] ;  /* 0x00000000ff047984 */ /* 0x001e220000000a00 */
[----:B------:R-:W-:Y:S01]  /*1050*/  IMAD.MOV.U32 R14, RZ, RZ, c[0x0][0x0] ;  /* 0x00000000ff0e7624 */ /* 0x000fe200078e00ff */
[----:B------:R-:W-:Y:S01]  /*1060*/  ISETP.NE.U32.AND P0, PT, RZ, c[0x0][0x1c8], PT ;  /* 0x00007200ff007a0c */ /* 0x000fe20003f05070 */
[----:B------:R-:W-:Y:S01]  /*1070*/  IMAD.MOV.U32 R25, RZ, RZ, R20 ;  /* 0x000000ffff197224 */ /* 0x000fe200078e0014 */
[----:B------:R-:W1:Y:S02]  /*1080*/  S2R R6, SR_CTAID.X ;  /* 0x0000000000067919 */ /* 0x000e640000002500 */
[C---:B------:R-:W-:Y:S01]  /*1090*/  SHF.L.U32 R3, R14.reuse, 0x3, RZ ;  /* 0x000000030e037819 */ /* 0x040fe200000006ff */
[----:B------:R-:W-:Y:S01]  /*10a0*/  IMAD.WIDE R14, R14, 0x4, RZ ;  /* 0x000000040e0e7825 */ /* 0x000fe200078e02ff */
[----:B------:R-:W-:-:S02]  /*10b0*/  ISETP.NE.AND.EX P0, PT, RZ, c[0x0][0x1cc], PT, P0 ;  /* 0x00007300ff007a0c */ /* 0x000fc40003f05300 */
[----:B0-----:R-:W-:Y:S01]  /*10c0*/  F2FP.PACK_AB R5, R5, R4 ;  /* 0x000000040505723e */ /* 0x001fe200000000ff */
[----:B-1----:R-:W-:Y:S02]  /*10d0*/  IMAD.MOV.U32 R4, RZ, RZ, RZ ;  /* 0x000000ffff047224 */ /* 0x002fe400078e00ff */
.L_x_781:
        /* <DEDUP_REMOVED lines=29> */
.L_x_765:
[----:B------:R0:W-:Y:S01]  /*12b0*/  STS [R27], R22 ;  /* 0x000000161b007388 */ /* 0x0001e20000000800 */
[C---:B------:R-:W-:Y:S02]  /*12c0*/  HADD2 R0, |R22|.reuse, -RZ.H0_H0 ;  /* 0xa00000ff16007230 */ /* 0x040fe40000000200 */
[----:B------:R-:W-:-:S03]  /*12d0*/  HSETP2.GT.AND P5, PT, |R22|.H0_H0, |R22|.H1_H1, PT ;  /* 0x7000001616007234 */ /* 0x000fc60003fa4a00 */
[----:B------:R-:W-:-:S04]  /*12e0*/  PRMT R17, R0, 0x7632, R17 ;  /* 0x0000763200117816 */ /* 0x000fc80000000011 */
[----:B------:R-:W-:-:S05]  /*12f0*/  SEL R0, R17, R0, !P5 ;  /* 0x0000000011007207 */ /* 0x000fca0006800000 */
[----:B------:R-:W-:-:S05]  /*1300*/  HSETP2.GT.AND P5, PT, R0.H0_H0, R7.H0_H0, PT ;  /* 0x2000000700007234 */ /* 0x000fca0003fa4800 */
[----:B------:R-:W-:Y:S02]  /*1310*/  SEL R7, R7, R0, !P5 ;  /* 0x0000000007077207 */ /* 0x000fe40006800000 */
.L_x_766:
        /* <DEDUP_REMOVED lines=34> */
.L_x_767:
[----:B------:R0:W-:Y:S01]  /*1540*/  STS [R27], R24 ;  /* 0x000000181b007388 */ /* 0x0001e20000000800 */
[C---:B------:R-:W-:Y:S02]  /*1550*/  HADD2 R18, |R24|.reuse, -RZ.H0_H0 ;  /* 0xa00000ff18127230 */ /* 0x040fe40000000200 */
[----:B------:R-:W-:-:S03]  /*1560*/  HSETP2.GT.AND P5, PT, |R24|.H0_H0, |R24|.H1_H1, PT ;  /* 0x7000001818007234 */ /* 0x000fc60003fa4a00 */
[----:B------:R-:W-:-:S04]  /*1570*/  PRMT R19, R18, 0x7632, R19 ;  /* 0x0000763212137816 */ /* 0x000fc80000000013 */
[----:B------:R-:W-:-:S05]  /*1580*/  SEL R18, R19, R18, !P5 ;  /* 0x0000001213127207 */ /* 0x000fca0006800000 */
[----:B------:R-:W-:-:S05]  /*1590*/  HSETP2.GT.AND P5, PT, R18.H0_H0, R7.H0_H0, PT ;  /* 0x2000000712007234 */ /* 0x000fca0003fa4800 */
[----:B------:R-:W-:Y:S02]  /*15a0*/  SEL R7, R7, R18, !P5 ;  /* 0x0000001207077207 */ /* 0x000fe40006800000 */
.L_x_768:
        /* <DEDUP_REMOVED lines=34> */
.L_x_769:
[----:B------:R0:W-:Y:S01]  /*17d0*/  STS [R27], R22 ;  /* 0x000000161b007388 */ /* 0x0001e20000000800 */
[C---:B------:R-:W-:Y:S02]  /*17e0*/  HADD2 R16, |R22|.reuse, -RZ.H0_H0 ;  /* 0xa00000ff16107230 */ /* 0x040fe40000000200 */
[----:B------:R-:W-:-:S03]  /*17f0*/  HSETP2.GT.AND P5, PT, |R22|.H0_H0, |R22|.H1_H1, PT ;  /* 0x7000001616007234 */ /* 0x000fc60003fa4a00 */
[----:B------:R-:W-:-:S04]  /*1800*/  PRMT R17, R16, 0x7632, R17 ;  /* 0x0000763210117816 */ /* 0x000fc80000000011 */
[----:B------:R-:W-:-:S05]  /*1810*/  SEL R16, R17, R16, !P5 ;  /* 0x0000001011107207 */ /* 0x000fca0006800000 */
[----:B------:R-:W-:-:S05]  /*1820*/  HSETP2.GT.AND P5, PT, R16.H0_H0, R7.H0_H0, PT ;  /* 0x2000000710007234 */ /* 0x000fca0003fa4800 */
[----:B------:R-:W-:Y:S02]  /*1830*/  SEL R7, R7, R16, !P5 ;  /* 0x0000001007077207 */ /* 0x000fe40006800000 */
.L_x_770:
        /* <DEDUP_REMOVED lines=34> */
.L_x_771:
[----:B------:R0:W-:Y:S01]  /*1a60*/  STS [R27], R22 ;  /* 0x000000161b007388 */ /* 0x0001e20000000800 */
[C---:B------:R-:W-:Y:S02]  /*1a70*/  HADD2 R16, |R22|.reuse, -RZ.H0_H0 ;  /* 0xa00000ff16107230 */ /* 0x040fe40000000200 */
[----:B------:R-:W-:-:S03]  /*1a80*/  HSETP2.GT.AND P5, PT, |R22|.H0_H0, |R22|.H1_H1, PT ;  /* 0x7000001616007234 */ /* 0x000fc60003fa4a00 */
[----:B------:R-:W-:-:S04]  /*1a90*/  PRMT R17, R16, 0x7632, R17 ;  /* 0x0000763210117816 */ /* 0x000fc80000000011 */
[----:B------:R-:W-:-:S05]  /*1aa0*/  SEL R16, R17, R16, !P5 ;  /* 0x0000001011107207 */ /* 0x000fca0006800000 */
[----:B------:R-:W-:-:S05]  /*1ab0*/  HSETP2.GT.AND P5, PT, R16.H0_H0, R7.H0_H0, PT ;  /* 0x2000000710007234 */ /* 0x000fca0003fa4800 */
[----:B------:R-:W-:Y:S02]  /*1ac0*/  SEL R7, R7, R16, !P5 ;  /* 0x0000001007077207 */ /* 0x000fe40006800000 */
.L_x_772:
        /* <DEDUP_REMOVED lines=34> */
.L_x_773:
[----:B------:R0:W-:Y:S01]  /*1cf0*/  STS [R27], R22 ;  /* 0x000000161b007388 */ /* 0x0001e20000000800 */
[C---:B------:R-:W-:Y:S02]  /*1d00*/  HADD2 R16, |R22|.reuse, -RZ.H0_H0 ;  /* 0xa00000ff16107230 */ /* 0x040fe40000000200 */
[----:B------:R-:W-:-:S03]  /*1d10*/  HSETP2.GT.AND P5, PT, |R22|.H0_H0, |R22|.H1_H1, PT ;  /* 0x7000001616007234 */ /* 0x000fc60003fa4a00 */
[----:B------:R-:W-:-:S04]  /*1d20*/  PRMT R17, R16, 0x7632, R17 ;  /* 0x0000763210117816 */ /* 0x000fc80000000011 */
[----:B------:R-:W-:-:S05]  /*1d30*/  SEL R16, R17, R16, !P5 ;  /* 0x0000001011107207 */ /* 0x000fca0006800000 */
[----:B------:R-:W-:-:S05]  /*1d40*/  HSETP2.GT.AND P5, PT, R16.H0_H0, R7.H0_H0, PT ;  /* 0x2000000710007234 */ /* 0x000fca0003fa4800 */
[----:B------:R-:W-:Y:S02]  /*1d50*/  SEL R7, R7, R16, !P5 ;  /* 0x0000001007077207 */ /* 0x000fe40006800000 */
.L_x_774:
        /* <DEDUP_REMOVED lines=34> */
.L_x_775:
[----:B------:R0:W-:Y:S01]  /*1f80*/  STS [R27], R22 ;  /* 0x000000161b007388 */ /* 0x0001e20000000800 */
[C---:B------:R-:W-:Y:S02]  /*1f90*/  HADD2 R16, |R22|.reuse, -RZ.H0_H0 ;  /* 0xa00000ff16107230 */ /* 0x040fe40000000200 */
[----:B------:R-:W-:-:S03]  /*1fa0*/  HSETP2.GT.AND P5, PT, |R22|.H0_H0, |R22|.H1_H1, PT ;  /* 0x7000001616007234 */ /* 0x000fc60003fa4a00 */
[----:B------:R-:W-:-:S04]  /*1fb0*/  PRMT R17, R16, 0x7632, R17 ;  /* 0x0000763210117816 */ /* 0x000fc80000000011 */
[----:B------:R-:W-:-:S05]  /*1fc0*/  SEL R16, R17, R16, !P5 ;  /* 0x0000001011107207 */ /* 0x000fca0006800000 */
[----:B------:R-:W-:-:S05]  /*1fd0*/  HSETP2.GT.AND P5, PT, R16.H0_H0, R7.H0_H0, PT ;  /* 0x2000000710007234 */ /* 0x000fca0003fa4800 */
[----:B------:R-:W-:Y:S02]  /*1fe0*/  SEL R7, R7, R16, !P5 ;  /* 0x0000001007077207 */ /* 0x000fe40006800000 */
.L_x_776:
        /* <DEDUP_REMOVED lines=34> */
.L_x_777:
[----:B------:R0:W-:Y:S01]  /*2210*/  STS [R27], R22 ;  /* 0x000000161b007388 */ /* 0x0001e20000000800 */
[C---:B------:R-:W-:Y:S02]  /*2220*/  HADD2 R16, |R22|.reuse, -RZ.H0_H0 ;  /* 0xa00000ff16107230 */ /* 0x040fe40000000200 */
[----:B------:R-:W-:-:S03]  /*2230*/  HSETP2.GT.AND P5, PT, |R22|.H0_H0, |R22|.H1_H1, PT ;  /* 0x7000001616007234 */ /* 0x000fc60003fa4a00 */
[----:B------:R-:W-:-:S04]  /*2240*/  PRMT R17, R16, 0x7632, R17 ;  /* 0x0000763210117816 */ /* 0x000fc80000000011 */
[----:B------:R-:W-:-:S05]  /*2250*/  SEL R16, R17, R16, !P5 ;  /* 0x0000001011107207 */ /* 0x000fca0006800000 */
[----:B------:R-:W-:-:S05]  /*2260*/  HSETP2.GT.AND P5, PT, R16.H0_H0, R7.H0_H0, PT ;  /* 0x2000000710007234 */ /* 0x000fca0003fa4800 */
[----:B------:R-:W-:Y:S02]  /*2270*/  SEL R7, R7, R16, !P5 ;  /* 0x0000001007077207 */ /* 0x000fe40006800000 */
.L_x_778:
        /* <DEDUP_REMOVED lines=34> */
.L_x_779:
[----:B------:R0:W-:Y:S01]  /*24a0*/  STS [R27], R22 ;  /* 0x000000161b007388 */ /* 0x0001e20000000800 */
[C---:B------:R-:W-:Y:S02]  /*24b0*/  HADD2 R0, |R22|.reuse, -RZ.H0_H0 ;  /* 0xa00000ff16007230 */ /* 0x040fe40000000200 */
[----:B------:R-:W-:-:S03]  /*24c0*/  HSETP2.GT.AND P5, PT, |R22|.H0_H0, |R22|.H1_H1, PT ;  /* 0x7000001616007234 */ /* 0x000fc60003fa4a00 */
[----:B------:R-:W-:-:S04]  /*24d0*/  PRMT R17, R0, 0x7632, R17 ;  /* 0x0000763200117816 */ /* 0x000fc80000000011 */
[----:B------:R-:W-:-:S05]  /*24e0*/  SEL R0, R17, R0, !P5 ;  /* 0x0000000011007207 */ /* 0x000fca0006800000 */
[----:B------:R-:W-:-:S05]  /*24f0*/  HSETP2.GT.AND P5, PT, R0.H0_H0, R7.H0_H0, PT ;  /* 0x2000000700007234 */ /* 0x000fca0003fa4800 */
[----:B------:R-:W-:Y:S02]  /*2500*/  SEL R7, R7, R0, !P5 ;  /* 0x0000000007077207 */ /* 0x000fe40006800000 */
.L_x_780:
[----:B0-----:R-:W-:Y:S02]  /*2510*/  IADD3 R25, R23, c[0x0][0x0], RZ ;  /* 0x0000000017197a10 */ /* 0x001fe40007ffe0ff */
[----:B------:R-:W-:Y:S02]  /*2520*/  IADD3 R4, R4, 0x1, RZ ;  /* 0x0000000104047810 */ /* 0x000fe40007ffe0ff */
[----:B------:R-:W-:-:S13]  /*2530*/  ISETP.GE.AND P5, PT, R25, c[0x0][0x1a8], PT ;  /* 0x00006a0019007a0c */ /* 0x000fda0003fa6270 */
[----:B------:R-:W-:Y:S01]  /*2540*/  @P5 CALL.REL.NOINC `(.L_x_764) ;  /* 0x0000001000005944 */ /* 0x000fe20003c00000 */
[----:B------:R-:W-:Y:S05]  /*2550*/  BRA `(.L_x_781) ;  /* 0xffffeb8000007947 */ /* 0x000fea000383ffff */
.L_x_764:
[----:B0-----:R-:W-:Y:S05]  /*2560*/  BSYNC B0 ;  /* 0x0000000000007941 */ /* 0x001fea0003800000 */
.L_x_763:
        /* <DEDUP_REMOVED lines=17> */
[----:B------:R-:W-:-:S04]  /*2680*/  HFMA2.MMA R4, -RZ, RZ, -598.5, 40320 ;  /* 0xe0ad78ecff047435 */ /* 0x000fc800000001ff */
        /* <DEDUP_REMOVED lines=31> */
[----:B-----5:R-:W-:Y:S05]  /*2880*/  CALL.REL.NOINC `($__internal_9_$__cuda_sm20_div_rn_f64_full) ;  /* 0x0000020000007944 */ /* 0x020fea0003c00000 */
.L_x_785:
[----:B------:R-:W-:Y:S05]  /*2890*/  BSYNC B1 ;  /* 0x0000000000017941 */ /* 0x000fea0003800000 */
.L_x_784:
[----:B------:R-:W2:Y:S01]  /*28a0*/  S2R R9, SR_CTAID.X ;  /* 0x0000000000097919 */ /* 0x000ea20000002500 */
[----:B------:R-:W3:Y:S01]  /*28b0*/  F2F.F32.F64 R6, R4 ;  /* 0x0000000400067310 */ /* 0x000ee20000301000 */
[----:B------:R-:W3:Y:S01]  /*28c0*/  DSETP.GEU.AND P0, PT, |R4|, c[0x2][0x0], PT ;  /* 0x008000000400762a */ /* 0x000ee20003f0e200 */
[----:B-1----:R-:W-:-:S13]  /*28d0*/  IMAD.MOV.U32 R11, RZ, RZ, 0x2 ;  /* 0x00000002ff0b7424 */ /* 0x002fda00078e00ff */
[----:B---3--:R-:W-:Y:S02]  /*28e0*/  @!P0 FMUL R6, R6, 1.175494350822287508e-38 ;  /* 0x0080000006068820 */ /* 0x008fe40000400000 */
.L_x_786:
[----:B-1----:R-:W1:Y:S02]  /*28f0*/  LDS R2, [R20.X4+0x110] ;  /* 0x0001100014027984 */ /* 0x002e640000004800 */
[----:B-1----:R-:W-:-:S05]  /*2900*/  HADD2.F32 R3, -RZ, R2.H0_H0 ;  /* 0x20000002ff037230 */ /* 0x002fca0000004100 */
[----:B------:R-:W-:Y:S01]  /*2910*/  FMUL.FTZ R4, R6, R3 ;  /* 0x0000000306047220 */ /* 0x000fe20000410000 */
[----:B------:R-:W-:Y:S01]  /*2920*/  HADD2.F32 R3, -RZ, R2.H1_H1 ;  /* 0x30000002ff037230 */ /* 0x000fe20000004100 */
[----:B--2---:R-:W-:Y:S01]  /*2930*/  IMAD R2, R9, c[0x0][0x1a8], R20 ;  /* 0x00006a0009027a24 */ /* 0x004fe200078e0214 */
        /* <DEDUP_REMOVED lines=11> */
.L_x_783:
[----:B------:R-:W-:Y:S05]  /*29f0*/  BSYNC B0 ;  /* 0x0000000000007941 */ /* 0x000fea0003800000 */
.L_x_782:
[----:B------:R-:W-:Y:S05]  /*2a00*/  @P1 EXIT ;  /* 0x000000000000194d */ /* 0x000fea0003800000 */
[----:B------:R-:W2:Y:S01]  /*2a10*/  LDG.E R13, [R12.64] ;  /* 0x000000040c0d7981 */ /* 0x000ea2000c1e1900 */
[----:B-1----:R-:W-:-:S03]  /*2a20*/  IMAD.MOV.U32 R3, RZ, RZ, 0x4 ;  /* 0x00000004ff037424 */ /* 0x002fc600078e00ff */
[----:B------:R-:W1:Y:S02]  /*2a30*/  S2R R2, SR_CTAID.X ;  /* 0x0000000000027919 */ /* 0x000e640000002500 */
[----:B-1----:R-:W-:-:S04]  /*2a40*/  IMAD.WIDE.U32 R2, R2, R3, c[0x0][0x1c8] ;  /* 0x0000720002027625 */ /* 0x002fc800078e0003 */
[----:B--2---:R-:W-:-:S04]  /*2a50*/  FMUL.FTZ R0, R0, R13 ;  /* 0x0000000d00007220 */ /* 0x004fc80000410000 */
[----:B------:R-:W-:-:S05]  /*2a60*/  FMUL.FTZ R5, R0, 0.0078740157186985015869 ;  /* 0x3c01020400057820 */ /* 0x000fca0000410000 */
[----:B------:R-:W-:Y:S01]  /*2a70*/  STG.E [R2.64], R5 ;  /* 0x0000000502007986 */ /* 0x000fe2000c101904 */
[----:B------:R-:W-:Y:S05]  /*2a80*/  EXIT ;  /* 0x000000000000794d */ /* 0x000fea0003800000 */
        .weak           $__internal_9_$__cuda_sm20_div_rn_f64_full
        .type           $__internal_9_$__cuda_sm20_div_rn_f64_full,@function
        .size           $__internal_9_$__cuda_sm20_div_rn_f64_full,(.L_x_2443 - $__internal_9_$__cuda_sm20_div_rn_f64_full)
$__internal_9_$__cuda_sm20_div_rn_f64_full:
        /* <DEDUP_REMOVED lines=47> */
[----:B------:R-:W-:Y:S01]  /*2d80*/  IADD3 R3, RZ, -R18, RZ ;  /* 0x80000012ff037210 */ /* 0x000fe20007ffe0ff */
        /* <DEDUP_REMOVED lines=9> */
.L_x_788:
        /* <DEDUP_REMOVED lines=15> */
.L_x_790:
[----:B------:R-:W-:Y:S01]  /*2f10*/  LOP3.LUT R15, R3, 0x80000, RZ, 0xfc, !PT ;  /* 0x00080000030f7812 */ /* 0x000fe200078efcff */
[----:B------:R-:W-:Y:S02]  /*2f20*/  IMAD.MOV.U32 R14, RZ, RZ, R2 ;  /* 0x000000ffff0e7224 */ /* 0x000fe400078e0002 */
.L_x_789:
[----:B------:R-:W-:Y:S05]  /*2f30*/  BSYNC B2 ;  /* 0x0000000000027941 */ /* 0x000fea0003800000 */
.L_x_787:
[----:B------:R-:W-:Y:S01]  /*2f40*/  IMAD.MOV.U32 R7, RZ, RZ, 0x0 ;  /* 0x00000000ff077424 */ /* 0x000fe200078e00ff */
[----:B------:R-:W-:Y:S01]  /*2f50*/  MOV R4, R14 ;  /* 0x0000000e00047202 */ /* 0x000fe20000000f00 */
[----:B------:R-:W-:Y:S02]  /*2f60*/  IMAD.MOV.U32 R5, RZ, RZ, R15 ;  /* 0x000000ffff057224 */ /* 0x000fe400078e000f */
[----:B------:R-:W-:Y:S05]  /*2f70*/  RET.REL.NODEC R6 `(_ZN17fastertransformer34generalAddBiasResidualLayerNormOptI7__half2Lb1ELb0ELi2ELb1ELi8EEEvPT_S3_PKS2_S5_S5_S5_S5_S5_fiiPKfS7_S7_Pfi) ;  /* 0xffffd08006007950 */ /* 0x000fea0003c3ffff */
.L_x_791:
        /* <DEDUP_REMOVED lines=16> */
.L_x_2443:


//--------------------- .text._ZN17fastertransformer35generalAddBiasResidualLayerNormOpt2I7__half2Lb0ELb1ELi2ELb1ELi8EEEvPT_S3_PKS2_S5_S5_S5_S5_S5_fiiPKfS7_S7_Pfi --------------------------
	.section	.text._ZN17fastertransformer35generalAddBiasResidualLayerNormOpt2I7__half2Lb0ELb1ELi2ELb1ELi8EEEvPT_S3_PKS2_S5_S5_S5_S5_S5_fiiPKfS7_S7_Pfi,"ax",@progbits
	.sectioninfo	@"SHI_REGISTERS=32"
	.align	128
        .global         _ZN17fastertransformer35generalAddBiasResidualLayerNormOpt2I7__half2Lb0ELb1ELi2ELb1ELi8EEEvPT_S3_PKS2_S5_S5_S5_S5_S5_fiiPKfS7_S7_Pfi
        .type           _ZN17fastertransformer35generalAddBiasResidualLayerNormOpt2I7__half2Lb0ELb1ELi2ELb1ELi8EEEvPT_S3_PKS2_S5_S5_S5_S5_S5_fiiPKfS7_S7_Pfi,@function
        .size           _ZN17fastertransformer35generalAddBiasResidualLayerNormOpt2I7__half2Lb0ELb1ELi2ELb1ELi8EEEvPT_S3_PKS2_S5_S5_S5_S5_S5_fiiPKfS7_S7_Pfi,(.L_x_2444 - _ZN17fastertransformer35generalAddBiasResidualLayerNormOpt2I7__half2Lb0ELb1ELi2ELb1ELi8EEEvPT_S3_PKS2_S5_S5_S5_S5_S5_fiiPKfS7_S7_Pfi)
        .other          _ZN17fastertransformer35generalAddBiasResidualLayerNormOpt2I7__half2Lb0ELb1ELi2ELb1ELi8EEEvPT_S3_PKS2_S5_S5_S5_S5_S5_fiiPKfS7_S7_Pfi,@"STO_CUDA_ENTRY STV_DEFAULT"
_ZN17fastertransformer35generalAddBiasResidualLayerNormOpt2I7__half2Lb0ELb1ELi2ELb1ELi8EEEvPT_S3_PKS2_S5_S5_S5_S5_S5_fiiPKfS7_S7_Pfi:
.text._ZN17fastertransformer35generalAddBiasResidualLayerNormOpt2I7__half2Lb0ELb1ELi2ELb1ELi8EEEvPT_S3_PKS2_S5_S5_S5_S5_S5_fiiPKfS7_S7_Pfi:
        /* <DEDUP_REMOVED lines=9> */
[----:B------:R-:W-:Y:S02]  /*0090*/  IMAD.MOV.U32 R18, RZ, RZ, RZ ;  /* 0x000000ffff127224 */ /* 0x000fe400078e00ff */
[----:B------:R-:W1:Y:S01]  /*00a0*/  S2R R20, SR_TID.X ;  /* 0x0000000000147919 */ /* 0x000e620000002100 */
[----:B------:R-:W-:-:S03]  /*00b0*/  IMAD.MOV.U32 R16, RZ, RZ, RZ ;  /* 0x000000ffff107224 */ /* 0x000fc600078e00ff */
[----:B------:R-:W2:Y:S01]  /*00c0*/  S2R R11, SR_CTAID.X ;  /* 0x00000000000b7919 */ /* 0x000ea20000002500 */
[----:B-1----:R-:W-:-:S13]  /*00d0*/  ISETP.GE.AND P2, PT, R20, c[0x0][0x1a8], PT ;  /* 0x00006a0014007a0c */ /* 0x002fda0003f46270 */
[----:B------:R-:W-:Y:S05]  /*00e0*/  @P2 BRA `(.L_x_793) ;  /* 0x0000134000002947 */ /* 0x000fea0003800000 */
[----:B0-2---:R-:W-:Y:S01]  /*00f0*/  IMAD.MOV.U32 R2, RZ, RZ, c[0x0][0x0] ;  /* 0x00000000ff027624 */ /* 0x005fe200078e00ff */
[----:B------:R-:W-:Y:S01]  /*0100*/  CS2R R16, SRZ ;  /* 0x0000000000107805 */ /* 0x000fe2000001ff00 */
[--C-:B------:R-:W-:Y:S02]  /*0110*/  IMAD R0, R11, c[0x0][0x1a8], R20.reuse ;  /* 0x00006a000b007a24 */ /* 0x100fe400078e0214 */
[C---:B------:R-:W-:Y:S02]  /*0120*/  IMAD.SHL.U32 R10, R2.reuse, 0x8, RZ ;  /* 0x00000008020a7824 */ /* 0x040fe400078e00ff */
[----:B------:R-:W-:Y:S02]  /*0130*/  IMAD.MOV.U32 R8, RZ, RZ, R20 ;  /* 0x000000ffff087224 */ /* 0x000fe400078e0014 */
[----:B------:R-:W-:Y:S02]  /*0140*/  IMAD.MOV.U32 R18, RZ, RZ, RZ ;  /* 0x000000ffff127224 */ /* 0x000fe400078e00ff */
[----:B------:R-:W-:-:S04]  /*0150*/  IMAD.WIDE R2, R2, 0x4, RZ ;  /* 0x0000000402027825 */ /* 0x000fc800078e02ff */
.L_x_794:
[----:B------:R-:W-:Y:S02]  /*0160*/  IMAD.MOV.U32 R22, RZ, RZ, 0x4 ;  /* 0x00000004ff167424 */ /* 0x000fe400078e00ff */
[----:B------:R-:W-:-:S02]  /*0170*/  IMAD R9, R10, R17, R0 ;  /* 0x000000110a097224 */ /* 0x000fc400078e0200 */
[----:B------:R-:W-:-:S04]  /*0180*/  IMAD.WIDE R14, R8, R22, c[0x0][0x178] ;  /* 0x00005e00080e7625 */ /* 0x000fc800078e0216 */
[CC--:B0-----:R-:W-:Y:S01]  /*0190*/  IMAD.WIDE R4, R9.reuse, R22.reuse, c[0x0][0x180] ;  /* 0x0000600009047625 */ /* 0x0c1fe200078e0216 */
[----:B------:R-:W2:Y:S03]  /*01a0*/  LDG.E.CONSTANT R19, [R14.64] ;  /* 0x000000040e137981 */ /* 0x000ea6000c1e9900 */
[----:B------:R-:W-:Y:S02]  /*01b0*/  IMAD.WIDE R6, R9, R22, c[0x0][0x188] ;  /* 0x0000620009067625 */ /* 0x000fe400078e0216 */
[----:B------:R-:W3:Y:S04]  /*01c0*/  LDG.E.CONSTANT R4, [R4.64] ;  /* 0x0000000404047981 */ /* 0x000ee8000c1e9900 */
[----:B------:R-:W4:Y:S01]  /*01d0*/  LDG.E.CONSTANT R6, [R6.64] ;  /* 0x0000000406067981 */ /* 0x000f22000c1e9900 */
[----:B--2---:R-:W-:-:S02]  /*01e0*/  HADD2.F32 R23, -RZ, R19.H0_H0 ;  /* 0x20000013ff177230 */ /* 0x004fc40000004100 */
[----:B------:R-:W-:Y:S02]  /*01f0*/  HADD2.F32 R19, -RZ, R19.H1_H1 ;  /* 0x30000013ff137230 */ /* 0x000fe40000004100 */
[--C-:B---3--:R-:W-:Y:S02]  /*0200*/  HADD2.F32 R24, -RZ, R4.reuse.H0_H0 ;  /* 0x20000004ff187230 */ /* 0x108fe40000004100 */
[----:B------:R-:W-:Y:S02]  /*0210*/  HADD2.F32 R26, -RZ, R4.H1_H1 ;  /* 0x30000004ff1a7230 */ /* 0x000fe40000004100 */
[--C-:B----4-:R-:W-:Y:S02]  /*0220*/  HADD2.F32 R25, -RZ, R6.reuse.H0_H0 ;  /* 0x20000006ff197230 */ /* 0x110fe40000004100 */
[----:B------:R-:W-:Y:S01]  /*0230*/  HADD2.F32 R27, -RZ, R6.H1_H1 ;  /* 0x30000006ff1b7230 */ /* 0x000fe20000004100 */
[----:B------:R-:W-:Y:S02]  /*0240*/  FADD.FTZ R23, RZ, R23 ;  /* 0x00000017ff177221 */ /* 0x000fe40000010000 */
[----:B------:R-:W-:-:S02]  /*0250*/  FADD.FTZ R24, R24, R25 ;  /* 0x0000001918187221 */ /* 0x000fc40000010000 */
[----:B------:R-:W-:Y:S02]  /*0260*/  FADD.FTZ R26, R26, R27 ;  /* 0x0000001b1a1a7221 */ /* 0x000fe40000010000 */
[----:B------:R-:W-:Y:S02]  /*0270*/  FADD.FTZ R19, RZ, R19 ;  /* 0x00000013ff137221 */ /* 0x000fe40000010000 */
[----:B------:R-:W-:Y:S02]  /*0280*/  FADD.FTZ R4, R23, R24 ;  /* 0x0000001817047221 */ /* 0x000fe40000010000 */
[----:B------:R-:W-:-:S05]  /*0290*/  FADD.FTZ R19, R19, R26 ;  /* 0x0000001a13137221 */ /* 0x000fca0000010000 */
[----:B------:R-:W-:Y:S01]  /*02a0*/  F2FP.PACK_AB R5, R4, R19 ;  /* 0x000000130405723e */ /* 0x000fe200000000ff */
[----:B------:R-:W-:-:S03]  /*02b0*/  IMAD.WIDE R22, R9, R22, c[0x0][0x168] ;  /* 0x00005a0009167625 */ /* 0x000fc600078e0216 */
[----:B------:R-:W-:Y:S02]  /*02c0*/  PRMT R7, R5, 0x5432, R5 ;  /* 0x0000543205077816 */ /* 0x000fe40000000005 */
[----:B------:R-:W-:-:S03]  /*02d0*/  IADD3 R24, R8, c[0x0][0x0], RZ ;  /* 0x0000000008187a10 */ /* 0x000fc60007ffe0ff */
[----:B------:R0:W-:Y:S04]  /*02e0*/  STG.E [R22.64], R7 ;  /* 0x0000000716007986 */ /* 0x0001e8000c101904 */
[----:B------:R0:W-:Y:S01]  /*02f0*/  STS [R8.X4+0x190], R7 ;  /* 0x0001900708007388 */ /* 0x0001e20000004800 */
[----:B------:R-:W-:Y:S01]  /*0300*/  ISETP.GE.AND P0, PT, R24, c[0x0][0x1a8], PT ;  /* 0x00006a0018007a0c */ /* 0x000fe20003f06270 */
[----:B------:R-:W-:Y:S02]  /*0310*/  FMUL.FTZ R5, R19, R19 ;  /* 0x0000001313057220 */ /* 0x000fe40000410000 */
[C---:B------:R-:W-:Y:S02]  /*0320*/  FADD.FTZ R19, R4.reuse, R19 ;  /* 0x0000001304137221 */ /* 0x040fe40000010000 */
[----:B------:R-:W-:Y:S01]  /*0330*/  FFMA.FTZ R5, R4, R4, R5 ;  /* 0x0000000404057223 */ /* 0x000fe20000010005 */
[----:B------:R-:W-:Y:S01]  /*0340*/  LEA R26, R8, 0x190, 0x2 ;  /* 0x00000190081a7811 */ /* 0x000fe200078e10ff */
[----:B------:R-:W-:-:S02]  /*0350*/  FADD.FTZ R18, R19, R18 ;  /* 0x0000001213127221 */ /* 0x000fc40000010000 */
[----:B------:R-:W-:-:S04]  /*0360*/  FADD.FTZ R16, R5, R16 ;  /* 0x0000001005107221 */ /* 0x000fc80000010000 */
[----:B------:R-:W-:Y:S05]  /*0370*/  @P0 BRA `(.L_x_793) ;  /* 0x000010b000000947 */ /* 0x000fea0003800000 */
[----:B0-----:R-:W-:-:S04]  /*0380*/  IMAD.WIDE R4, R9, 0x4, R2 ;  /* 0x0000000409047825 */ /* 0x001fc800078e0202 */
[----:B------:R-:W-:Y:S01]  /*0390*/  IMAD.MOV.U32 R19, RZ, RZ, c[0x0][0x0] ;  /* 0x00000000ff137624 */ /* 0x000fe200078e00ff */
[C---:B------:R-:W-:Y:S02]  /*03a0*/  IADD3 R6, P0, R4.reuse, c[0x0][0x180], RZ ;  /* 0x0000600004067a10 */ /* 0x040fe40007f1e0ff */
[----:B------:R-:W-:Y:S01]  /*03b0*/  IADD3 R8, P1, R4, c[0x0][0x188], RZ ;  /* 0x0000620004087a10 */ /* 0x000fe20007f3e0ff */
[----:B------:R-:W-:Y:S01]  /*03c0*/  IMAD.WIDE R14, R19, 0x4, R14 ;  /* 0x00000004130e7825 */ /* 0x000fe200078e020e */
[C---:B------:R-:W-:Y:S02]  /*03d0*/  IADD3.X R7, R5.reuse, c[0x0][0x184], RZ, P0, !PT ;  /* 0x0000610005077a10 */ /* 0x040fe400007fe4ff */
[----:B------:R-:W-:Y:S02]  /*03e0*/  IADD3.X R9, R5, c[0x0][0x18c], RZ, P1, !PT ;  /* 0x0000630005097a10 */ /* 0x000fe40000ffe4ff */
[----:B------:R-:W2:Y:S04]  /*03f0*/  LDG.E.CONSTANT R22, [R14.64] ;  /* 0x000000040e167981 */ /* 0x000ea8000c1e9900 */
[----:B------:R-:W3:Y:S04]  /*0400*/  LDG.E.CONSTANT R6, [R6.64] ;  /* 0x0000000406067981 */ /* 0x000ee8000c1e9900 */
[----:B------:R-:W4:Y:S01]  /*0410*/  LDG.E.CONSTANT R8, [R8.64] ;  /* 0x0000000408087981 */ /* 0x000f22000c1e9900 */
[----:B------:R-:W-:Y:S01]  /*0420*/  IADD3 R24, R24, c[0x0][0x0], RZ ;  /* 0x0000000018187a10 */ /* 0x000fe20007ffe0ff */
        /* <DEDUP_REMOVED lines=11> */
[----:B------:R-:W-:Y:S01]  /*04e0*/  FADD.FTZ R27, R22, R27 ;  /* 0x0000001b161b7221 */ /* 0x000fe20000010000 */
[----:B------:R-:W-:-:S04]  /*04f0*/  IADD3 R6, P0, R4, c[0x0][0x168], RZ ;  /* 0x00005a0004067a10 */ /* 0x000fc80007f1e0ff */
[----:B------:R-:W-:Y:S02]  /*0500*/  F2FP.PACK_AB R9, R8, R27 ;  /* 0x0000001b0809723e */ /* 0x000fe400000000ff */
[----:B------:R-:W-:Y:S02]  /*0510*/  IADD3.X R7, R5, c[0x0][0x16c], RZ, P0, !PT ;  /* 0x00005b0005077a10 */ /* 0x000fe400007fe4ff */
[----:B------:R-:W-:Y:S02]  /*0520*/  LEA R22, R19, R26, 0x2 ;  /* 0x0000001a13167211 */ /* 0x000fe400078e10ff */
[----:B------:R-:W-:-:S05]  /*0530*/  PRMT R23, R9, 0x5432, R9 ;  /* 0x0000543209177816 */ /* 0x000fca0000000009 */
[----:B------:R0:W-:Y:S04]  /*0540*/  STG.E [R6.64], R23 ;  /* 0x0000001706007986 */ /* 0x0001e8000c101904 */
[----:B------:R0:W-:Y:S01]  /*0550*/  STS [R22], R23 ;  /* 0x0000001716007388 */ /* 0x0001e20000000800 */
[----:B------:R-:W-:Y:S01]  /*0560*/  ISETP.GE.AND P0, PT, R24, c[0x0][0x1a8], PT ;  /* 0x00006a0018007a0c */ /* 0x000fe20003f06270 */
[----:B------:R-:W-:Y:S02]  /*0570*/  FMUL.FTZ R9, R27, R27 ;  /* 0x0000001b1b097220 */ /* 0x000fe40000410000 */
[C---:B------:R-:W-:Y:S02]  /*0580*/  FADD.FTZ R27, R8.reuse, R27 ;  /* 0x0000001b081b7221 */ /* 0x040fe40000010000 */
[----:B------:R-:W-:-:S02]  /*0590*/  FFMA.FTZ R9, R8, R8, R9 ;  /* 0x0000000808097223 */ /* 0x000fc40000010009 */
[----:B------:R-:W-:Y:S02]  /*05a0*/  FADD.FTZ R18, R18, R27 ;  /* 0x0000001b12127221 */ /* 0x000fe40000010000 */
[----:B------:R-:W-:-:S04]  /*05b0*/  FADD.FTZ R16, R16, R9 ;  /* 0x0000000910107221 */ /* 0x000fc80000010000 */
[----:B------:R-:W-:Y:S05]  /*05c0*/  @P0 BRA `(.L_x_793) ;  /* 0x00000e6000000947 */ /* 0x000fea0003800000 */
[----:B0-----:R-:W-:-:S04]  /*05d0*/  IADD3 R23, P0, R2, R4, RZ ;  /* 0x0000000402177210 */ /* 0x001fc80007f1e0ff */
[----:B------:R-:W-:Y:S01]  /*05e0*/  IADD3 R4, P1, R23, c[0x0][0x180], RZ ;  /* 0x0000600017047a10 */ /* 0x000fe20007f3e0ff */
[----:B------:R-:W-:Y:S01]  /*05f0*/  IMAD.X R25, R3, 0x1, R5, P0 ;  /* 0x0000000103197824 */ /* 0x000fe200000e0605 */
[----:B------:R-:W-:Y:S02]  /*0600*/  IADD3 R6, P0, R2, R14, RZ ;  /* 0x0000000e02067210 */ /* 0x000fe40007f1e0ff */
[----:B------:R-:W-:Y:S02]  /*0610*/  IADD3 R8, P3, R23, c[0x0][0x188], RZ ;  /* 0x0000620017087a10 */ /* 0x000fe40007f7e0ff */
[----:B------:R-:W-:Y:S01]  /*0620*/  IADD3.X R5, R25, c[0x0][0x184], RZ, P1, !PT ;  /* 0x0000610019057a10 */ /* 0x000fe20000ffe4ff */
[----:B------:R-:W-:Y:S01]  /*0630*/  IMAD.X R7, R3, 0x1, R15, P0 ;  /* 0x0000000103077824 */ /* 0x000fe200000e060f */
[----:B------:R-:W-:-:S03]  /*0640*/  IADD3.X R9, R25, c[0x0][0x18c], RZ, P3, !PT ;  /* 0x0000630019097a10 */ /* 0x000fc60001ffe4ff */
[----:B------:R-:W2:Y:S04]  /*0650*/  LDG.E.CONSTANT R4, [R4.64] ;  /* 0x0000000404047981 */ /* 0x000ea8000c1e9900 */
[----:B------:R-:W3:Y:S04]  /*0660*/  LDG.E.CONSTANT R14, [R6.64] ;  /* 0x00000004060e7981 */ /* 0x000ee8000c1e9900 */
[----:B------:R-:W4:Y:S01]  /*0670*/  LDG.E.CONSTANT R8, [R8.64] ;  /* 0x0000000408087981 */ /* 0x000f22000c1e9900 */
[----:B------:R-:W-:Y:S01]  /*0680*/  IMAD R22, R19, 0x4, R22 ;  /* 0x0000000413167824 */ /* 0x000fe200078e0216 */
        /* <DEDUP_REMOVED lines=113> */
[----:B------:R-:W-:Y:S02]  /*0da0*/  LEA R22, R19, R22, 0x2 ;  /* 0x0000001613167211 */ /* 0x000fe400078e10ff */
        /* <DEDUP_REMOVED lines=64> */
[C---:B0-----:R-:W-:Y:S02]  /*11b0*/  IADD3 R23, P1, R2.reuse, R23, RZ ;  /* 0x0000001702177210 */ /* 0x041fe40007f3e0ff */
[----:B------:R-:W-:Y:S02]  /*11c0*/  IADD3 R4, P0, R2, R6, RZ ;  /* 0x0000000602047210 */ /* 0x000fe40007f1e0ff */
[----:B------:R-:W-:Y:S01]  /*11d0*/  IADD3 R8, P3, R23, c[0x0][0x188], RZ ;  /* 0x0000620017087a10 */ /* 0x000fe20007f7e0ff */
[----:B------:R-:W-:Y:S01]  /*11e0*/  IMAD.X R25, R3, 0x1, R25, P1 ;  /* 0x0000000103197824 */ /* 0x000fe200008e0619 */
[----:B------:R-:W-:Y:S01]  /*11f0*/  IADD3 R6, P1, R23, c[0x0][0x180], RZ ;  /* 0x0000600017067a10 */ /* 0x000fe20007f3e0ff */
[----:B------:R-:W-:-:S03]  /*1200*/  IMAD.X R5, R3, 0x1, R7, P0 ;  /* 0x0000000103057824 */ /* 0x000fc600000e0607 */
[C---:B------:R-:W-:Y:S02]  /*1210*/  IADD3.X R7, R25.reuse, c[0x0][0x184], RZ, P1, !PT ;  /* 0x0000610019077a10 */ /* 0x040fe40000ffe4ff */
[----:B------:R-:W-:Y:S01]  /*1220*/  IADD3.X R9, R25, c[0x0][0x18c], RZ, P3, !PT ;  /* 0x0000630019097a10 */ /* 0x000fe20001ffe4ff */
[----:B------:R-:W2:Y:S04]  /*1230*/  LDG.E.CONSTANT R4, [R4.64] ;  /* 0x0000000404047981 */ /* 0x000ea8000c1e9900 */
[----:B------:R-:W3:Y:S04]  /*1240*/  LDG.E.CONSTANT R6, [R6.64] ;  /* 0x0000000406067981 */ /* 0x000ee8000c1e9900 */
[----:B------:R-:W4:Y:S01]  /*1250*/  LDG.E.CONSTANT R8, [R8.64] ;  /* 0x0000000408087981 */ /* 0x000f22000c1e9900 */
[----:B------:R-:W-:Y:S01]  /*1260*/  IMAD R19, R19, 0x4, R22 ;  /* 0x0000000413137824 */ /* 0x000fe200078e0216 */
[----:B------:R-:W-:Y:S01]  /*1270*/  IADD3 R17, R17, 0x1, RZ ;  /* 0x0000000111117810 */ /* 0x000fe20007ffe0ff */
[----:B--2---:R-:W-:-:S02]  /*1280*/  HADD2.F32 R14, -RZ, R4.H0_H0 ;  /* 0x20000004ff0e7230 */ /* 0x004fc40000004100 */
[----:B------:R-:W-:Y:S01]  /*1290*/  HADD2.F32 R15, -RZ, R4.H1_H1 ;  /* 0x30000004ff0f7230 */ /* 0x000fe20000004100 */
[----:B------:R-:W-:Y:S01]  /*12a0*/  IADD3 R4, P0, R23, c[0x0][0x168], RZ ;  /* 0x00005a0017047a10 */ /* 0x000fe20007f1e0ff */
[--C-:B---3--:R-:W-:Y:S01]  /*12b0*/  HADD2.F32 R26, -RZ, R6.reuse.H0_H0 ;  /* 0x20000006ff1a7230 */ /* 0x108fe20000004100 */
[----:B------:R-:W-:Y:S01]  /*12c0*/  FADD.FTZ R14, RZ, R14 ;  /* 0x0000000eff0e7221 */ /* 0x000fe20000010000 */
[----:B------:R-:W-:Y:S01]  /*12d0*/  HADD2.F32 R28, -RZ, R6.H1_H1 ;  /* 0x30000006ff1c7230 */ /* 0x000fe20000004100 */
[----:B------:R-:W-:Y:S01]  /*12e0*/  FADD.FTZ R15, RZ, R15 ;  /* 0x0000000fff0f7221 */ /* 0x000fe20000010000 */
[--C-:B----4-:R-:W-:Y:S01]  /*12f0*/  HADD2.F32 R27, -RZ, R8.reuse.H0_H0 ;  /* 0x20000008ff1b7230 */ /* 0x110fe20000004100 */
[----:B------:R-:W-:Y:S01]  /*1300*/  IADD3.X R5, R25, c[0x0][0x16c], RZ, P0, !PT ;  /* 0x00005b0019057a10 */ /* 0x000fe200007fe4ff */
[----:B------:R-:W-:Y:S01]  /*1310*/  HADD2.F32 R29, -RZ, R8.H1_H1 ;  /* 0x30000008ff1d7230 */ /* 0x000fe20000004100 */
[----:B------:R-:W-:Y:S02]  /*1320*/  IADD3 R8, R24, c[0x0][0x0], RZ ;  /* 0x0000000018087a10 */ /* 0x000fe40007ffe0ff */
[----:B------:R-:W-:-:S02]  /*1330*/  FADD.FTZ R27, R26, R27 ;  /* 0x0000001b1a1b7221 */ /* 0x000fc40000010000 */
[----:B------:R-:W-:Y:S01]  /*1340*/  FADD.FTZ R28, R28, R29 ;  /* 0x0000001d1c1c7221 */ /* 0x000fe20000010000 */
[----:B------:R-:W-:Y:S01]  /*1350*/  ISETP.GE.AND P0, PT, R8, c[0x0][0x1a8], PT ;  /* 0x00006a0008007a0c */ /* 0x000fe20003f06270 */
[----:B------:R-:W-:Y:S02]  /*1360*/  FADD.FTZ R14, R14, R27 ;  /* 0x0000001b0e0e7221 */ /* 0x000fe40000010000 */
[----:B------:R-:W-:-:S04]  /*1370*/  FADD.FTZ R15, R15, R28 ;  /* 0x0000001c0f0f7221 */ /* 0x000fc80000010000 */
        /* <DEDUP_REMOVED lines=11> */
.L_x_793:
[----:B0-2---:R-:W-:Y:S05]  /*1430*/  BSYNC B0 ;  /* 0x0000000000007941 */ /* 0x005fea0003800000 */
.L_x_792:
[----:B------:R-:W0:Y:S01]  /*1440*/  SHFL.BFLY PT, R3, R18, 0x10, 0x1f ;  /* 0x0e001f0012037f89 */ /* 0x000e2200000e0000 */
[----:B------:R-:W1:Y:S01]  /*1450*/  I2F.U32 R10, c[0x0][0x0] ;  /* 0x00000000000a7b06 */ /* 0x000e620000201000 */
[C---:B------:R-:W-:Y:S01]  /*1460*/  LOP3.LUT P3, R9, R20.reuse, 0x1f, RZ, 0xc0, !PT ;  /* 0x0000001f14097812 */ /* 0x040fe2000786c0ff */
[----:B------:R-:W-:Y:S01]  /*1470*/  BSSY B0, `(.L_x_795) ;  /* 0x000003f000007945 */ /* 0x000fe20003800000 */
[----:B------:R-:W2:Y:S01]  /*1480*/  SHFL.BFLY PT, R5, R16, 0x10, 0x1f ;  /* 0x0e001f0010057f89 */ /* 0x000ea200000e0000 */
[----:B------:R-:W-:-:S04]  /*1490*/  ISETP.NE.AND P1, PT, R20, RZ, PT ;  /* 0x000000ff1400720c */ /* 0x000fc80003f25270 */
[----:B------:R-:W3:Y:S01]  /*14a0*/  I2F.U32 R17, R20 ;  /* 0x0000001400117306 */ /* 0x000ee20000201000 */
[----:B-1----:R-:W-:Y:S02]  /*14b0*/  FMUL.FTZ R10, R10, 0.03125 ;  /* 0x3d0000000a0a7820 */ /* 0x002fe40000410000 */
[----:B0-----:R-:W-:-:S03]  /*14c0*/  FADD.FTZ R3, R3, R18 ;  /* 0x0000001203037221 */ /* 0x001fc60000010000 */
[----:B---3--:R-:W-:Y:S01]  /*14d0*/  FSETP.GT.FTZ.AND P0, PT, R10, R17, PT ;  /* 0x000000110a00720b */ /* 0x008fe20003f14000 */
[----:B--2---:R-:W-:Y:S01]  /*14e0*/  FADD.FTZ R4, R5, R16 ;  /* 0x0000001005047221 */ /* 0x004fe20000010000 */
        /* <DEDUP_REMOVED lines=11> */
[----:B0-----:R-:W-:-:S02]  /*15a0*/  FADD.FTZ R2, R5, R2 ;  /* 0x0000000205027221 */ /* 0x001fc40000010000 */
[----:B-1----:R-:W-:-:S03]  /*15b0*/  FADD.FTZ R4, R7, R8 ;  /* 0x0000000807047221 */ /* 0x002fc60000010000 */
[----:B------:R-:W0:Y:S01]  /*15c0*/  SHFL.BFLY PT, R3, R2, 0x1, 0x1f ;  /* 0x0c201f0002037f89 */ /* 0x000e2200000e0000 */
[----:B------:R-:W-:Y:S01]  /*15d0*/  SHF.R.U32.HI R8, RZ, 0x5, R20 ;  /* 0x00000005ff087819 */ /* 0x000fe20000011614 */
[----:B------:R-:W-:Y:S02]  /*15e0*/  IMAD.SHL.U32 R7, R9, 0x4, RZ ;  /* 0x0000000409077824 */ /* 0x000fe400078e00ff */
        /* <DEDUP_REMOVED lines=39> */
.L_x_796:
[----:B------:R-:W-:Y:S05]  /*1860*/  BSYNC B0 ;  /* 0x0000000000007941 */ /* 0x000fea0003800000 */
.L_x_795:
        /* <DEDUP_REMOVED lines=11> */
[----:B-1----:R-:W-:Y:S01]  /*1920*/  F2FP.PACK_AB R5, R5, R4 ;  /* 0x000000040505723e */ /* 0x002fe200000000ff */
[----:B------:R-:W-:-:S08]  /*1930*/  HFMA2.MMA R4, -RZ, RZ, 0, 0 ;  /* 0x00000000ff047435 */ /* 0x000fd000000001ff */
.L_x_815:
        /* <DEDUP_REMOVED lines=31> */
.L_x_799:
[----:B------:R0:W-:Y:S01]  /*1b30*/  STS [R25], R24 ;  /* 0x0000001819007388 */ /* 0x0001e20000000800 */
[C---:B------:R-:W-:Y:S02]  /*1b40*/  HADD2 R17, |R24|.reuse, -RZ.H0_H0 ;  /* 0xa00000ff18117230 */ /* 0x040fe40000000200 */
[----:B------:R-:W-:-:S03]  /*1b50*/  HSETP2.GT.AND P4, PT, |R24|.H0_H0, |R24|.H1_H1, PT ;  /* 0x7000001818007234 */ /* 0x000fc60003f84a00 */
[----:B------:R-:W-:-:S04]  /*1b60*/  PRMT R0, R17, 0x7632, R0 ;  /* 0x0000763211007816 */ /* 0x000fc80000000000 */
[----:B------:R-:W-:-:S05]  /*1b70*/  SEL R17, R0, R17, !P4 ;  /* 0x0000001100117207 */ /* 0x000fca0006000000 */
[----:B------:R-:W-:-:S05]  /*1b80*/  HSETP2.GT.AND P4, PT, R17.H0_H0, R6.H0_H0, PT ;  /* 0x2000000611007234 */ /* 0x000fca0003f84800 */
[----:B------:R-:W-:Y:S02]  /*1b90*/  SEL R6, R6, R17, !P4 ;  /* 0x0000001106067207 */ /* 0x000fe40006000000 */
.L_x_800:
        /* <DEDUP_REMOVED lines=36> */
.L_x_801:
[----:B------:R0:W-:Y:S01]  /*1de0*/  STS [R25], R26 ;  /* 0x0000001a19007388 */ /* 0x0001e20000000800 */
[C---:B------:R-:W-:Y:S02]  /*1df0*/  HADD2 R19, |R26|.reuse, -RZ.H0_H0 ;  /* 0xa00000ff1a137230 */ /* 0x040fe40000000200 */
[----:B------:R-:W-:-:S03]  /*1e00*/  HSETP2.GT.AND P4, PT, |R26|.H0_H0, |R26|.H1_H1, PT ;  /* 0x7000001a1a007234 */ /* 0x000fc60003f84a00 */
[----:B------:R-:W-:-:S04]  /*1e10*/  PRMT R18, R19, 0x7632, R18 ;  /* 0x0000763213127816 */ /* 0x000fc80000000012 */
[----:B------:R-:W-:-:S05]  /*1e20*/  SEL R19, R18, R19, !P4 ;  /* 0x0000001312137207 */ /* 0x000fca0006000000 */
[----:B------:R-:W-:-:S05]  /*1e30*/  HSETP2.GT.AND P4, PT, R19.H0_H0, R6.H0_H0, PT ;  /* 0x2000000613007234 */ /* 0x000fca0003f84800 */
[----:B------:R-:W-:Y:S02]  /*1e40*/  SEL R6, R6, R19, !P4 ;  /* 0x0000001306067207 */ /* 0x000fe40006000000 */
.L_x_802:
        /* <DEDUP_REMOVED lines=17> */
[----:B------:R-:W-:Y:S01]  /*1f60*/  MOV R16, c[0x0][0x1d0] ;  /* 0x0000740000107a02 */ /* 0x000fe20000000f00 */
        /* <DEDUP_REMOVED lines=18> */
.L_x_803:
[----:B------:R0:W-:Y:S01]  /*2090*/  STS [R25], R24 ;  /* 0x0000001819007388 */ /* 0x0001e20000000800 */
[C---:B------:R-:W-:Y:S02]  /*20a0*/  HADD2 R17, |R24|.reuse, -RZ.H0_H0 ;  /* 0xa00000ff18117230 */ /* 0x040fe40000000200 */
[----:B------:R-:W-:-:S03]  /*20b0*/  HSETP2.GT.AND P4, PT, |R24|.H0_H0, |R24|.H1_H1, PT ;  /* 0x7000001818007234 */ /* 0x000fc60003f84a00 */
[----:B------:R-:W-:-:S04]  /*20c0*/  PRMT R16, R17, 0x7632, R16 ;  /* 0x0000763211107816 */ /* 0x000fc80000000010 */
[----:B------:R-:W-:-:S05]  /*20d0*/  SEL R17, R16, R17, !P4 ;  /* 0x0000001110117207 */ /* 0x000fca0006000000 */
[----:B------:R-:W-:-:S05]  /*20e0*/  HSETP2.GT.AND P4, PT, R17.H0_H0, R6.H0_H0, PT ;  /* 0x2000000611007234 */ /* 0x000fca0003f84800 */
[----:B------:R-:W-:Y:S02]  /*20f0*/  SEL R6, R6, R17, !P4 ;  /* 0x0000001106067207 */ /* 0x000fe40006000000 */
.L_x_804:
        /* <DEDUP_REMOVED lines=36> */
.L_x_805:
[----:B------:R0:W-:Y:S01]  /*2340*/  STS [R25], R24 ;  /* 0x0000001819007388 */ /* 0x0001e20000000800 */
[C---:B------:R-:W-:Y:S02]  /*2350*/  HADD2 R17, |R24|.reuse, -RZ.H0_H0 ;  /* 0xa00000ff18117230 */ /* 0x040fe40000000200 */
[----:B------:R-:W-:-:S03]  /*2360*/  HSETP2.GT.AND P4, PT, |R24|.H0_H0, |R24|.H1_H1, PT ;  /* 0x7000001818007234 */ /* 0x000fc60003f84a00 */
[----:B------:R-:W-:-:S04]  /*2370*/  PRMT R16, R17, 0x7632, R16 ;  /* 0x0000763211107816 */ /* 0x000fc80000000010 */
[----:B------:R-:W-:-:S05]  /*2380*/  SEL R17, R16, R17, !P4 ;  /* 0x0000001110117207 */ /* 0x000fca0006000000 */
[----:B------:R-:W-:-:S05]  /*2390*/  HSETP2.GT.AND P4, PT, R17.H0_H0, R6.H0_H0, PT ;  /* 0x2000000611007234 */ /* 0x000fca0003f84800 */
[----:B------:R-:W-:Y:S02]  /*23a0*/  SEL R6, R6, R17, !P4 ;  /* 0x0000001106067207 */ /* 0x000fe40006000000 */
.L_x_806:
        /* <DEDUP_REMOVED lines=36> */
.L_x_807:
[----:B------:R0:W-:Y:S01]  /*25f0*/  STS [R25], R24 ;  /* 0x0000001819007388 */ /* 0x0001e20000000800 */
[C---:B------:R-:W-:Y:S02]  /*2600*/  HADD2 R17, |R24|.reuse, -RZ.H0_H0 ;  /* 0xa00000ff18117230 */ /* 0x040fe40000000200 */
[----:B------:R-:W-:-:S03]  /*2610*/  HSETP2.GT.AND P4, PT, |R24|.H0_H0, |R24|.H1_H1, PT ;  /* 0x7000001818007234 */ /* 0x000fc60003f84a00 */
[----:B------:R-:W-:-:S04]  /*2620*/  PRMT R16, R17, 0x7632, R16 ;  /* 0x0000763211107816 */ /* 0x000fc80000000010 */
[----:B------:R-:W-:-:S05]  /*2630*/  SEL R17, R16, R17, !P4 ;  /* 0x0000001110117207 */ /* 0x000fca0006000000 */
[----:B------:R-:W-:-:S05]  /*2640*/  HSETP2.GT.AND P4, PT, R17.H0_H0, R6.H0_H0, PT ;  /* 0x2000000611007234 */ /* 0x000fca0003f84800 */
[----:B------:R-:W-:Y:S02]  /*2650*/  SEL R6, R6, R17, !P4 ;  /* 0x0000001106067207 */ /* 0x000fe40006000000 */
.L_x_808:
        /* <DEDUP_REMOVED lines=36> */
.L_x_809:
[----:B------:R0:W-:Y:S01]  /*28a0*/  STS [R25], R24 ;  /* 0x0000001819007388 */ /* 0x0001e20000000800 */
[C---:B------:R-:W-:Y:S02]  /*28b0*/  HADD2 R17, |R24|.reuse, -RZ.H0_H0 ;  /* 0xa00000ff18117230 */ /* 0x040fe40000000200 */
[----:B------:R-:W-:-:S03]  /*28c0*/  HSETP2.GT.AND P4, PT, |R24|.H0_H0, |R24|.H1_H1, PT ;  /* 0x7000001818007234 */ /* 0x000fc60003f84a00 */
[----:B------:R-:W-:-:S04]  /*28d0*/  PRMT R16, R17, 0x7632, R16 ;  /* 0x0000763211107816 */ /* 0x000fc80000000010 */
[----:B------:R-:W-:-:S05]  /*28e0*/  SEL R17, R16, R17, !P4 ;  /* 0x0000001110117207 */ /* 0x000fca0006000000 */
[----:B------:R-:W-:-:S05]  /*28f0*/  HSETP2.GT.AND P4, PT, R17.H0_H0, R6.H0_H0, PT ;  /* 0x2000000611007234 */ /* 0x000fca0003f84800 */
[----:B------:R-:W-:Y:S02]  /*2900*/  SEL R6, R6, R17, !P4 ;  /* 0x0000001106067207 */ /* 0x000fe40006000000 */
.L_x_810:
        /* <DEDUP_REMOVED lines=36> */
.L_x_811:
[----:B------:R0:W-:Y:S01]  /*2b50*/  STS [R25], R24 ;  /* 0x0000001819007388 */ /* 0x0001e20000000800 */
[C---:B------:R-:W-:Y:S02]  /*2b60*/  HADD2 R17, |R24|.reuse, -RZ.H0_H0 ;  /* 0xa00000ff18117230 */ /* 0x040fe40000000200 */
[----:B------:R-:W-:-:S03]  /*2b70*/  HSETP2.GT.AND P4, PT, |R24|.H0_H0, |R24|.H1_H1, PT ;  /* 0x7000001818007234 */ /* 0x000fc60003f84a00 */
[----:B------:R-:W-:-:S04]  /*2b80*/  PRMT R16, R17, 0x7632, R16 ;  /* 0x0000763211107816 */ /* 0x000fc80000000010 */
[----:B------:R-:W-:-:S05]  /*2b90*/  SEL R17, R16, R17, !P4 ;  /* 0x0000001110117207 */ /* 0x000fca0006000000 */
[----:B------:R-:W-:-:S05]  /*2ba0*/  HSETP2.GT.AND P4, PT, R17.H0_H0, R6.H0_H0, PT ;  /* 0x2000000611007234 */ /* 0x000fca0003f84800 */
[----:B------:R-:W-:Y:S02]  /*2bb0*/  SEL R6, R6, R17, !P4 ;  /* 0x0000001106067207 */ /* 0x000fe40006000000 */
.L_x_812:
        /* <DEDUP_REMOVED lines=36> */
.L_x_813:
[----:B------:R0:W-:Y:S01]  /*2e00*/  STS [R25], R23 ;  /* 0x0000001719007388 */ /* 0x0001e20000000800 */
[C---:B------:R-:W-:Y:S02]  /*2e10*/  HADD2 R17, |R23|.reuse, -RZ.H0_H0 ;  /* 0xa00000ff17117230 */ /* 0x040fe40000000200 */
[----:B------:R-:W-:-:S03]  /*2e20*/  HSETP2.GT.AND P4, PT, |R23|.H0_H0, |R23|.H1_H1, PT ;  /* 0x7000001717007234 */ /* 0x000fc60003f84a00 */
[----:B------:R-:W-:-:S04]  /*2e30*/  PRMT R0, R17, 0x7632, R0 ;  /* 0x0000763211007816 */ /* 0x000fc80000000000 */
[----:B------:R-:W-:-:S05]  /*2e40*/  SEL R17, R0, R17, !P4 ;  /* 0x0000001100117207 */ /* 0x000fca0006000000 */
[----:B------:R-:W-:-:S05]  /*2e50*/  HSETP2.GT.AND P4, PT, R17.H0_H0, R6.H0_H0, PT ;  /* 0x2000000611007234 */ /* 0x000fca0003f84800 */
[----:B------:R-:W-:Y:S02]  /*2e60*/  SEL R6, R6, R17, !P4 ;  /* 0x0000001106067207 */ /* 0x000fe40006000000 */
.L_x_814:
[----:B0-----:R-:W-:Y:S02]  /*2e70*/  IADD3 R22, R22, c[0x0][0x0], RZ ;  /* 0x0000000016167a10 */ /* 0x001fe40007ffe0ff */
[----:B------:R-:W-:Y:S02]  /*2e80*/  IADD3 R4, R4, 0x1, RZ ;  /* 0x0000000104047810 */ /* 0x000fe40007ffe0ff */
[----:B------:R-:W-:-:S13]  /*2e90*/  ISETP.GE.AND P4, PT, R22, c[0x0][0x1a8], PT ;  /* 0x00006a0016007a0c */ /* 0x000fda0003f86270 */
[----:B------:R-:W-:Y:S01]  /*2ea0*/  @P4 CALL.REL.NOINC `(.L_x_798) ;  /* 0x0000001000004944 */ /* 0x000fe20003c00000 */
[----:B------:R-:W-:Y:S05]  /*2eb0*/  BRA `(.L_x_815) ;  /* 0xffffea8000007947 */ /* 0x000fea000383ffff */
.L_x_798:
[----:B------:R-:W-:Y:S05]  /*2ec0*/  BSYNC B0 ;  /* 0x0000000000007941 */ /* 0x000fea0003800000 */
.L_x_797:
        /* <DEDUP_REMOVED lines=49> */
[----:B-----5:R-:W-:Y:S05]  /*31e0*/  CALL.REL.NOINC `($__internal_10_$__cuda_sm20_div_rn_f64_full) ;  /* 0x000001e000007944 */ /* 0x020fea0003c00000 */
.L_x_819:
[----:B------:R-:W-:Y:S05]  /*31f0*/  BSYNC B1 ;  /* 0x0000000000017941 */ /* 0x000fea0003800000 */
.L_x_818:
[----:B------:R-:W0:Y:S01]  /*3200*/  F2F.F32.F64 R4, R2 ;  /* 0x0000000200047310 */ /* 0x000e220000301000 */
[----:B------:R-:W0:Y:S01]  /*3210*/  DSETP.GEU.AND P0, PT, |R2|, c[0x2][0x0], PT ;  /* 0x008000000200762a */ /* 0x000e220003f0e200 */
[----:B------:R-:W-:-:S13]  /*3220*/  MOV R9, 0x2 ;  /* 0x0000000200097802 */ /* 0x000fda0000000f00 */
[----:B0-----:R-:W-:Y:S02]  /*3230*/  @!P0 FMUL R4, R4, 1.175494350822287508e-38 ;  /* 0x0080000004048820 */ /* 0x001fe40000400000 */
.L_x_820:
        /* <DEDUP_REMOVED lines=16> */
.L_x_817:
[----:B------:R-:W-:Y:S05]  /*3340*/  BSYNC B0 ;  /* 0x0000000000007941 */ /* 0x000fea0003800000 */
.L_x_816:
        /* <DEDUP_REMOVED lines=8> */
        .weak           $__internal_10_$__cuda_sm20_div_rn_f64_full
        .type           $__internal_10_$__cuda_sm20_div_rn_f64_full,@function
        .size           $__internal_10_$__cuda_sm20_div_rn_f64_full,(.L_x_2444 - $__internal_10_$__cuda_sm20_div_rn_f64_full)
$__internal_10_$__cuda_sm20_div_rn_f64_full:
        /* <DEDUP_REMOVED lines=57> */
.L_x_822:
        /* <DEDUP_REMOVED lines=15> */
.L_x_824:
[----:B0-----:R-:W-:Y:S01]  /*3850*/  LOP3.LUT R17, R5, 0x80000, RZ, 0xfc, !PT ;  /* 0x0008000005117812 */ /* 0x001fe200078efcff */
[----:B------:R-:W-:Y:S02]  /*3860*/  IMAD.MOV.U32 R16, RZ, RZ, R4 ;  /* 0x000000ffff107224 */ /* 0x000fe400078e0004 */
.L_x_823:
[----:B------:R-:W-:Y:S05]  /*3870*/  BSYNC B2 ;  /* 0x0000000000027941 */ /* 0x000fea0003800000 */
.L_x_821:
[----:B------:R-:W-:Y:S02]  /*3880*/  IMAD.MOV.U32 R9, RZ, RZ, 0x0 ;  /* 0x00000000ff097424 */ /* 0x000fe400078e00ff */
[----:B------:R-:W-:Y:S02]  /*3890*/  IMAD.MOV.U32 R2, RZ, RZ, R16 ;  /* 0x000000ffff027224 */ /* 0x000fe400078e0010 */
[----:B------:R-:W-:Y:S01]  /*38a0*/  IMAD.MOV.U32 R3, RZ, RZ, R17 ;  /* 0x000000ffff037224 */ /* 0x000fe200078e0011 */
[----:B------:R-:W-:Y:S06]  /*38b0*/  RET.REL.NODEC R8 `(_ZN17fastertransformer35generalAddBiasResidualLayerNormOpt2I7__half2Lb0ELb1ELi2ELb1ELi8EEEvPT_S3_PKS2_S5_S5_S5_S5_S5_fiiPKfS7_S7_Pfi) ;  /* 0xffffc74008007950 */ /* 0x000fec0003c3ffff */
.L_x_825:
        /* <DEDUP_REMOVED lines=12> */
.L_x_2444:


//--------------------- .text._ZN17fastertransformer34generalAddBiasResidualLayerNormOptI7__half2Lb0ELb1ELi2ELb1ELi8EEEvPT_S3_PKS2_S5_S5_S5_S5_S5_fiiPKfS7_S7_Pfi --------------------------
	.section	.text._ZN17fastertransformer34generalAddBiasResidualLayerNormOptI7__half2Lb0ELb1ELi2ELb1ELi8EEEvPT_S3_PKS2_S5_S5_S5_S5_S5_fiiPKfS7_S7_Pfi,"ax",@progbits
	.sectioninfo	@"SHI_REGISTERS=32"
	.align	128
        .global         _ZN17fastertransformer34generalAddBiasResidualLayerNormOptI7__half2Lb0ELb1ELi2ELb1ELi8EEEvPT_S3_PKS2_S5_S5_S5_S5_S5_fiiPKfS7_S7_Pfi
        .type           _ZN17fastertransformer34generalAddBiasResidualLayerNormOptI7__half2Lb0ELb1ELi2ELb1ELi8EEEvPT_S3_PKS2_S5_S5_S5_S5_S5_fiiPKfS7_S7_Pfi,@function
        .size           _ZN17fastertransformer34generalAddBiasResidualLayerNormOptI7__half2Lb0ELb1ELi2ELb1ELi8EEEvPT_S3_PKS2_S5_S5_S5_S5_S5_fiiPKfS7_S7_Pfi,(.L_x_2445 - _ZN17fastertransformer34generalAddBiasResidualLayerNormOptI7__half2Lb0ELb1ELi2ELb1ELi8EEEvPT_S3_PKS2_S5_S5_S5_S5_S5_fiiPKfS7_S7_Pfi)
        .other          _ZN17fastertransformer34generalAddBiasResidualLayerNormOptI7__half2Lb0ELb1ELi2ELb1ELi8EEEvPT_S3_PKS2_S5_S5_S5_S5_S5_fiiPKfS7_S7_Pfi,@"STO_CUDA_ENTRY STV_DEFAULT"
_ZN17fastertransformer34generalAddBiasResidualLayerNormOptI7__half2Lb0ELb1ELi2ELb1ELi8EEEvPT_S3_PKS2_S5_S5_S5_S5_S5_fiiPKfS7_S7_Pfi:
.text._ZN17fastertransformer34generalAddBiasResidualLayerNormOptI7__half2Lb0ELb1ELi2ELb1ELi8EEEvPT_S3_PKS2_S5_S5_S5_S5_S5_fiiPKfS7_S7_Pfi:
        /* <DEDUP_REMOVED lines=15> */
.L_x_828:
[----:B------:R-:W-:Y:S01]  /*00f0*/  HFMA2.MMA R9, -RZ, RZ, 0, 2.384185791015625e-07 ;  /* 0x00000004ff097435 */ /* 0x000fe200000001ff */
[----:B0-----:R-:W-:-:S09]  /*0100*/  IMAD R8, R11, c[0x0][0x1a8], R10 ;  /* 0x00006a000b087a24 */ /* 0x001fd200078e020a */
        /* <DEDUP_REMOVED lines=16> */
.L_x_827:
[----:B-1----:R-:W-:Y:S05]  /*0210*/  BSYNC B0 ;  /* 0x0000000000007941 */ /* 0x002fea0003800000 */
.L_x_826:
        /* <DEDUP_REMOVED lines=47> */
.L_x_831:
        /* <DEDUP_REMOVED lines=105> */
.L_x_830:
[----:B0-----:R-:W-:Y:S05]  /*0ba0*/  BSYNC B0 ;  /* 0x0000000000007941 */ /* 0x001fea0003800000 */
.L_x_829:
        /* <DEDUP_REMOVED lines=45> */
.L_x_850:
        /* <DEDUP_REMOVED lines=31> */
.L_x_834:
[----:B------:R0:W-:Y:S01]  /*1070*/  STS [R27], R22 ;  /* 0x000000161b007388 */ /* 0x0001e20000000800 */
[C---:B------:R-:W-:Y:S02]  /*1080*/  HADD2 R0, |R22|.reuse, -RZ.H0_H0 ;  /* 0xa00000ff16007230 */ /* 0x040fe40000000200 */
[----:B------:R-:W-:-:S03]  /*1090*/  HSETP2.GT.AND P4, PT, |R22|.H0_H0, |R22|.H1_H1, PT ;  /* 0x7000001616007234 */ /* 0x000fc60003f84a00 */
[----:B------:R-:W-:-:S04]  /*10a0*/  PRMT R17, R0, 0x7632, R17 ;  /* 0x0000763200117816 */ /* 0x000fc80000000011 */
[----:B------:R-:W-:-:S05]  /*10b0*/  SEL R0, R17, R0, !P4 ;  /* 0x0000000011007207 */ /* 0x000fca0006000000 */
[----:B------:R-:W-:-:S05]  /*10c0*/  HSETP2.GT.AND P4, PT, R0.H0_H0, R7.H0_H0, PT ;  /* 0x2000000700007234 */ /* 0x000fca0003f84800 */
[----:B------:R-:W-:Y:S02]  /*10d0*/  SEL R7, R7, R0, !P4 ;  /* 0x0000000007077207 */ /* 0x000fe40006000000 */
.L_x_835:
        /* <DEDUP_REMOVED lines=36> */
.L_x_836:
[----:B------:R0:W-:Y:S01]  /*1320*/  STS [R27], R24 ;  /* 0x000000181b007388 */ /* 0x0001e20000000800 */
[C---:B------:R-:W-:Y:S02]  /*1330*/  HADD2 R18, |R24|.reuse, -RZ.H0_H0 ;  /* 0xa00000ff18127230 */ /* 0x040fe40000000200 */
[----:B------:R-:W-:-:S03]  /*1340*/  HSETP2.GT.AND P4, PT, |R24|.H0_H0, |R24|.H1_H1, PT ;  /* 0x7000001818007234 */ /* 0x000fc60003f84a00 */
[----:B------:R-:W-:-:S04]  /*1350*/  PRMT R19, R18, 0x7632, R19 ;  /* 0x0000763212137816 */ /* 0x000fc80000000013 */
[----:B------:R-:W-:-:S05]  /*1360*/  SEL R18, R19, R18, !P4 ;  /* 0x0000001213127207 */ /* 0x000fca0006000000 */
[----:B------:R-:W-:-:S05]  /*1370*/  HSETP2.GT.AND P4, PT, R18.H0_H0, R7.H0_H0, PT ;  /* 0x2000000712007234 */ /* 0x000fca0003f84800 */
[----:B------:R-:W-:Y:S02]  /*1380*/  SEL R7, R7, R18, !P4 ;  /* 0x0000001207077207 */ /* 0x000fe40006000000 */
.L_x_837:
        /* <DEDUP_REMOVED lines=36> */
.L_x_838:
[----:B------:R0:W-:Y:S01]  /*15d0*/  STS [R27], R22 ;  /* 0x000000161b007388 */ /* 0x0001e20000000800 */
[C---:B------:R-:W-:Y:S02]  /*15e0*/  HADD2 R16, |R22|.reuse, -RZ.H0_H0 ;  /* 0xa00000ff16107230 */ /* 0x040fe40000000200 */
[----:B------:R-:W-:-:S03]  /*15f0*/  HSETP2.GT.AND P4, PT, |R22|.H0_H0, |R22|.H1_H1, PT ;  /* 0x7000001616007234 */ /* 0x000fc60003f84a00 */
[----:B------:R-:W-:-:S04]  /*1600*/  PRMT R17, R16, 0x7632, R17 ;  /* 0x0000763210117816 */ /* 0x000fc80000000011 */
[----:B------:R-:W-:-:S05]  /*1610*/  SEL R16, R17, R16, !P4 ;  /* 0x0000001011107207 */ /* 0x000fca0006000000 */
[----:B------:R-:W-:-:S05]  /*1620*/  HSETP2.GT.AND P4, PT, R16.H0_H0, R7.H0_H0, PT ;  /* 0x2000000710007234 */ /* 0x000fca0003f84800 */
[----:B------:R-:W-:Y:S02]  /*1630*/  SEL R7, R7, R16, !P4 ;  /* 0x0000001007077207 */ /* 0x000fe40006000000 */
.L_x_839:
        /* <DEDUP_REMOVED lines=36> */
.L_x_840:
[----:B------:R0:W-:Y:S01]  /*1880*/  STS [R27], R22 ;  /* 0x000000161b007388 */ /* 0x0001e20000000800 */
[C---:B------:R-:W-:Y:S02]  /*1890*/  HADD2 R16, |R22|.reuse, -RZ.H0_H0 ;  /* 0xa00000ff16107230 */ /* 0x040fe40000000200 */
[----:B------:R-:W-:-:S03]  /*18a0*/  HSETP2.GT.AND P4, PT, |R22|.H0_H0, |R22|.H1_H1, PT ;  /* 0x7000001616007234 */ /* 0x000fc60003f84a00 */
[----:B------:R-:W-:-:S04]  /*18b0*/  PRMT R17, R16, 0x7632, R17 ;  /* 0x0000763210117816 */ /* 0x000fc80000000011 */
[----:B------:R-:W-:-:S05]  /*18c0*/  SEL R16, R17, R16, !P4 ;  /* 0x0000001011107207 */ /* 0x000fca0006000000 */
[----:B------:R-:W-:-:S05]  /*18d0*/  HSETP2.GT.AND P4, PT, R16.H0_H0, R7.H0_H0, PT ;  /* 0x2000000710007234 */ /* 0x000fca0003f84800 */
[----:B------:R-:W-:Y:S02]  /*18e0*/  SEL R7, R7, R16, !P4 ;  /* 0x0000001007077207 */ /* 0x000fe40006000000 */
.L_x_841:
        /* <DEDUP_REMOVED lines=36> */
.L_x_842:
[----:B------:R0:W-:Y:S01]  /*1b30*/  STS [R27], R22 ;  /* 0x000000161b007388 */ /* 0x0001e20000000800 */
[C---:B------:R-:W-:Y:S02]  /*1b40*/  HADD2 R16, |R22|.reuse, -RZ.H0_H0 ;  /* 0xa00000ff16107230 */ /* 0x040fe40000000200 */
[----:B------:R-:W-:-:S03]  /*1b50*/  HSETP2.GT.AND P4, PT, |R22|.H0_H0, |R22|.H1_H1, PT ;  /* 0x7000001616007234 */ /* 0x000fc60003f84a00 */
[----:B------:R-:W-:-:S04]  /*1b60*/  PRMT R17, R16, 0x7632, R17 ;  /* 0x0000763210117816 */ /* 0x000fc80000000011 */
[----:B------:R-:W-:-:S05]  /*1b70*/  SEL R16, R17, R16, !P4 ;  /* 0x0000001011107207 */ /* 0x000fca0006000000 */
[----:B------:R-:W-:-:S05]  /*1b80*/  HSETP2.GT.AND P4, PT, R16.H0_H0, R7.H0_H0, PT ;  /* 0x2000000710007234 */ /* 0x000fca0003f84800 */
[----:B------:R-:W-:Y:S02]  /*1b90*/  SEL R7, R7, R16, !P4 ;  /* 0x0000001007077207 */ /* 0x000fe40006000000 */
.L_x_843:
        /* <DEDUP_REMOVED lines=36> */
.L_x_844:
[----:B------:R0:W-:Y:S01]  /*1de0*/  STS [R27], R22 ;  /* 0x000000161b007388 */ /* 0x0001e20000000800 */
[C---:B------:R-:W-:Y:S02]  /*1df0*/  HADD2 R16, |R22|.reuse, -RZ.H0_H0 ;  /* 0xa00000ff16107230 */ /* 0x040fe40000000200 */
[----:B------:R-:W-:-:S03]  /*1e00*/  HSETP2.GT.AND P4, PT, |R22|.H0_H0, |R22|.H1_H1, PT ;  /* 0x7000001616007234 */ /* 0x000fc60003f84a00 */
[----:B------:R-:W-:-:S04]  /*1e10*/  PRMT R17, R16, 0x7632, R17 ;  /* 0x0000763210117816 */ /* 0x000fc80000000011 */
[----:B------:R-:W-:-:S05]  /*1e20*/  SEL R16, R17, R16, !P4 ;  /* 0x0000001011107207 */ /* 0x000fca0006000000 */
[----:B------:R-:W-:-:S05]  /*1e30*/  HSETP2.GT.AND P4, PT, R16.H0_H0, R7.H0_H0, PT ;  /* 0x2000000710007234 */ /* 0x000fca0003f84800 */
[----:B------:R-:W-:Y:S02]  /*1e40*/  SEL R7, R7, R16, !P4 ;  /* 0x0000001007077207 */ /* 0x000fe40006000000 */
.L_x_845:
        /* <DEDUP_REMOVED lines=36> */
.L_x_846:
[----:B------:R0:W-:Y:S01]  /*2090*/  STS [R27], R22 ;  /* 0x000000161b007388 */ /* 0x0001e20000000800 */
[C---:B------:R-:W-:Y:S02]  /*20a0*/  HADD2 R16, |R22|.reuse, -RZ.H0_H0 ;  /* 0xa00000ff16107230 */ /* 0x040fe40000000200 */
[----:B------:R-:W-:-:S03]  /*20b0*/  HSETP2.GT.AND P4, PT, |R22|.H0_H0, |R22|.H1_H1, PT ;  /* 0x7000001616007234 */ /* 0x000fc60003f84a00 */
[----:B------:R-:W-:-:S04]  /*20c0*/  PRMT R17, R16, 0x7632, R17 ;  /* 0x0000763210117816 */ /* 0x000fc80000000011 */
[----:B------:R-:W-:-:S05]  /*20d0*/  SEL R16, R17, R16, !P4 ;  /* 0x0000001011107207 */ /* 0x000fca0006000000 */
[----:B------:R-:W-:-:S05]  /*20e0*/  HSETP2.GT.AND P4, PT, R16.H0_H0, R7.H0_H0, PT ;  /* 0x2000000710007234 */ /* 0x000fca0003f84800 */
[----:B------:R-:W-:Y:S02]  /*20f0*/  SEL R7, R7, R16, !P4 ;  /* 0x0000001007077207 */ /* 0x000fe40006000000 */
.L_x_847:
        /* <DEDUP_REMOVED lines=36> */
.L_x_848:
[----:B------:R0:W-:Y:S01]  /*2340*/  STS [R27], R22 ;  /* 0x000000161b007388 */ /* 0x0001e20000000800 */
[C---:B------:R-:W-:Y:S02]  /*2350*/  HADD2 R0, |R22|.reuse, -RZ.H0_H0 ;  /* 0xa00000ff16007230 */ /* 0x040fe40000000200 */
[----:B------:R-:W-:-:S03]  /*2360*/  HSETP2.GT.AND P4, PT, |R22|.H0_H0, |R22|.H1_H1, PT ;  /* 0x7000001616007234 */ /* 0x000fc60003f84a00 */
[----:B------:R-:W-:-:S04]  /*2370*/  PRMT R17, R0, 0x7632, R17 ;  /* 0x0000763200117816 */ /* 0x000fc80000000011 */
[----:B------:R-:W-:-:S05]  /*2380*/  SEL R0, R17, R0, !P4 ;  /* 0x0000000011007207 */ /* 0x000fca0006000000 */
[----:B------:R-:W-:-:S05]  /*2390*/  HSETP2.GT.AND P4, PT, R0.H0_H0, R7.H0_H0, PT ;  /* 0x2000000700007234 */ /* 0x000fca0003f84800 */
[----:B------:R-:W-:Y:S02]  /*23a0*/  SEL R7, R7, R0, !P4 ;  /* 0x0000000007077207 */ /* 0x000fe40006000000 */
.L_x_849:
[----:B0-----:R-:W-:Y:S02]  /*23b0*/  IADD3 R25, R23, c[0x0][0x0], RZ ;  /* 0x0000000017197a10 */ /* 0x001fe40007ffe0ff */
[----:B------:R-:W-:Y:S02]  /*23c0*/  IADD3 R4, R4, 0x1, RZ ;  /* 0x0000000104047810 */ /* 0x000fe40007ffe0ff */
[----:B------:R-:W-:-:S13]  /*23d0*/  ISETP.GE.AND P4, PT, R25, c[0x0][0x1a8], PT ;  /* 0x00006a0019007a0c */ /* 0x000fda0003f86270 */
[----:B------:R-:W-:Y:S01]  /*23e0*/  @P4 CALL.REL.NOINC `(.L_x_833) ;  /* 0x0000001000004944 */ /* 0x000fe20003c00000 */
[----:B------:R-:W-:Y:S05]  /*23f0*/  BRA `(.L_x_850) ;  /* 0xffffea8000007947 */ /* 0x000fea000383ffff */
.L_x_833:
[----:B0-----:R-:W-:Y:S05]  /*2400*/  BSYNC B0 ;  /* 0x0000000000007941 */ /* 0x001fea0003800000 */
.L_x_832:
        /* <DEDUP_REMOVED lines=49> */
[----:B-----5:R-:W-:Y:S05]  /*2720*/  CALL.REL.NOINC `($__internal_11_$__cuda_sm20_div_rn_f64_full) ;  /* 0x0000020000007944 */ /* 0x020fea0003c00000 */
.L_x_854:
[----:B------:R-:W-:Y:S05]  /*2730*/  BSYNC B1 ;  /* 0x0000000000017941 */ /* 0x000fea0003800000 */
.L_x_853:
[----:B-1----:R-:W1:Y:S01]  /*2740*/  S2R R10, SR_CTAID.X ;  /* 0x00000000000a7919 */ /* 0x002e620000002500 */
[----:B------:R-:W2:Y:S01]  /*2750*/  F2F.F32.F64 R6, R4 ;  /* 0x0000000400067310 */ /* 0x000ea20000301000 */
[----:B------:R-:W2:Y:S01]  /*2760*/  DSETP.GEU.AND P0, PT, |R4|, c[0x2][0x0], PT ;  /* 0x008000000400762a */ /* 0x000ea20003f0e200 */
[----:B------:R-:W-:-:S13]  /*2770*/  IMAD.MOV.U32 R9, RZ, RZ, 0x2 ;  /* 0x00000002ff097424 */ /* 0x000fda00078e00ff */
[----:B--2---:R-:W-:Y:S02]  /*2780*/  @!P0 FMUL R6, R6, 1.175494350822287508e-38 ;  /* 0x0080000006068820 */ /* 0x004fe40000400000 */
.L_x_855:
        /* <DEDUP_REMOVED lines=16> */
.L_x_852:
[----:B------:R-:W-:Y:S05]  /*2890*/  BSYNC B0 ;  /* 0x0000000000007941 */ /* 0x000fea0003800000 */
.L_x_851:
        /* <DEDUP_REMOVED lines=9> */
        .weak           $__internal_11_$__cuda_sm20_div_rn_f64_full
        .type           $__internal_11_$__cuda_sm20_div_rn_f64_full,@function
        .size           $__internal_11_$__cuda_sm20_div_rn_f64_full,(.L_x_2445 - $__internal_11_$__cuda_sm20_div_rn_f64_full)
$__internal_11_$__cuda_sm20_div_rn_f64_full:
        /* <DEDUP_REMOVED lines=57> */
.L_x_857:
        /* <DEDUP_REMOVED lines=15> */
.L_x_859:
[----:B------:R-:W-:Y:S02]  /*2db0*/  LOP3.LUT R15, R3, 0x80000, RZ, 0xfc, !PT ;  /* 0x00080000030f7812 */ /* 0x000fe400078efcff */
[----:B------:R-:W-:Y:S02]  /*2dc0*/  MOV R14, R2 ;  /* 0x00000002000e7202 */ /* 0x000fe40000000f00 */
.L_x_858:
[----:B------:R-:W-:Y:S05]  /*2dd0*/  BSYNC B2 ;  /* 0x0000000000027941 */ /* 0x000fea0003800000 */
.L_x_856:
[----:B------:R-:W-:Y:S02]  /*2de0*/  IMAD.MOV.U32 R7, RZ, RZ, 0x0 ;  /* 0x00000000ff077424 */ /* 0x000fe400078e00ff */
[----:B------:R-:W-:-:S02]  /*2df0*/  IMAD.MOV.U32 R4, RZ, RZ, R14 ;  /* 0x000000ffff047224 */ /* 0x000fc400078e000e */
[----:B------:R-:W-:Y:S01]  /*2e00*/  IMAD.MOV.U32 R5, RZ, RZ, R15 ;  /* 0x000000ffff057224 */ /* 0x000fe200078e000f */
[----:B------:R-:W-:Y:S06]  /*2e10*/  RET.REL.NODEC R6 `(_ZN17fastertransformer34generalAddBiasResidualLayerNormOptI7__half2Lb0ELb1ELi2ELb1ELi8EEEvPT_S3_PKS2_S5_S5_S5_S5_S5_fiiPKfS7_S7_Pfi) ;  /* 0xffffd1e006007950 */ /* 0x000fec0003c3ffff */
.L_x_860:
        /* <DEDUP_REMOVED lines=14> */
.L_x_2445:


//--------------------- .text._ZN17fastertransformer35generalAddBiasResidualLayerNormOpt2I7__half2Lb1ELb1ELi2ELb1ELi8EEEvPT_S3_PKS2_S5_S5_S5_S5_S5_fiiPKfS7_S7_Pfi --------------------------
	.section	.text._ZN17fastertransformer35generalAddBiasResidualLayerNormOpt2I7__half2Lb1ELb1ELi2ELb1ELi8EEEvPT_S3_PKS2_S5_S5_S5_S5_S5_fiiPKfS7_S7_Pfi,"ax",@progbits
	.sectioninfo	@"SHI_REGISTERS=32"
	.align	128
        .global         _ZN17fastertransformer35generalAddBiasResidualLayerNormOpt2I7__half2Lb1ELb1ELi2ELb1ELi8EEEvPT_S3_PKS2_S5_S5_S5_S5_S5_fiiPKfS7_S7_Pfi
        .type           _ZN17fastertransformer35generalAddBiasResidualLayerNormOpt2I7__half2Lb1ELb1ELi2ELb1ELi8EEEvPT_S3_PKS2_S5_S5_S5_S5_S5_fiiPKfS7_S7_Pfi,@function
        .size           _ZN17fastertransformer35generalAddBiasResidualLayerNormOpt2I7__half2Lb1ELb1ELi2ELb1ELi8EEEvPT_S3_PKS2_S5_S5_S5_S5_S5_fiiPKfS7_S7_Pfi,(.L_x_2446 - _ZN17fastertransformer35generalAddBiasResidualLayerNormOpt2I7__half2Lb1ELb1ELi2ELb1ELi8EEEvPT_S3_PKS2_S5_S5_S5_S5_S5_fiiPKfS7_S7_Pfi)
        .other          _ZN17fastertransformer35generalAddBiasResidualLayerNormOpt2I7__half2Lb1ELb1ELi2ELb1ELi8EEEvPT_S3_PKS2_S5_S5_S5_S5_S5_fiiPKfS7_S7_Pfi,@"STO_CUDA_ENTRY STV_DEFAULT"
_ZN17fastertransformer35generalAddBiasResidualLayerNormOpt2I7__half2Lb1ELb1ELi2ELb1ELi8EEEvPT_S3_PKS2_S5_S5_S5_S5_S5_fiiPKfS7_S7_Pfi:
.text._ZN17fastertransformer35generalAddBiasResidualLayerNormOpt2I7__half2Lb1ELb1ELi2ELb1ELi8EEEvPT_S3_PKS2_S5_S5_S5_S5_S5_fiiPKfS7_S7_Pfi:
[----:B------:R-:W-:Y:S02]  /*0000*/  IMAD.MOV.U32 R1, RZ, RZ, c[0x0][0x28] ;  /* 0x00000a00ff017624 */ /* 0x000fe400078e00ff */
[----:B------:R-:W-:Y:S01]  /*0010*/  IMAD.MOV.U32 R0, RZ, RZ, c[0x0][0x1d0] ;  /* 0x00007400ff007624 */ /* 0x000fe200078e00ff */
[----:B------:R-:W-:Y:S01]  /*0020*/  ISETP.NE.U32.AND P0, PT, RZ, c[0x0][0x1b0], PT ;  /* 0x00006c00ff007a0c */ /* 0x000fe20003f05070 */
[----:B------:R-:W-:-:S03]  /*0030*/  ULDC.64 UR4, c[0x0][0x118] ;  /* 0x0000460000047ab9 */ /* 0x000fc60000000a00 */
[C---:B------:R-:W-:Y:S01]  /*0040*/  ISETP.NE.AND P2, PT, R0.reuse, 0x2, PT ;  /* 0x000000020000780c */ /* 0x040fe20003f45270 */
[----:B------:R-:W0:Y:S01]  /*0050*/  S2R R2, SR_TID.X ;  /* 0x0000000000027919 */ /* 0x000e220000002100 */
[----:B------:R-:W-:Y:S02]  /*0060*/  ISETP.NE.AND P1, PT, R0, 0x2, PT ;  /* 0x000000020000780c */ /* 0x000fe40003f25270 */
[----:B------:R-:W-:-:S13]  /*0070*/  ISETP.NE.AND.EX P0, PT, RZ, c[0x0][0x1b4], !P2, P0 ;  /* 0x00006d00ff007a0c */ /* 0x000fda0005705300 */
[----:B------:R-:W-:Y:S01]  /*0080*/  @P0 MOV R6, c[0x0][0x1b8] ;  /* 0x00006e0000060a02 */ /* 0x000fe20000000f00 */
[----:B------:R-:W-:Y:S01]  /*0090*/  @P0 IMAD.MOV.U32 R7, RZ, RZ, c[0x0][0x1bc] ;  /* 0x00006f00ff070624 */ /* 0x000fe200078e00ff */
[----:B------:R-:W-:Y:S01]  /*00a0*/  @P0 MOV R9, c[0x0][0x1b4] ;  /* 0x00006d0000090a02 */ /* 0x000fe20000000f00 */
[----:B------:R-:W-:-:S03]  /*00b0*/  @P0 IMAD.MOV.U32 R8, RZ, RZ, c[0x0][0x1b0] ;  /* 0x00006c00ff080624 */ /* 0x000fc600078e00ff */
[----:B------:R-:W2:Y:S04]  /*00c0*/  @P0 LDG.E R6, [R6.64] ;  /* 0x0000000406060981 */ /* 0x000ea8000c1e1900 */
[----:B------:R-:W2:Y:S01]  /*00d0*/  @P0 LDG.E R9, [R8.64] ;  /* 0x0000000408090981 */ /* 0x000ea2000c1e1900 */
[----:B------:R-:W-:Y:S01]  /*00e0*/  IMAD.MOV.U32 R0, RZ, RZ, RZ ;  /* 0x000000ffff007224 */ /* 0x000fe200078e00ff */
[----:B------:R-:W-:Y:S01]  /*00f0*/  MOV R11, c[0x0][0x1c4] ;  /* 0x00007100000b7a02 */ /* 0x000fe20000000f00 */
[----:B------:R-:W-:Y:S01]  /*0100*/  IMAD.MOV.U32 R10, RZ, RZ, c[0x0][0x1c0] ;  /* 0x00007000ff0a7624 */ /* 0x000fe200078e00ff */
[----:B------:R-:W1:Y:S04]  /*0110*/  S2R R3, SR_CTAID.X ;  /* 0x0000000000037919 */ /* 0x000e680000002500 */
[----:B------:R3:W5:Y:S01]  /*0120*/  @!P1 LDG.E R0, [R10.64] ;  /* 0x000000040a009981 */ /* 0x000762000c1e1900 */
[----:B0-----:R-:W-:Y:S01]  /*0130*/  ISETP.GE.AND P1, PT, R2, c[0x0][0x1a8], PT ;  /* 0x00006a0002007a0c */ /* 0x001fe20003f26270 */
[----:B------:R-:W-:Y:S01]  /*0140*/  BSSY B0, `(.L_x_861) ;  /* 0x00002ff000007945 */ /* 0x000fe20003800000 */
[----:B------:R-:W-:Y:S01]  /*0150*/  IMAD.MOV.U32 R4, RZ, RZ, RZ ;  /* 0x000000ffff047224 */ /* 0x000fe200078e00ff */
[----:B------:R-:W-:Y:S01]  /*0160*/  CS2R R20, SRZ ;  /* 0x0000000000147805 */ /* 0x000fe2000001ff00 */
[----:B--2---:R-:W-:-:S09]  /*0170*/  @P0 FMUL.FTZ R4, R6, R9 ;  /* 0x0000000906040220 */ /* 0x004fd20000410000 */
[----:B------:R-:W-:Y:S05]  /*0180*/  @P1 BRA `(.L_x_862) ;  /* 0x00002fa000001947 */ /* 0x000fea0003800000 */
[----:B-1-3--:R-:W-:-:S05]  /*0190*/  IMAD.MOV.U32 R12, RZ, RZ, c[0x0][0x0] ;  /* 0x00000000ff0c7624 */ /* 0x00afca00078e00ff */
[C---:B------:R-:W-:Y:S01]  /*01a0*/  SHF.L.U32 R5, R12.reuse, 0x3, RZ ;  /* 0x000000030c057819 */ /* 0x040fe200000006ff */
[----:B------:R-:W-:Y:S01]  /*01b0*/  IMAD.WIDE R12, R12, 0x4, RZ ;  /* 0x000000040c0c7825 */ /* 0x000fe200078e02ff */
[----:B------:R-:W-:Y:S05]  /*01c0*/  @P0 BRA `(.L_x_863) ;  /* 0x000016b000000947 */ /* 0x000fea0003800000 */
[----:B------:R-:W-:Y:S01]  /*01d0*/  BSSY B1, `(.L_x_864) ;  /* 0x0000169000017945 */ /* 0x000fe20003800000 */
[--C-:B------:R-:W-:Y:S01]  /*01e0*/  IMAD R4, R3, c[0x0][0x1a8], R2.reuse ;  /* 0x00006a0003047a24 */ /* 0x100fe200078e0202 */
[----:B------:R-:W-:Y:S01]  /*01f0*/  CS2R R20, SRZ ;  /* 0x0000000000147805 */ /* 0x000fe2000001ff00 */
[----:B------:R-:W-:Y:S02]  /*0200*/  IMAD.MOV.U32 R6, RZ, RZ, RZ ;  /* 0x000000ffff067224 */ /* 0x000fe400078e00ff */
[----:B------:R-:W-:Y:S02]  /*0210*/  IMAD.MOV.U32 R22, RZ, RZ, R2 ;  /* 0x000000ffff167224 */ /* 0x000fe400078e0002 */
.L_x_866:
[----:B------:R-:W-:Y:S01]  /*0220*/  HFMA2.MMA R24, -RZ, RZ, 0, 2.384185791015625e-07 ;  /* 0x00000004ff187435 */ /* 0x000fe200000001ff */
[----:B------:R-:W-:-:S09]  /*0230*/  IMAD R7, R5, R6, R4 ;  /* 0x0000000605077224 */ /* 0x000fd200078e0204 */
[----:B------:R-:W-:-:S04]  /*0240*/  IMAD.WIDE R8, R7, R24, c[0x0][0x180] ;  /* 0x0000600007087625 */ /* 0x000fc800078e0218 */
[CC--:B------:R-:W-:Y:S02]  /*0250*/  IMAD.WIDE R14, R7.reuse, R24.reuse, c[0x0][0x188] ;  /* 0x00006200070e7625 */ /* 0x0c0fe400078e0218 */
[----:B------:R-:W2:Y:S02]  /*0260*/  LDG.E.CONSTANT R8, [R8.64] ;  /* 0x0000000408087981 */ /* 0x000ea4000c1e9900 */
[-C--:B------:R-:W-:Y:S02]  /*0270*/  IMAD.WIDE R16, R22, R24.reuse, c[0x0][0x178] ;  /* 0x00005e0016107625 */ /* 0x080fe400078e0218 */
[----:B------:R-:W3:Y:S02]  /*0280*/  LDG.E.CONSTANT R14, [R14.64] ;  /* 0x000000040e0e7981 */ /* 0x000ee4000c1e9900 */
[----:B------:R-:W-:Y:S02]  /*0290*/  IMAD.WIDE R18, R7, R24, c[0x0][0x170] ;  /* 0x00005c0007127625 */ /* 0x000fe400078e0218 */
[----:B------:R-:W4:Y:S04]  /*02a0*/  LDG.E.CONSTANT R23, [R16.64] ;  /* 0x0000000410177981 */ /* 0x000f28000c1e9900 */
[----:B------:R-:W4:Y:S01]  /*02b0*/  LDG.E.CONSTANT R18, [R18.64] ;  /* 0x0000000412127981 */ /* 0x000f22000c1e9900 */
[----:B--2---:R-:W-:-:S02]  /*02c0*/  HADD2.F32 R26, -RZ, R8.H0_H0 ;  /* 0x20000008ff1a7230 */ /* 0x004fc40000004100 */
[----:B------:R-:W-:Y:S02]  /*02d0*/  HADD2.F32 R28, -RZ, R8.H1_H1 ;  /* 0x30000008ff1c7230 */ /* 0x000fe40000004100 */
[--C-:B---3--:R-:W-:Y:S02]  /*02e0*/  HADD2.F32 R27, -RZ, R14.reuse.H0_H0 ;  /* 0x2000000eff1b7230 */ /* 0x108fe40000004100 */
[----:B------:R-:W-:Y:S02]  /*02f0*/  HADD2.F32 R29, -RZ, R14.H1_H1 ;  /* 0x3000000eff1d7230 */ /* 0x000fe40000004100 */
[--C-:B----4-:R-:W-:Y:S02]  /*0300*/  HADD2.F32 R25, -RZ, R23.reuse.H0_H0 ;  /* 0x20000017ff197230 */ /* 0x110fe40000004100 */
[----:B------:R-:W-:Y:S01]  /*0310*/  HADD2.F32 R23, -RZ, R23.H1_H1 ;  /* 0x30000017ff177230 */ /* 0x000fe20000004100 */
[----:B------:R-:W-:Y:S02]  /*0320*/  FADD.FTZ R26, R26, R27 ;  /* 0x0000001b1a1a7221 */ /* 0x000fe40000010000 */
[----:B------:R-:W-:-:S02]  /*0330*/  FADD.FTZ R25, RZ, R25 ;  /* 0x00000019ff197221 */ /* 0x000fc40000010000 */
[----:B------:R-:W-:Y:S02]  /*0340*/  FADD.FTZ R28, R28, R29 ;  /* 0x0000001d1c1c7221 */ /* 0x000fe40000010000 */
[----:B------:R-:W-:Y:S01]  /*0350*/  FADD.FTZ R23, RZ, R23 ;  /* 0x00000017ff177221 */ /* 0x000fe20000010000 */
[--C-:B------:R-:W-:Y:S01]  /*0360*/  HADD2.F32 R8, -RZ, R18.reuse.H0_H0 ;  /* 0x20000012ff087230 */ /* 0x100fe20000004100 */
[----:B------:R-:W-:Y:S01]  /*0370*/  FADD.FTZ R25, R25, R26 ;  /* 0x0000001a19197221 */ /* 0x000fe20000010000 */
[----:B------:R-:W-:Y:S01]  /*0380*/  HADD2.F32 R18, -RZ, R18.H1_H1 ;  /* 0x30000012ff127230 */ /* 0x000fe20000004100 */
[----:B------:R-:W-:Y:S02]  /*0390*/  FADD.FTZ R23, R23, R28 ;  /* 0x0000001c17177221 */ /* 0x000fe40000010000 */
        /* <DEDUP_REMOVED lines=19> */
[C---:B------:R-:W-:Y:S02]  /*04d0*/  IADD3 R14, P1, R8.reuse, c[0x0][0x188], RZ ;  /* 0x00006200080e7a10 */ /* 0x040fe40007f3e0ff */
[C---:B------:R-:W-:Y:S02]  /*04e0*/  IADD3.X R19, R9.reuse, c[0x0][0x184], RZ, P0, !PT ;  /* 0x0000610009137a10 */ /* 0x040fe400007fe4ff */
[----:B------:R-:W-:Y:S01]  /*04f0*/  IADD3.X R15, R9, c[0x0][0x18c], RZ, P1, !PT ;  /* 0x00006300090f7a10 */ /* 0x000fe20000ffe4ff */
[----:B------:R-:W-:Y:S02]  /*0500*/  IMAD.WIDE R16, R7, 0x4, R16 ;  /* 0x0000000407107825 */ /* 0x000fe400078e0210 */
[----:B------:R-:W2:Y:S04]  /*0510*/  LDG.E.CONSTANT R18, [R18.64] ;  /* 0x0000000412127981 */ /* 0x000ea8000c1e9900 */
[----:B------:R-:W3:Y:S01]  /*0520*/  LDG.E.CONSTANT R14, [R14.64] ;  /* 0x000000040e0e7981 */ /* 0x000ee2000c1e9900 */
[----:B------:R-:W-:-:S03]  /*0530*/  IADD3 R22, P0, R8, c[0x0][0x170], RZ ;  /* 0x00005c0008167a10 */ /* 0x000fc60007f1e0ff */
[----:B------:R-:W4:Y:S01]  /*0540*/  LDG.E.CONSTANT R25, [R16.64] ;  /* 0x0000000410197981 */ /* 0x000f22000c1e9900 */
[----:B------:R-:W-:-:S05]  /*0550*/  IADD3.X R23, R9, c[0x0][0x174], RZ, P0, !PT ;  /* 0x00005d0009177a10 */ /* 0x000fca00007fe4ff */
[----:B------:R-:W4:Y:S01]  /*0560*/  LDG.E.CONSTANT R22, [R22.64] ;  /* 0x0000000416167981 */ /* 0x000f22000c1e9900 */
[--C-:B--2---:R-:W-:Y:S02]  /*0570*/  HADD2.F32 R27, -RZ, R18.reuse.H0_H0 ;  /* 0x20000012ff1b7230 */ /* 0x104fe40000004100 */
[----:B------:R-:W-:Y:S02]  /*0580*/  HADD2.F32 R18, -RZ, R18.H1_H1 ;  /* 0x30000012ff127230 */ /* 0x000fe40000004100 */
[--C-:B---3--:R-:W-:Y:S02]  /*0590*/  HADD2.F32 R28, -RZ, R14.reuse.H0_H0 ;  /* 0x2000000eff1c7230 */ /* 0x108fe40000004100 */
[----:B------:R-:W-:-:S03]  /*05a0*/  HADD2.F32 R15, -RZ, R14.H1_H1 ;  /* 0x3000000eff0f7230 */ /* 0x000fc60000004100 */
[----:B------:R-:W-:Y:S01]  /*05b0*/  FADD.FTZ R27, R27, R28 ;  /* 0x0000001c1b1b7221 */ /* 0x000fe20000010000 */
[--C-:B----4-:R-:W-:Y:S01]  /*05c0*/  HADD2.F32 R28, -RZ, R25.reuse.H0_H0 ;  /* 0x20000019ff1c7230 */ /* 0x110fe20000004100 */
[----:B------:R-:W-:Y:S01]  /*05d0*/  FADD.FTZ R18, R18, R15 ;  /* 0x0000000f12127221 */ /* 0x000fe20000010000 */
[----:B------:R-:W-:Y:S02]  /*05e0*/  HADD2.F32 R25, -RZ, R25.H1_H1 ;  /* 0x30000019ff197230 */ /* 0x000fe40000004100 */
[--C-:B------:R-:W-:Y:S01]  /*05f0*/  HADD2.F32 R14, -RZ, R22.reuse.H0_H0 ;  /* 0x20000016ff0e7230 */ /* 0x100fe20000004100 */
[----:B------:R-:W-:Y:S01]  /*0600*/  FADD.FTZ R28, RZ, R28 ;  /* 0x0000001cff1c7221 */ /* 0x000fe20000010000 */
[----:B------:R-:W-:Y:S01]  /*0610*/  HADD2.F32 R15, -RZ, R22.H1_H1 ;  /* 0x30000016ff0f7230 */ /* 0x000fe20000004100 */
[----:B------:R-:W-:Y:S02]  /*0620*/  FADD.FTZ R25, RZ, R25 ;  /* 0x00000019ff197221 */ /* 0x000fe40000010000 */
[----:B------:R-:W-:-:S02]  /*0630*/  FADD.FTZ R19, R28, R27 ;  /* 0x0000001b1c137221 */ /* 0x000fc40000010000 */
[----:B------:R-:W-:Y:S02]  /*0640*/  FADD.FTZ R18, R25, R18 ;  /* 0x0000001219127221 */ /* 0x000fe40000010000 */
[----:B------:R-:W-:Y:S01]  /*0650*/  FADD.FTZ R19, R19, R14 ;  /* 0x0000000e13137221 */ /* 0x000fe20000010000 */
[----:B------:R-:W-:Y:S01]  /*0660*/  IADD3 R14, P0, R8, c[0x0][0x168], RZ ;  /* 0x00005a00080e7a10 */ /* 0x000fe20007f1e0ff */
[----:B------:R-:W-:Y:S02]  /*0670*/  FADD.FTZ R28, R18, R15 ;  /* 0x0000000f121c7221 */ /* 0x000fe40000010000 */
[----:B------:R-:W-:Y:S01]  /*0680*/  IMAD R18, R7, 0x4, R26 ;  /* 0x0000000407127824 */ /* 0x000fe200078e021a */
[----:B------:R-:W-:Y:S02]  /*0690*/  IADD3.X R15, R9, c[0x0][0x16c], RZ, P0, !PT ;  /* 0x00005b00090f7a10 */ /* 0x000fe400007fe4ff */
[----:B------:R-:W-:-:S04]  /*06a0*/  F2FP.PACK_AB R22, R19, R28 ;  /* 0x0000001c1316723e */ /* 0x000fc800000000ff */
[----:B------:R-:W-:Y:S02]  /*06b0*/  PRMT R23, R22, 0x5432, R22 ;  /* 0x0000543216177816 */ /* 0x000fe40000000016 */
[----:B------:R-:W-:Y:S01]  /*06c0*/  IADD3 R22, R24, c[0x0][0x0], RZ ;  /* 0x0000000018167a10 */ /* 0x000fe20007ffe0ff */
[----:B------:R-:W-:Y:S02]  /*06d0*/  FMUL.FTZ R24, R28, R28 ;  /* 0x0000001c1c187220 */ /* 0x000fe40000410000 */
[----:B------:R0:W-:Y:S01]  /*06e0*/  STG.E [R14.64], R23 ;  /* 0x000000170e007986 */ /* 0x0001e2000c101904 */
[----:B------:R-:W-:Y:S01]  /*06f0*/  ISETP.GE.AND P0, PT, R22, c[0x0][0x1a8], PT ;  /* 0x00006a0016007a0c */ /* 0x000fe20003f06270 */
[C---:B------:R-:W-:Y:S02]  /*0700*/  FADD.FTZ R28, R19.reuse, R28 ;  /* 0x0000001c131c7221 */ /* 0x040fe40000010000 */
[----:B------:R0:W-:Y:S01]  /*0710*/  STS [R18], R23 ;  /* 0x0000001712007388 */ /* 0x0001e20000000800 */
[----:B------:R-:W-:-:S02]  /*0720*/  FFMA.FTZ R19, R19, R19, R24 ;  /* 0x0000001313137223 */ /* 0x000fc40000010018 */
[----:B------:R-:W-:Y:S02]  /*0730*/  FADD.FTZ R21, R21, R28 ;  /* 0x0000001c15157221 */ /* 0x000fe40000010000 */
[----:B------:R-:W-:-:S05]  /*0740*/  FADD.FTZ R20, R20, R19 ;  /* 0x0000001314147221 */ /* 0x000fca0000010000 */
[----:B------:R-:W-:Y:S05]  /*0750*/  @P0 BRA `(.L_x_865) ;  /* 0x0000110000000947 */ /* 0x000fea0003800000 */
[----:B0-----:R-:W-:-:S04]  /*0760*/  IADD3 R19, P0, R12, R8, RZ ;  /* 0x000000080c137210 */ /* 0x001fc80007f1e0ff */
[----:B------:R-:W-:Y:S02]  /*0770*/  IADD3.X R23, R13, R9, RZ, P0, !PT ;  /* 0x000000090d177210 */ /* 0x000fe400007fe4ff */
[C---:B------:R-:W-:Y:S02]  /*0780*/  IADD3 R8, P1, R19.reuse, c[0x0][0x180], RZ ;  /* 0x0000600013087a10 */ /* 0x040fe40007f3e0ff */
[----:B------:R-:W-:Y:S02]  /*0790*/  IADD3 R14, P3, R19, c[0x0][0x188], RZ ;  /* 0x00006200130e7a10 */ /* 0x000fe40007f7e0ff */
[C---:B------:R-:W-:Y:S02]  /*07a0*/  IADD3.X R9, R23.reuse, c[0x0][0x184], RZ, P1, !PT ;  /* 0x0000610017097a10 */ /* 0x040fe40000ffe4ff */
[----:B------:R-:W-:Y:S02]  /*07b0*/  IADD3.X R15, R23, c[0x0][0x18c], RZ, P3, !PT ;  /* 0x00006300170f7a10 */ /* 0x000fe40001ffe4ff */
[----:B------:R-:W-:Y:S01]  /*07c0*/  IADD3 R16, P0, R12, R16, RZ ;  /* 0x000000100c107210 */ /* 0x000fe20007f1e0ff */
[----:B------:R-:W2:Y:S04]  /*07d0*/  LDG.E.CONSTANT R8, [R8.64] ;  /* 0x0000000408087981 */ /* 0x000ea8000c1e9900 */
[----:B------:R-:W3:Y:S01]  /*07e0*/  LDG.E.CONSTANT R14, [R14.64] ;  /* 0x000000040e0e7981 */ /* 0x000ee2000c1e9900 */
[----:B------:R-:W-:Y:S01]  /*07f0*/  IMAD.X R17, R13, 0x1, R17, P0 ;  /* 0x000000010d117824 */ /* 0x000fe200000e0611 */
[----:B------:R-:W-:-:S04]  /*0800*/  IADD3 R24, P0, R19, c[0x0][0x170], RZ ;  /* 0x00005c0013187a10 */ /* 0x000fc80007f1e0ff */
[----:B------:R-:W4:Y:S01]  /*0810*/  LDG.E.CONSTANT R26, [R16.64] ;  /* 0x00000004101a7981 */ /* 0x000f22000c1e9900 */
[----:B------:R-:W-:-:S05]  /*0820*/  IADD3.X R25, R23, c[0x0][0x174], RZ, P0, !PT ;  /* 0x00005d0017197a10 */ /* 0x000fca00007fe4ff */
[----:B------:R-:W4:Y:S01]  /*0830*/  LDG.E.CONSTANT R24, [R24.64] ;  /* 0x0000000418187981 */ /* 0x000f22000c1e9900 */
[----:B------:R-:W-:Y:S01]  /*0840*/  IMAD R18, R7, 0x4, R18 ;  /* 0x0000000407127824 */ /* 0x000fe200078e0212 */
[----:B--2---:R-:W-:Y:S02]  /*0850*/  HADD2.F32 R27, -RZ, R8.H0_H0 ;  /* 0x20000008ff1b7230 */ /* 0x004fe40000004100 */
[----:B---3--:R-:W-:Y:S02]  /*0860*/  HADD2.F32 R28, -RZ, R14.H0_H0 ;  /* 0x2000000eff1c7230 */ /* 0x008fe40000004100 */
[----:B------:R-:W-:-:S03]  /*0870*/  HADD2.F32 R29, -RZ, R8.H1_H1 ;  /* 0x30000008ff1d7230 */ /* 0x000fc60000004100 */
[----:B------:R-:W-:Y:S01]  /*0880*/  FADD.FTZ R27, R27, R28 ;  /* 0x0000001c1b1b7221 */ /* 0x000fe20000010000 */
[----:B----4-:R-:W-:Y:S02]  /*0890*/  HADD2.F32 R28, -RZ, R26.H0_H0 ;  /* 0x2000001aff1c7230 */ /* 0x010fe40000004100 */
[----:B------:R-:W-:Y:S02]  /*08a0*/  HADD2.F32 R8, -RZ, R14.H1_H1 ;  /* 0x3000000eff087230 */ /* 0x000fe40000004100 */
[----:B------:R-:W-:Y:S01]  /*08b0*/  HADD2.F32 R26, -RZ, R26.H1_H1 ;  /* 0x3000001aff1a7230 */ /* 0x000fe20000004100 */
[----:B------:R-:W-:Y:S02]  /*08c0*/  FADD.FTZ R28, RZ, R28 ;  /* 0x0000001cff1c7221 */ /* 0x000fe40000010000 */
[----:B------:R-:W-:Y:S02]  /*08d0*/  FADD.FTZ R29, R29, R8 ;  /* 0x000000081d1d7221 */ /* 0x000fe40000010000 */
[----:B------:R-:W-:Y:S01]  /*08e0*/  FADD.FTZ R26, RZ, R26 ;  /* 0x0000001aff1a7221 */ /* 0x000fe20000010000 */
[--C-:B------:R-:W-:Y:S01]  /*08f0*/  HADD2.F32 R9, -RZ, R24.reuse.H0_H0 ;  /* 0x20000018ff097230 */ /* 0x100fe20000004100 */
[----:B------:R-:W-:Y:S01]  /*0900*/  FADD.FTZ R14, R28, R27 ;  /* 0x0000001b1c0e7221 */ /* 0x000fe20000010000 */
[----:B------:R-:W-:Y:S01]  /*0910*/  HADD2.F32 R15, -RZ, R24.H1_H1 ;  /* 0x30000018ff0f7230 */ /* 0x000fe20000004100 */
[----:B------:R-:W-:-:S02]  /*0920*/  FADD.FTZ R26, R26, R29 ;  /* 0x0000001d1a1a7221 */ /* 0x000fc40000010000 */
[----:B------:R-:W-:Y:S02]  /*0930*/  FADD.FTZ R14, R14, R9 ;  /* 0x000000090e0e7221 */ /* 0x000fe40000010000 */
[----:B------:R-:W-:Y:S01]  /*0940*/  FADD.FTZ R15, R26, R15 ;  /* 0x0000000f1a0f7221 */ /* 0x000fe20000010000 */
[----:B------:R-:W-:-:S04]  /*0950*/  IADD3 R8, P0, R19, c[0x0][0x168], RZ ;  /* 0x00005a0013087a10 */ /* 0x000fc80007f1e0ff */
[----:B------:R-:W-:Y:S02]  /*0960*/  F2FP.PACK_AB R24, R14, R15 ;  /* 0x0000000f0e18723e */ /* 0x000fe400000000ff */
[----:B------:R-:W-:Y:S02]  /*0970*/  IADD3.X R9, R23, c[0x0][0x16c], RZ, P0, !PT ;  /* 0x00005b0017097a10 */ /* 0x000fe400007fe4ff */
[----:B------:R-:W-:Y:S02]  /*0980*/  PRMT R27, R24, 0x5432, R24 ;  /* 0x00005432181b7816 */ /* 0x000fe40000000018 */
[----:B------:R-:W-:-:S03]  /*0990*/  IADD3 R24, R22, c[0x0][0x0], RZ ;  /* 0x0000000016187a10 */ /* 0x000fc60007ffe0ff */
        /* <DEDUP_REMOVED lines=24> */
[----:B------:R-:W-:Y:S01]  /*0b20*/  IADD3 R24, R24, c[0x0][0x0], RZ ;  /* 0x0000000018187a10 */ /* 0x000fe20007ffe0ff */
        /* <DEDUP_REMOVED lines=165> */
[----:B------:R-:W-:-:S03]  /*1580*/  IADD3 R19, P1, R12, R19, RZ ;  /* 0x000000130c137210 */ /* 0x000fc60007f3e0ff */
[C---:B------:R-:W-:Y:S01]  /*1590*/  IMAD.X R9, R13.reuse, 0x1, R17, P0 ;  /* 0x000000010d097824 */ /* 0x040fe200000e0611 */
[----:B------:R-:W-:Y:S02]  /*15a0*/  IADD3.X R25, R13, R25, RZ, P1, !PT ;  /* 0x000000190d197210 */ /* 0x000fe40000ffe4ff */
[C---:B------:R-:W-:Y:S02]  /*15b0*/  IADD3 R16, P0, R19.reuse, c[0x0][0x188], RZ ;  /* 0x0000620013107a10 */ /* 0x040fe40007f1e0ff */
[----:B------:R-:W-:Y:S01]  /*15c0*/  IADD3 R14, P1, R19, c[0x0][0x180], RZ ;  /* 0x00006000130e7a10 */ /* 0x000fe20007f3e0ff */
[----:B------:R-:W2:Y:S01]  /*15d0*/  LDG.E.CONSTANT R8, [R8.64] ;  /* 0x0000000408087981 */ /* 0x000ea2000c1e9900 */
[C---:B------:R-:W-:Y:S02]  /*15e0*/  IADD3.X R17, R25.reuse, c[0x0][0x18c], RZ, P0, !PT ;  /* 0x0000630019117a10 */ /* 0x040fe400007fe4ff */
[----:B------:R-:W-:Y:S02]  /*15f0*/  IADD3.X R15, R25, c[0x0][0x184], RZ, P1, !PT ;  /* 0x00006100190f7a10 */ /* 0x000fe40000ffe4ff */
[----:B------:R-:W-:Y:S01]  /*1600*/  IADD3 R22, P0, R19, c[0x0][0x170], RZ ;  /* 0x00005c0013167a10 */ /* 0x000fe20007f1e0ff */
[----:B------:R-:W3:Y:S04]  /*1610*/  LDG.E.CONSTANT R16, [R16.64] ;  /* 0x0000000410107981 */ /* 0x000ee8000c1e9900 */
[----:B------:R-:W4:Y:S01]  /*1620*/  LDG.E.CONSTANT R14, [R14.64] ;  /* 0x000000040e0e7981 */ /* 0x000f22000c1e9900 */
[----:B------:R-:W-:-:S05]  /*1630*/  IADD3.X R23, R25, c[0x0][0x174], RZ, P0, !PT ;  /* 0x00005d0019177a10 */ /* 0x000fca00007fe4ff */
[----:B------:R-:W4:Y:S01]  /*1640*/  LDG.E.CONSTANT R22, [R22.64] ;  /* 0x0000000416167981 */ /* 0x000f22000c1e9900 */
[----:B------:R-:W-:Y:S01]  /*1650*/  IMAD R7, R7, 0x4, R18 ;  /* 0x0000000407077824 */ /* 0x000fe200078e0212 */
[----:B------:R-:W-:Y:S01]  /*1660*/  IADD3 R6, R6, 0x1, RZ ;  /* 0x0000000106067810 */ /* 0x000fe20007ffe0ff */
[--C-:B--2---:R-:W-:Y:S02]  /*1670*/  HADD2.F32 R26, -RZ, R8.reuse.H0_H0 ;  /* 0x20000008ff1a7230 */ /* 0x104fe40000004100 */
[----:B------:R-:W-:Y:S02]  /*1680*/  HADD2.F32 R8, -RZ, R8.H1_H1 ;  /* 0x30000008ff087230 */ /* 0x000fe40000004100 */
[--C-:B---3--:R-:W-:Y:S02]  /*1690*/  HADD2.F32 R28, -RZ, R16.reuse.H0_H0 ;  /* 0x20000010ff1c7230 */ /* 0x108fe40000004100 */
[----:B------:R-:W-:Y:S02]  /*16a0*/  HADD2.F32 R16, -RZ, R16.H1_H1 ;  /* 0x30000010ff107230 */ /* 0x000fe40000004100 */
[----:B----4-:R-:W-:-:S02]  /*16b0*/  HADD2.F32 R27, -RZ, R14.H0_H0 ;  /* 0x2000000eff1b7230 */ /* 0x010fc40000004100 */
[----:B------:R-:W-:Y:S01]  /*16c0*/  HADD2.F32 R29, -RZ, R14.H1_H1 ;  /* 0x3000000eff1d7230 */ /* 0x000fe20000004100 */
[----:B------:R-:W-:Y:S02]  /*16d0*/  FADD.FTZ R26, RZ, R26 ;  /* 0x0000001aff1a7221 */ /* 0x000fe40000010000 */
[----:B------:R-:W-:Y:S02]  /*16e0*/  FADD.FTZ R27, R27, R28 ;  /* 0x0000001c1b1b7221 */ /* 0x000fe40000010000 */
        /* <DEDUP_REMOVED lines=21> */
[----:B0-----:R-:W-:Y:S01]  /*1840*/  @P0 CALL.REL.NOINC `(.L_x_865) ;  /* 0x0000001000000944 */ /* 0x001fe20003c00000 */
[----:B------:R-:W-:Y:S05]  /*1850*/  BRA `(.L_x_866) ;  /* 0xffffe9c000007947 */ /* 0x000fea000383ffff */
.L_x_865:
[----:B0-----:R-:W-:Y:S05]  /*1860*/  BSYNC B1 ;  /* 0x0000000000017941 */ /* 0x001fea0003800000 */
.L_x_864:
[----:B------:R-:W-:Y:S05]  /*1870*/  BRA `(.L_x_862) ;  /* 0x000018b000007947 */ /* 0x000fea0003800000 */
.L_x_863:
[--C-:B------:R-:W-:Y:S01]  /*1880*/  IMAD R6, R3, c[0x0][0x1a8], R2.reuse ;  /* 0x00006a0003067a24 */ /* 0x100fe200078e0202 */
[----:B------:R-:W-:Y:S01]  /*1890*/  CS2R R20, SRZ ;  /* 0x0000000000147805 */ /* 0x000fe2000001ff00 */
[----:B------:R-:W-:Y:S01]  /*18a0*/  MOV R7, RZ ;  /* 0x000000ff00077202 */ /* 0x000fe20000000f00 */
[----:B------:R-:W-:Y:S02]  /*18b0*/  IMAD.MOV.U32 R24, RZ, RZ, R2 ;  /* 0x000000ffff187224 */ /* 0x000fe400078e0002 */
.L_x_867:
[----:B0-----:R-:W-:Y:S01]  /*18c0*/  IMAD.MOV.U32 R26, RZ, RZ, 0x4 ;  /* 0x00000004ff1a7424 */ /* 0x001fe200078e00ff */
[----:B------:R-:W-:Y:S01]  /*18d0*/  HFMA2.MMA R17, -RZ, RZ, 0, 4.76837158203125e-07 ;  /* 0x00000008ff117435 */ /* 0x000fe200000001ff */
[----:B------:R-:W-:Y:S02]  /*18e0*/  IMAD R27, R5, R7, R6 ;  /* 0x00000007051b7224 */ /* 0x000fe400078e0206 */
[----:B------:R-:W-:Y:S02]  /*18f0*/  IMAD R16, R3, c[0x0][0x1a8], R24 ;  /* 0x00006a0003107a24 */ /* 0x000fe400078e0218 */
[----:B------:R-:W-:-:S04]  /*1900*/  IMAD.WIDE R14, R27, R26, c[0x0][0x180] ;  /* 0x000060001b0e7625 */ /* 0x000fc800078e021a */
[-C--:B------:R-:W-:Y:S02]  /*1910*/  IMAD.WIDE R22, R27, R26.reuse, c[0x0][0x188] ;  /* 0x000062001b167625 */ /* 0x080fe400078e021a */
[----:B------:R-:W2:Y:S02]  /*1920*/  LDG.E.CONSTANT R14, [R14.64] ;  /* 0x000000040e0e7981 */ /* 0x000ea4000c1e9900 */
[----:B------:R-:W-:Y:S02]  /*1930*/  IMAD.WIDE R16, R16, R17, c[0x0][0x170] ;  /* 0x00005c0010107625 */ /* 0x000fe400078e0211 */
[----:B------:R-:W3:Y:S04]  /*1940*/  LDG.E.CONSTANT R22, [R22.64] ;  /* 0x0000000416167981 */ /* 0x000ee8000c1e9900 */
[----:B------:R-:W4:Y:S01]  /*1950*/  LDG.E.64 R8, [R16.64] ;  /* 0x0000000410087981 */ /* 0x000f22000c1e1b00 */
[----:B------:R-:W-:-:S05]  /*1960*/  IMAD.WIDE R18, R24, R26, c[0x0][0x178] ;  /* 0x00005e0018127625 */ /* 0x000fca00078e021a */
[----:B------:R-:W4:Y:S01]  /*1970*/  LDG.E.CONSTANT R28, [R18.64] ;  /* 0x00000004121c7981 */ /* 0x000f22000c1e9900 */
[--C-:B--2---:R-:W-:Y:S02]  /*1980*/  HADD2.F32 R25, -RZ, R14.reuse.H0_H0 ;  /* 0x2000000eff197230 */ /* 0x104fe40000004100 */
[----:B------:R-:W-:Y:S02]  /*1990*/  HADD2.F32 R14, -RZ, R14.H1_H1 ;  /* 0x3000000eff0e7230 */ /* 0x000fe40000004100 */
[--C-:B---3--:R-:W-:Y:S02]  /*19a0*/  HADD2.F32 R29, -RZ, R22.reuse.H0_H0 ;  /* 0x20000016ff1d7230 */ /* 0x108fe40000004100 */
[----:B------:R-:W-:Y:S01]  /*19b0*/  HADD2.F32 R15, -RZ, R22.H1_H1 ;  /* 0x30000016ff0f7230 */ /* 0x000fe20000004100 */
[----:B----4-:R-:W0:Y:S02]  /*19c0*/  I2F R9, R9 ;  /* 0x0000000900097306 */ /* 0x010e240000201400 */
[----:B------:R-:W-:-:S02]  /*19d0*/  FADD.FTZ R25, R25, R29 ;  /* 0x0000001d19197221 */ /* 0x000fc40000010000 */
[----:B------:R-:W-:Y:S01]  /*19e0*/  FADD.FTZ R14, R14, R15 ;  /* 0x0000000f0e0e7221 */ /* 0x000fe20000010000 */
[----:B------:R-:W-:-:S03]  /*19f0*/  HADD2.F32 R22, -RZ, R28.H0_H0 ;  /* 0x2000001cff167230 */ /* 0x000fc60000004100 */
[----:B------:R-:W1:Y:S01]  /*1a00*/  I2F R29, R8 ;  /* 0x00000008001d7306 */ /* 0x000e620000201400 */
[----:B------:R-:W-:Y:S01]  /*1a10*/  HADD2.F32 R28, -RZ, R28.H1_H1 ;  /* 0x3000001cff1c7230 */ /* 0x000fe20000004100 */
[----:B------:R-:W-:-:S04]  /*1a20*/  FADD.FTZ R22, RZ, R22 ;  /* 0x00000016ff167221 */ /* 0x000fc80000010000 */
[----:B------:R-:W-:Y:S02]  /*1a30*/  FADD.FTZ R22, R22, R25 ;  /* 0x0000001916167221 */ /* 0x000fe40000010000 */
[-C--:B0-----:R-:W-:Y:S02]  /*1a40*/  FMUL.FTZ R23, R9, R4.reuse ;  /* 0x0000000409177220 */ /* 0x081fe40000410000 */
[----:B-1----:R-:W-:-:S05]  /*1a50*/  FMUL.FTZ R15, R29, R4 ;  /* 0x000000041d0f7220 */ /* 0x002fca0000410000 */
[----:B------:R-:W-:Y:S01]  /*1a60*/  F2FP.PACK_AB R15, R23, R15 ;  /* 0x0000000f170f723e */ /* 0x000fe200000000ff */
[----:B------:R-:W-:-:S04]  /*1a70*/  FADD.FTZ R23, RZ, R28 ;  /* 0x0000001cff177221 */ /* 0x000fc80000010000 */
[--C-:B------:R-:W-:Y:S01]  /*1a80*/  HADD2.F32 R9, -RZ, R15.reuse.H1_H1 ;  /* 0x3000000fff097230 */ /* 0x100fe20000004100 */
[----:B------:R-:W-:Y:S01]  /*1a90*/  FADD.FTZ R14, R23, R14 ;  /* 0x0000000e170e7221 */ /* 0x000fe20000010000 */
[----:B------:R-:W-:Y:S01]  /*1aa0*/  HADD2.F32 R15, -RZ, R15.H0_H0 ;  /* 0x2000000fff0f7230 */ /* 0x000fe20000004100 */
[----:B------:R-:W-:Y:S02]  /*1ab0*/  LEA R23, R24, 0x190, 0x2 ;  /* 0x0000019018177811 */ /* 0x000fe400078e10ff */
[----:B------:R-:W-:Y:S02]  /*1ac0*/  FADD.FTZ R14, R14, R9 ;  /* 0x000000090e0e7221 */ /* 0x000fe40000010000 */
[----:B------:R-:W-:Y:S02]  /*1ad0*/  FADD.FTZ R15, R22, R15 ;  /* 0x0000000f160f7221 */ /* 0x000fe40000010000 */
[----:B------:R-:W-:-:S03]  /*1ae0*/  IMAD.WIDE R8, R27, R26, c[0x0][0x168] ;  /* 0x00005a001b087625 */ /* 0x000fc600078e021a */
[CC--:B------:R-:W-:Y:S01]  /*1af0*/  F2FP.PACK_AB R22, R15.reuse, R14.reuse ;  /* 0x0000000e0f16723e */ /* 0x0c0fe200000000ff */
[----:B------:R-:W-:Y:S02]  /*1b00*/  FMUL.FTZ R26, R14, R14 ;  /* 0x0000000e0e1a7220 */ /* 0x000fe40000410000 */
[C---:B------:R-:W-:Y:S01]  /*1b10*/  FADD.FTZ R14, R15.reuse, R14 ;  /* 0x0000000e0f0e7221 */ /* 0x040fe20000010000 */
[----:B------:R-:W-:Y:S01]  /*1b20*/  PRMT R25, R22, 0x5432, R22 ;  /* 0x0000543216197816 */ /* 0x000fe20000000016 */
[----:B------:R-:W-:Y:S01]  /*1b30*/  FFMA.FTZ R15, R15, R15, R26 ;  /* 0x0000000f0f0f7223 */ /* 0x000fe2000001001a */
[----:B------:R-:W-:Y:S01]  /*1b40*/  IADD3 R22, R24, c[0x0][0x0], RZ ;  /* 0x0000000018167a10 */ /* 0x000fe20007ffe0ff */
[----:B------:R-:W-:Y:S02]  /*1b50*/  FADD.FTZ R21, R14, R21 ;  /* 0x000000150e157221 */ /* 0x000fe40000010000 */
[----:B------:R0:W-:Y:S01]  /*1b60*/  STG.E [R8.64], R25 ;  /* 0x0000001908007986 */ /* 0x0001e2000c101904 */
[----:B------:R-:W-:Y:S01]  /*1b70*/  ISETP.GE.AND P0, PT, R22, c[0x0][0x1a8], PT ;  /* 0x00006a0016007a0c */ /* 0x000fe20003f06270 */
[----:B------:R-:W-:-:S02]  /*1b80*/  FADD.FTZ R20, R15, R20 ;  /* 0x000000140f147221 */ /* 0x000fc40000010000 */
[----:B------:R0:W-:Y:S10]  /*1b90*/  STS [R24.X4+0x190], R25 ;  /* 0x0001901918007388 */ /* 0x0001f40000004800 */
[----:B------:R-:W-:Y:S05]  /*1ba0*/  @P0 BRA `(.L_x_862) ;  /* 0x0000158000000947 */ /* 0x000fea0003800000 */
[----:B0-----:R-:W-:-:S05]  /*1bb0*/  IMAD.WIDE R26, R27, 0x4, R12 ;  /* 0x000000041b1a7825 */ /* 0x001fca00078e020c */
[C---:B------:R-:W-:Y:S02]  /*1bc0*/  IADD3 R28, P0, R26.reuse, c[0x0][0x180], RZ ;  /* 0x000060001a1c7a10 */ /* 0x040fe40007f1e0ff */
[----:B------:R-:W-:Y:S02]  /*1bd0*/  IADD3 R24, P1, R26, c[0x0][0x188], RZ ;  /* 0x000062001a187a10 */ /* 0x000fe40007f3e0ff */
[C---:B------:R-:W-:Y:S02]  /*1be0*/  IADD3.X R29, R27.reuse, c[0x0][0x184], RZ, P0, !PT ;  /* 0x000061001b1d7a10 */ /* 0x040fe400007fe4ff */
[----:B------:R-:W-:Y:S01]  /*1bf0*/  IADD3.X R25, R27, c[0x0][0x18c], RZ, P1, !PT ;  /* 0x000063001b197a10 */ /* 0x000fe20000ffe4ff */
[----:B------:R-:W-:Y:S02]  /*1c00*/  IMAD.MOV.U32 R8, RZ, RZ, c[0x0][0x0] ;  /* 0x00000000ff087624 */ /* 0x000fe400078e00ff */
[----:B------:R-:W2:Y:S02]  /*1c10*/  LDG.E.CONSTANT R9, [R28.64] ;  /* 0x000000041c097981 */ /* 0x000ea4000c1e9900 */
[----:B------:R-:W-:-:S02]  /*1c20*/  IMAD.WIDE R18, R8, 0x4, R18 ;  /* 0x0000000408127825 */ /* 0x000fc400078e0212 */
[----:B------:R0:W3:Y:S02]  /*1c30*/  LDG.E.CONSTANT R24, [R24.64] ;  /* 0x0000000418187981 */ /* 0x0000e4000c1e9900 */
[----:B------:R-:W-:-:S05]  /*1c40*/  IMAD.WIDE R16, R8, 0x8, R16 ;  /* 0x0000000808107825 */ /* 0x000fca00078e0210 */
[----:B------:R-:W4:Y:S04]  /*1c50*/  LDG.E.64 R14, [R16.64] ;  /* 0x00000004100e7981 */ /* 0x000f28000c1e1b00 */
[----:B0-----:R-:W4:Y:S01]  /*1c60*/  LDG.E.CONSTANT R25, [R18.64] ;  /* 0x0000000412197981 */ /* 0x001f22000c1e9900 */
[----:B------:R-:W-:Y:S01]  /*1c70*/  IMAD R23, R8, 0x4, R23 ;  /* 0x0000000408177824 */ /* 0x000fe200078e0217 */
[----:B------:R-:W-:Y:S01]  /*1c80*/  IADD3 R22, R22, c[0x0][0x0], RZ ;  /* 0x0000000016167a10 */ /* 0x000fe20007ffe0ff */
[--C-:B--2---:R-:W-:Y:S02]  /*1c90*/  HADD2.F32 R28, -RZ, R9.reuse.H0_H0 ;  /* 0x20000009ff1c7230 */ /* 0x104fe40000004100 */
[----:B---3--:R-:W-:Y:S02]  /*1ca0*/  HADD2.F32 R29, -RZ, R24.H0_H0 ;  /* 0x20000018ff1d7230 */ /* 0x008fe40000004100 */
[----:B------:R-:W-:-:S03]  /*1cb0*/  HADD2.F32 R9, -RZ, R9.H1_H1 ;  /* 0x30000009ff097230 */ /* 0x000fc60000004100 */
[----:B------:R-:W-:Y:S01]  /*1cc0*/  FADD.FTZ R28, R28, R29 ;  /* 0x0000001d1c1c7221 */ /* 0x000fe20000010000 */
[----:B------:R-:W-:Y:S02]  /*1cd0*/  HADD2.F32 R29, -RZ, R24.H1_H1 ;  /* 0x30000018ff1d7230 */ /* 0x000fe40000004100 */
[--C-:B----4-:R-:W-:Y:S02]  /*1ce0*/  HADD2.F32 R24, -RZ, R25.reuse.H0_H0 ;  /* 0x20000019ff187230 */ /* 0x110fe40000004100 */
[----:B------:R-:W-:Y:S01]  /*1cf0*/  HADD2.F32 R25, -RZ, R25.H1_H1 ;  /* 0x30000019ff197230 */ /* 0x000fe20000004100 */
[----:B------:R-:W-:Y:S02]  /*1d00*/  FADD.FTZ R9, R9, R29 ;  /* 0x0000001d09097221 */ /* 0x000fe40000010000 */
[----:B------:R-:W-:Y:S01]  /*1d10*/  FADD.FTZ R29, RZ, R24 ;  /* 0x00000018ff1d7221 */ /* 0x000fe20000010000 */
[----:B------:R-:W0:Y:S01]  /*1d20*/  I2F R15, R15 ;  /* 0x0000000f000f7306 */ /* 0x000e220000201400 */
[----:B------:R-:W-:-:S07]  /*1d30*/  FADD.FTZ R24, RZ, R25 ;  /* 0x00000019ff187221 */ /* 0x000fce0000010000 */
[----:B------:R-:W1:Y:S01]  /*1d40*/  I2F R25, R14 ;  /* 0x0000000e00197306 */ /* 0x000e620000201400 */
[----:B------:R-:W-:Y:S02]  /*1d50*/  FADD.FTZ R9, R24, R9 ;  /* 0x0000000918097221 */ /* 0x000fe40000010000 */
[-C--:B0-----:R-:W-:Y:S02]  /*1d60*/  FMUL.FTZ R24, R15, R4.reuse ;  /* 0x000000040f187220 */ /* 0x081fe40000410000 */
[----:B-1----:R-:W-:-:S05]  /*1d70*/  FMUL.FTZ R25, R25, R4 ;  /* 0x0000000419197220 */ /* 0x002fca0000410000 */
[----:B------:R-:W-:Y:S01]  /*1d80*/  F2FP.PACK_AB R24, R24, R25 ;  /* 0x000000191818723e */ /* 0x000fe200000000ff */
[----:B------:R-:W-:-:S04]  /*1d90*/  FADD.FTZ R28, R29, R28 ;  /* 0x0000001c1d1c7221 */ /* 0x000fc80000010000 */
[--C-:B------:R-:W-:Y:S02]  /*1da0*/  HADD2.F32 R29, -RZ, R24.reuse.H1_H1 ;  /* 0x30000018ff1d7230 */ /* 0x100fe40000004100 */
[----:B------:R-:W-:-:S03]  /*1db0*/  HADD2.F32 R25, -RZ, R24.H0_H0 ;  /* 0x20000018ff197230 */ /* 0x000fc60000004100 */
[----:B------:R-:W-:Y:S02]  /*1dc0*/  FADD.FTZ R9, R9, R29 ;  /* 0x0000001d09097221 */ /* 0x000fe40000010000 */
[----:B------:R-:W-:Y:S01]  /*1dd0*/  FADD.FTZ R28, R28, R25 ;  /* 0x000000191c1c7221 */ /* 0x000fe20000010000 */
[----:B------:R-:W-:-:S04]  /*1de0*/  IADD3 R24, P0, R26, c[0x0][0x168], RZ ;  /* 0x00005a001a187a10 */ /* 0x000fc80007f1e0ff */
[----:B------:R-:W-:Y:S02]  /*1df0*/  F2FP.PACK_AB R14, R28, R9 ;  /* 0x000000091c0e723e */ /* 0x000fe400000000ff */
[----:B------:R-:W-:Y:S02]  /*1e00*/  IADD3.X R25, R27, c[0x0][0x16c], RZ, P0, !PT ;  /* 0x00005b001b197a10 */ /* 0x000fe400007fe4ff */
[----:B------:R-:W-:-:S05]  /*1e10*/  PRMT R29, R14, 0x5432, R14 ;  /* 0x000054320e1d7816 */ /* 0x000fca000000000e */
[----:B------:R0:W-:Y:S04]  /*1e20*/  STS [R23], R29 ;  /* 0x0000001d17007388 */ /* 0x0001e80000000800 */
[----:B------:R0:W-:Y:S01]  /*1e30*/  STG.E [R24.64], R29 ;  /* 0x0000001d18007986 */ /* 0x0001e2000c101904 */
        /* <DEDUP_REMOVED lines=12> */
[----:B------:R-:W-:-:S03]  /*1f00*/  IADD3.X R27, R9, c[0x0][0x18c], RZ, P1, !PT ;  /* 0x00006300091b7a10 */ /* 0x000fc60000ffe4ff */
[----:B------:R-:W2:Y:S04]  /*1f10*/  LDG.E.CONSTANT R24, [R28.64] ;  /* 0x000000041c187981 */ /* 0x000ea8000c1e9900 */
[----:B------:R0:W3:Y:S01]  /*1f20*/  LDG.E.CONSTANT R26, [R26.64] ;  /* 0x000000041a1a7981 */ /* 0x0000e2000c1e9900 */
[----:B------:R-:W-:-:S05]  /*1f30*/  IADD3 R18, P0, R18, R12, RZ ;  /* 0x0000000c12127210 */ /* 0x000fca0007f1e0ff */
[----:B------:R-:W-:-:S05]  /*1f40*/  IMAD.X R19, R19, 0x1, R13, P0 ;  /* 0x0000000113137824 */ /* 0x000fca00000e060d */
[----:B0-----:R-:W4:Y:S01]  /*1f50*/  LDG.E.CONSTANT R27, [R18.64] ;  /* 0x00000004121b7981 */ /* 0x001f22000c1e9900 */
[----:B------:R-:W-:Y:S01]  /*1f60*/  IMAD.WIDE R16, R8, 0x8, R16 ;  /* 0x0000000808107825 */ /* 0x000fe200078e0210 */
[----:B--2---:R-:W-:Y:S02]  /*1f70*/  HADD2.F32 R14, -RZ, R24.H0_H0 ;  /* 0x20000018ff0e7230 */ /* 0x004fe40000004100 */
[----:B---3--:R-:W-:-:S05]  /*1f80*/  HADD2.F32 R15, -RZ, R26.H0_H0 ;  /* 0x2000001aff0f7230 */ /* 0x008fca0000004100 */
[----:B------:R-:W-:Y:S02]  /*1f90*/  FADD.FTZ R28, R14, R15 ;  /* 0x0000000f0e1c7221 */ /* 0x000fe40000010000 */
[----:B------:R-:W2:Y:S01]  /*1fa0*/  LDG.E.64 R14, [R16.64] ;  /* 0x00000004100e7981 */ /* 0x000ea2000c1e1b00 */
[----:B------:R-:W-:Y:S01]  /*1fb0*/  HADD2.F32 R29, -RZ, R26.H1_H1 ;  /* 0x3000001aff1d7230 */ /* 0x000fe20000004100 */
[----:B------:R-:W-:Y:S01]  /*1fc0*/  IMAD R23, R8, 0x4, R23 ;  /* 0x0000000408177824 */ /* 0x000fe200078e0217 */
[----:B------:R-:W-:Y:S01]  /*1fd0*/  HADD2.F32 R24, -RZ, R24.H1_H1 ;  /* 0x30000018ff187230 */ /* 0x000fe20000004100 */
[----:B------:R-:W-:Y:S01]  /*1fe0*/  IADD3 R22, R22, c[0x0][0x0], RZ ;  /* 0x0000000016167a10 */ /* 0x000fe20007ffe0ff */
[--C-:B----4-:R-:W-:Y:S02]  /*1ff0*/  HADD2.F32 R26, -RZ, R27.reuse.H0_H0 ;  /* 0x2000001bff1a7230 */ /* 0x110fe40000004100 */
[----:B------:R-:W-:Y:S01]  /*2000*/  HADD2.F32 R27, -RZ, R27.H1_H1 ;  /* 0x3000001bff1b7230 */ /* 0x000fe20000004100 */
[----:B------:R-:W-:-:S02]  /*2010*/  FADD.FTZ R24, R24, R29 ;  /* 0x0000001d18187221 */ /* 0x000fc40000010000 */
[----:B------:R-:W-:Y:S02]  /*2020*/  FADD.FTZ R29, RZ, R26 ;  /* 0x0000001aff1d7221 */ /* 0x000fe40000010000 */
[----:B------:R-:W-:Y:S02]  /*2030*/  FADD.FTZ R27, RZ, R27 ;  /* 0x0000001bff1b7221 */ /* 0x000fe40000010000 */
[----:B------:R-:W-:Y:S02]  /*2040*/  FADD.FTZ R28, R29, R28 ;  /* 0x0000001c1d1c7221 */ /* 0x000fe40000010000 */
[----:B------:R-:W-:Y:S02]  /*2050*/  FADD.FTZ R24, R27, R24 ;  /* 0x000000181b187221 */ /* 0x000fe40000010000 */
[----:B--2---:R-:W0:Y:S08]  /*2060*/  I2F R27, R14 ;  /* 0x0000000e001b7306 */ /* 0x004e300000201400 */
[----:B------:R-:W1:Y:S01]  /*2070*/  I2F R15, R15 ;  /* 0x0000000f000f7306 */ /* 0x000e620000201400 */
[----:B0-----:R-:W-:-:S02]  /*2080*/  FMUL.FTZ R27, R27, R4 ;  /* 0x000000041b1b7220 */ /* 0x001fc40000410000 */
[----:B-1----:R-:W-:-:S05]  /*2090*/  FMUL.FTZ R26, R15, R4 ;  /* 0x000000040f1a7220 */ /* 0x002fca0000410000 */
[----:B------:R-:W-:-:S05]  /*20a0*/  F2FP.PACK_AB R26, R26, R27 ;  /* 0x0000001b1a1a723e */ /* 0x000fca00000000ff */
[--C-:B------:R-:W-:Y:S02]  /*20b0*/  HADD2.F32 R27, -RZ, R26.reuse.H1_H1 ;  /* 0x3000001aff1b7230 */ /* 0x100fe40000004100 */
[----:B------:R-:W-:Y:S01]  /*20c0*/  HADD2.F32 R29, -RZ, R26.H0_H0 ;  /* 0x2000001aff1d7230 */ /* 0x000fe20000004100 */
[----:B------:R-:W-:Y:S02]  /*20d0*/  IADD3 R26, P0, R25, c[0x0][0x168], RZ ;  /* 0x00005a00191a7a10 */ /* 0x000fe40007f1e0ff */
[----:B------:R-:W-:Y:S02]  /*20e0*/  FADD.FTZ R24, R24, R27 ;  /* 0x0000001b18187221 */ /* 0x000fe40000010000 */
[----:B------:R-:W-:Y:S01]  /*20f0*/  FADD.FTZ R29, R28, R29 ;  /* 0x0000001d1c1d7221 */ /* 0x000fe20000010000 */
[----:B------:R-:W-:Y:S02]  /*2100*/  IADD3.X R27, R9, c[0x0][0x16c], RZ, P0, !PT ;  /* 0x00005b00091b7a10 */ /* 0x000fe400007fe4ff */
[----:B------:R-:W-:-:S02]  /*2110*/  ISETP.GE.AND P0, PT, R22, c[0x0][0x1a8], PT ;  /* 0x00006a0016007a0c */ /* 0x000fc40003f06270 */
[----:B------:R-:W-:-:S04]  /*2120*/  F2FP.PACK_AB R14, R29, R24 ;  /* 0x000000181d0e723e */ /* 0x000fc800000000ff */
[----:B------:R-:W-:Y:S01]  /*2130*/  PRMT R15, R14, 0x5432, R14 ;  /* 0x000054320e0f7816 */ /* 0x000fe2000000000e */
[----:B------:R-:W-:Y:S02]  /*2140*/  FMUL.FTZ R14, R24, R24 ;  /* 0x00000018180e7220 */ /* 0x000fe40000410000 */
[C---:B------:R-:W-:Y:S02]  /*2150*/  FADD.FTZ R24, R29.reuse, R24 ;  /* 0x000000181d187221 */ /* 0x040fe40000010000 */
[----:B------:R0:W-:Y:S01]  /*2160*/  STS [R23], R15 ;  /* 0x0000000f17007388 */ /* 0x0001e20000000800 */
[----:B------:R-:W-:Y:S02]  /*2170*/  FFMA.FTZ R29, R29, R29, R14 ;  /* 0x0000001d1d1d7223 */ /* 0x000fe4000001000e */
[----:B------:R-:W-:Y:S01]  /*2180*/  FADD.FTZ R21, R21, R24 ;  /* 0x0000001815157221 */ /* 0x000fe20000010000 */
[----:B------:R0:W-:Y:S01]  /*2190*/  STG.E [R26.64], R15 ;  /* 0x0000000f1a007986 */ /* 0x0001e2000c101904 */
[----:B------:R-:W-:Y:S01]  /*21a0*/  FADD.FTZ R20, R20, R29 ;  /* 0x0000001d14147221 */ /* 0x000fe20000010000 */
[----:B------:R-:W-:Y:S05]  /*21b0*/  @P0 BRA `(.L_x_862) ;  /* 0x00000f7000000947 */ /* 0x000fea0003800000 */
[----:B------:R-:W-:-:S04]  /*21c0*/  IADD3 R25, P0, R12, R25, RZ ;  /* 0x000000190c197210 */ /* 0x000fc80007f1e0ff */
[----:B------:R-:W-:Y:S02]  /*21d0*/  IADD3.X R9, R13, R9, RZ, P0, !PT ;  /* 0x000000090d097210 */ /* 0x000fe400007fe4ff */
[C---:B------:R-:W-:Y:S02]  /*21e0*/  IADD3 R28, P0, R25.reuse, c[0x0][0x180], RZ ;  /* 0x00006000191c7a10 */ /* 0x040fe40007f1e0ff */
[----:B0-----:R-:W-:Y:S02]  /*21f0*/  IADD3 R26, P1, R25, c[0x0][0x188], RZ ;  /* 0x00006200191a7a10 */ /* 0x001fe40007f3e0ff */
        /* <DEDUP_REMOVED lines=192> */
[----:B------:R-:W-:Y:S01]  /*2e00*/  IMAD.WIDE R16, R8, 0x8, R16 ;  /* 0x0000000808107825 */ /* 0x000fe200078e0210 */
[----:B0-----:R-:W-:-:S05]  /*2e10*/  IADD3 R26, P0, R12, R25, RZ ;  /* 0x000000190c1a7210 */ /* 0x001fca0007f1e0ff */
[----:B------:R-:W2:Y:S01]  /*2e20*/  LDG.E.64 R16, [R16.64] ;  /* 0x0000000410107981 */ /* 0x000ea2000c1e1b00 */
[----:B------:R-:W-:Y:S02]  /*2e30*/  IADD3.X R9, R13, R9, RZ, P0, !PT ;  /* 0x000000090d097210 */ /* 0x000fe400007fe4ff */
[C---:B------:R-:W-:Y:S02]  /*2e40*/  IADD3 R24, P0, R26.reuse, c[0x0][0x180], RZ ;  /* 0x000060001a187a10 */ /* 0x040fe40007f1e0ff */
[----:B------:R-:W-:Y:S02]  /*2e50*/  IADD3 R18, P1, R26, c[0x0][0x188], RZ ;  /* 0x000062001a127a10 */ /* 0x000fe40007f3e0ff */
[C---:B------:R-:W-:Y:S02]  /*2e60*/  IADD3.X R25, R9.reuse, c[0x0][0x184], RZ, P0, !PT ;  /* 0x0000610009197a10 */ /* 0x040fe400007fe4ff */
[----:B------:R-:W-:Y:S02]  /*2e70*/  IADD3 R14, P0, R12, R14, RZ ;  /* 0x0000000e0c0e7210 */ /* 0x000fe40007f1e0ff */
[----:B------:R-:W-:Y:S01]  /*2e80*/  IADD3.X R19, R9, c[0x0][0x18c], RZ, P1, !PT ;  /* 0x0000630009137a10 */ /* 0x000fe20000ffe4ff */
[----:B------:R-:W3:Y:S02]  /*2e90*/  LDG.E.CONSTANT R24, [R24.64] ;  /* 0x0000000418187981 */ /* 0x000ee4000c1e9900 */
[----:B------:R-:W-:-:S02]  /*2ea0*/  IMAD.X R15, R13, 0x1, R15, P0 ;  /* 0x000000010d0f7824 */ /* 0x000fc400000e060f */
[----:B------:R-:W4:Y:S04]  /*2eb0*/  LDG.E.CONSTANT R18, [R18.64] ;  /* 0x0000000412127981 */ /* 0x000f28000c1e9900 */
[----:B------:R0:W4:Y:S01]  /*2ec0*/  LDG.E.CONSTANT R14, [R14.64] ;  /* 0x000000040e0e7981 */ /* 0x000122000c1e9900 */
[----:B------:R-:W-:Y:S01]  /*2ed0*/  IADD3 R26, P0, R26, c[0x0][0x168], RZ ;  /* 0x00005a001a1a7a10 */ /* 0x000fe20007f1e0ff */
[----:B------:R-:W-:Y:S01]  /*2ee0*/  IMAD R8, R8, 0x4, R23 ;  /* 0x0000000408087824 */ /* 0x000fe200078e0217 */
[----:B------:R-:W-:Y:S01]  /*2ef0*/  IADD3 R7, R7, 0x1, RZ ;  /* 0x0000000107077810 */ /* 0x000fe20007ffe0ff */
[----:B--2---:R-:W1:Y:S08]  /*2f00*/  I2F R27, R16 ;  /* 0x00000010001b7306 */ /* 0x004e700000201400 */
[----:B------:R-:W2:Y:S01]  /*2f10*/  I2F R17, R17 ;  /* 0x0000001100117306 */ /* 0x000ea20000201400 */
[----:B---3--:R-:W-:Y:S01]  /*2f20*/  HADD2.F32 R25, -RZ, R24.H0_H0 ;  /* 0x20000018ff197230 */ /* 0x008fe20000004100 */
[----:B-1----:R-:W-:-:S02]  /*2f30*/  FMUL.FTZ R27, R27, R4 ;  /* 0x000000041b1b7220 */ /* 0x002fc40000410000 */
[----:B--2---:R-:W-:-:S05]  /*2f40*/  FMUL.FTZ R28, R17, R4 ;  /* 0x00000004111c7220 */ /* 0x004fca0000410000 */
[----:B0-----:R-:W-:Y:S01]  /*2f50*/  F2FP.PACK_AB R15, R28, R27 ;  /* 0x0000001b1c0f723e */ /* 0x001fe200000000ff */
[----:B------:R-:W-:Y:S02]  /*2f60*/  HADD2.F32 R27, -RZ, R24.H1_H1 ;  /* 0x30000018ff1b7230 */ /* 0x000fe40000004100 */
[----:B----4-:R-:W-:Y:S02]  /*2f70*/  HADD2.F32 R28, -RZ, R18.H1_H1 ;  /* 0x30000012ff1c7230 */ /* 0x010fe40000004100 */
[----:B------:R-:W-:Y:S02]  /*2f80*/  HADD2.F32 R24, -RZ, R14.H1_H1 ;  /* 0x3000000eff187230 */ /* 0x000fe40000004100 */
[----:B------:R-:W-:Y:S01]  /*2f90*/  HADD2.F32 R18, -RZ, R18.H0_H0 ;  /* 0x20000012ff127230 */ /* 0x000fe20000004100 */
[----:B------:R-:W-:Y:S01]  /*2fa0*/  FADD.FTZ R27, R27, R28 ;  /* 0x0000001c1b1b7221 */ /* 0x000fe20000010000 */
[----:B------:R-:W-:Y:S01]  /*2fb0*/  HADD2.F32 R14, -RZ, R14.H0_H0 ;  /* 0x2000000eff0e7230 */ /* 0x000fe20000004100 */
[----:B------:R-:W-:Y:S01]  /*2fc0*/  FADD.FTZ R24, RZ, R24 ;  /* 0x00000018ff187221 */ /* 0x000fe20000010000 */
[--C-:B------:R-:W-:Y:S01]  /*2fd0*/  HADD2.F32 R17, -RZ, R15.reuse.H1_H1 ;  /* 0x3000000fff117230 */ /* 0x100fe20000004100 */
[----:B------:R-:W-:Y:S01]  /*2fe0*/  FADD.FTZ R25, R25, R18 ;  /* 0x0000001219197221 */ /* 0x000fe20000010000 */
[----:B------:R-:W-:Y:S01]  /*2ff0*/  HADD2.F32 R15, -RZ, R15.H0_H0 ;  /* 0x2000000fff0f7230 */ /* 0x000fe20000004100 */
[----:B------:R-:W-:-:S02]  /*3000*/  FADD.FTZ R14, RZ, R14 ;  /* 0x0000000eff0e7221 */ /* 0x000fc40000010000 */
[----:B------:R-:W-:Y:S01]  /*3010*/  FADD.FTZ R24, R24, R27 ;  /* 0x0000001b18187221 */ /* 0x000fe20000010000 */
[----:B------:R-:W-:Y:S01]  /*3020*/  IADD3.X R27, R9, c[0x0][0x16c], RZ, P0, !PT ;  /* 0x00005b00091b7a10 */ /* 0x000fe200007fe4ff */
[----:B------:R-:W-:Y:S02]  /*3030*/  FADD.FTZ R14, R14, R25 ;  /* 0x000000190e0e7221 */ /* 0x000fe40000010000 */
[----:B------:R-:W-:Y:S01]  /*3040*/  FADD.FTZ R17, R24, R17 ;  /* 0x0000001118117221 */ /* 0x000fe20000010000 */
[----:B------:R-:W-:Y:S01]  /*3050*/  IADD3 R24, R22, c[0x0][0x0], RZ ;  /* 0x0000000016187a10 */ /* 0x000fe20007ffe0ff */
[----:B------:R-:W-:-:S03]  /*3060*/  FADD.FTZ R14, R14, R15 ;  /* 0x0000000f0e0e7221 */ /* 0x000fc60000010000 */
[----:B------:R-:W-:Y:S01]  /*3070*/  ISETP.GE.AND P0, PT, R24, c[0x0][0x1a8], PT ;  /* 0x00006a0018007a0c */ /* 0x000fe20003f06270 */
        /* <DEDUP_REMOVED lines=9> */
[----:B------:R-:W-:Y:S01]  /*3110*/  @P0 CALL.REL.NOINC `(.L_x_862) ;  /* 0x0000001000000944 */ /* 0x000fe20003c00000 */
[----:B------:R-:W-:Y:S05]  /*3120*/  BRA `(.L_x_867) ;  /* 0xffffe79000007947 */ /* 0x000fea000383ffff */
.L_x_862:
[----:B01-3--:R-:W-:Y:S05]  /*3130*/  BSYNC B0 ;  /* 0x0000000000007941 */ /* 0x00bfea0003800000 */
.L_x_861:
[----:B------:R-:W0:Y:S01]  /*3140*/  SHFL.BFLY PT, R4, R21, 0x10, 0x1f ;  /* 0x0e001f0015047f89 */ /* 0x000e2200000e0000 */
[----:B------:R-:W-:Y:S01]  /*3150*/  I2F.U32 R14, R2 ;  /* 0x00000002000e7306 */ /* 0x000fe20000201000 */
[----:B------:R-:W-:Y:S01]  /*3160*/  ISETP.NE.AND P1, PT, R2, RZ, PT ;  /* 0x000000ff0200720c */ /* 0x000fe20003f25270 */
[----:B------:R-:W-:Y:S01]  /*3170*/  BSSY B0, `(.L_x_868) ;  /* 0x000003e000007945 */ /* 0x000fe20003800000 */
[----:B------:R-:W1:Y:S01]  /*3180*/  SHFL.BFLY PT, R5, R20, 0x10, 0x1f ;  /* 0x0e001f0014057f89 */ /* 0x000e6200000e0000 */
[----:B0-----:R-:W-:-:S04]  /*3190*/  FADD.FTZ R4, R4, R21 ;  /* 0x0000001504047221 */ /* 0x001fc80000010000 */
[----:B------:R-:W0:Y:S01]  /*31a0*/  I2F.U32 R21, c[0x0][0x0] ;  /* 0x0000000000157b06 */ /* 0x000e220000201000 */
[----:B-1----:R-:W-:Y:S01]  /*31b0*/  FADD.FTZ R8, R5, R20 ;  /* 0x0000001405087221 */ /* 0x002fe20000010000 */
[----:B------:R-:W-:Y:S01]  /*31c0*/  LOP3.LUT P3, R20, R2, 0x1f, RZ, 0xc0, !PT ;  /* 0x0000001f02147812 */ /* 0x000fe2000786c0ff */
[----:B------:R-:W1:Y:S04]  /*31d0*/  SHFL.BFLY PT, R5, R4, 0x8, 0x1f ;  /* 0x0d001f0004057f89 */ /* 0x000e6800000e0000 */
[----:B------:R-:W2:Y:S01]  /*31e0*/  SHFL.BFLY PT, R7, R8, 0x8, 0x1f ;  /* 0x0d001f0008077f89 */ /* 0x000ea200000e0000 */
[----:B0-----:R-:W-:-:S05]  /*31f0*/  FMUL.FTZ R21, R21, 0.03125 ;  /* 0x3d00000015157820 */ /* 0x001fca0000410000 */
[----:B------:R-:W-:Y:S01]  /*3200*/  FSETP.GT.FTZ.AND P0, PT, R21, R14, PT ;  /* 0x0000000e1500720b */ /* 0x000fe20003f14000 */
[----:B-1----:R-:W-:Y:S02]  /*3210*/  FADD.FTZ R5, R4, R5 ;  /* 0x0000000504057221 */ /* 0x002fe40000010000 */
        /* <DEDUP_REMOVED lines=9> */
[----:B------:R-:W0:Y:S01]  /*32b0*/  SHFL.BFLY PT, R4, R7, 0x1, 0x1f ;  /* 0x0c201f0007047f89 */ /* 0x000e2200000e0000 */
[----:B------:R-:W-:Y:S02]  /*32c0*/  SHF.R.U32.HI R13, RZ, 0x5, R2 ;  /* 0x00000005ff0d7819 */ /* 0x000fe40000011602 */
[----:B------:R-:W-:Y:S01]  /*32d0*/  SHF.L.U32 R12, R20, 0x2, RZ ;  /* 0x00000002140c7819 */ /* 0x000fe200000006ff */
[----:B------:R-:W1:Y:S01]  /*32e0*/  SHFL.BFLY PT, R15, R8, 0x1, 0x1f ;  /* 0x0c201f00080f7f89 */ /* 0x000e6200000e0000 */
[----:B0-----:R-:W-:Y:S02]  /*32f0*/  FADD.FTZ R14, R7, R4 ;  /* 0x00000004070e7221 */ /* 0x001fe40000010000 */
[----:B------:R-:W-:Y:S01]  /*3300*/  CS2R R4, SRZ ;  /* 0x0000000000047805 */ /* 0x000fe2000001ff00 */
[----:B-1----:R-:W-:Y:S02]  /*3310*/  FADD.FTZ R16, R8, R15 ;  /* 0x0000000f08107221 */ /* 0x002fe40000010000 */
        /* <DEDUP_REMOVED lines=35> */
.L_x_869:
[----:B------:R-:W-:Y:S05]  /*3550*/  BSYNC B0 ;  /* 0x0000000000007941 */ /* 0x000fea0003800000 */
.L_x_868:
[----:B------:R-:W-:Y:S01]  /*3560*/  BAR.SYNC.DEFER_BLOCKING 0x0 ;  /* 0x0000000000007b1d */ /* 0x000fe20000010000 */
[----:B------:R-:W-:Y:S01]  /*3570*/  ISETP.GE.AND P0, PT, R2, c[0x0][0x1a8], PT ;  /* 0x00006a0002007a0c */ /* 0x000fe20003f06270 */
[----:B------:R-:W-:-:S04]  /*3580*/  IMAD.MOV.U32 R9, RZ, RZ, 0x11 ;  /* 0x00000011ff097424 */ /* 0x000fc800078e00ff */
[----:B------:R-:W-:Y:S08]  /*3590*/  BSSY B0, `(.L_x_870) ;  /* 0x0000153000007945 */ /* 0x000ff00003800000 */
[----:B------:R-:W-:Y:S05]  /*35a0*/  @P0 BRA `(.L_x_871) ;  /* 0x0000151000000947 */ /* 0x000fea0003800000 */
[----:B0-----:R-:W0:Y:S01]  /*35b0*/  LDS.64 R4, [RZ] ;  /* 0x00000000ff047984 */ /* 0x001e220000000a00 */
[----:B------:R-:W-:Y:S01]  /*35c0*/  IMAD.MOV.U32 R14, RZ, RZ, c[0x0][0x0] ;  /* 0x00000000ff0e7624 */ /* 0x000fe200078e00ff */
[----:B------:R-:W-:Y:S01]  /*35d0*/  ISETP.NE.U32.AND P0, PT, RZ, c[0x0][0x1c8], PT ;  /* 0x00007200ff007a0c */ /* 0x000fe20003f05070 */
[----:B------:R-:W-:Y:S01]  /*35e0*/  IMAD.MOV.U32 R22, RZ, RZ, R2 ;  /* 0x000000ffff167224 */ /* 0x000fe200078e0002 */
[----:B------:R-:W-:Y:S01]  /*35f0*/  MOV R6, RZ ;  /* 0x000000ff00067202 */ /* 0x000fe20000000f00 */
[C---:B------:R-:W-:Y:S01]  /*3600*/  IMAD.SHL.U32 R7, R14.reuse, 0x8, RZ ;  /* 0x000000080e077824 */ /* 0x040fe200078e00ff */
[----:B------:R-:W-:Y:S01]  /*3610*/  ISETP.NE.AND.EX P0, PT, RZ, c[0x0][0x1cc], PT, P0 ;  /* 0x00007300ff007a0c */ /* 0x000fe20003f05300 */
[----:B------:R-:W-:Y:S01]  /*3620*/  IMAD.WIDE R14, R14, 0x4, RZ ;  /* 0x000000040e0e7825 */ /* 0x000fe200078e02ff */
[----:B0-----:R-:W-:-:S03]  /*3630*/  F2FP.PACK_AB R8, R5, R4 ;  /* 0x000000040508723e */ /* 0x001fc600000000ff */
.L_x_888:
[----:B------:R-:W-:Y:S01]  /*3640*/  HFMA2.MMA R5, -RZ, RZ, 0, 2.384185791015625e-07 ;  /* 0x00000004ff057435 */ /* 0x000fe200000001ff */
[----:B------:R-:W-:Y:S01]  /*3650*/  IMAD R4, R7, R6, R2 ;  /* 0x0000000607047224 */ /* 0x000fe200078e0202 */
[----:B------:R-:W0:Y:S08]  /*3660*/  LDS R23, [R22.X4+0x190] ;  /* 0x0001900016177984 */ /* 0x000e300000004800 */
        /* <DEDUP_REMOVED lines=13> */
[----:B0-----:R-:W-:-:S05]  /*3740*/  HADD2.F32 R17, -RZ, R23.H0_H0 ;  /* 0x20000017ff117230 */ /* 0x001fca0000004100 */
[----:B-----5:R-:W-:Y:S01]  /*3750*/  FMUL.FTZ R19, R17, R0 ;  /* 0x0000000011137220 */ /* 0x020fe20000410000 */
[----:B------:R-:W-:-:S05]  /*3760*/  HADD2.F32 R17, -RZ, R23.H1_H1 ;  /* 0x30000017ff117230 */ /* 0x000fca0000004100 */
[----:B------:R-:W0:Y:S01]  /*3770*/  F2I.S8.NTZ R19, R19 ;  /* 0x0000001300137305 */ /* 0x000e220000202100 */
[----:B------:R-:W-:Y:S02]  /*3780*/  FMUL.FTZ R23, R17, R0 ;  /* 0x0000000011177220 */ /* 0x000fe40000410000 */
[----:B------:R-:W-:-:S04]  /*3790*/  IMAD.MOV.U32 R17, RZ, RZ, 0x2 ;  /* 0x00000002ff117424 */ /* 0x000fc800078e00ff */
[----:B------:R-:W-:Y:S01]  /*37a0*/  IMAD.WIDE R16, R18, R17, c[0x0][0x160] ;  /* 0x0000580012107625 */ /* 0x000fe200078e0211 */
[----:B------:R-:W1:Y:S01]  /*37b0*/  F2I.S8.NTZ R23, R23 ;  /* 0x0000001700177305 */ /* 0x000e620000202100 */
[----:B0-----:R-:W-:-:S04]  /*37c0*/  PRMT R24, R19, 0x8880, RZ ;  /* 0x0000888013187816 */ /* 0x001fc800000000ff */
[----:B------:R-:W-:-:S04]  /*37d0*/  PRMT R24, R24, 0x7710, RZ ;  /* 0x0000771018187816 */ /* 0x000fc800000000ff */
[----:B-1----:R-:W-:-:S05]  /*37e0*/  PRMT R27, R23, 0x7604, R24 ;  /* 0x00007604171b7816 */ /* 0x002fca0000000018 */
[----:B------:R0:W-:Y:S01]  /*37f0*/  STG.E.U16 [R16.64], R27 ;  /* 0x0000001b10007986 */ /* 0x0001e2000c101504 */
[----:B------:R-:W-:Y:S05]  /*3800*/  BRA `(.L_x_873) ;  /* 0x0000007000007947 */ /* 0x000fea0003800000 */
.L_x_872:
[----:B------:R0:W-:Y:S01]  /*3810*/  STS [R25], R23 ;  /* 0x0000001719007388 */ /* 0x0001e20000000800 */
[C---:B------:R-:W-:Y:S02]  /*3820*/  HADD2 R16, |R23|.reuse, -RZ.H0_H0 ;  /* 0xa00000ff17107230 */ /* 0x040fe40000000200 */
[----:B------:R-:W-:-:S03]  /*3830*/  HSETP2.GT.AND P4, PT, |R23|.H0_H0, |R23|.H1_H1, PT ;  /* 0x7000001717007234 */ /* 0x000fc60003f84a00 */
[----:B------:R-:W-:-:S04]  /*3840*/  PRMT R17, R16, 0x7632, R17 ;  /* 0x0000763210117816 */ /* 0x000fc80000000011 */
[----:B------:R-:W-:-:S05]  /*3850*/  SEL R16, R17, R16, !P4 ;  /* 0x0000001011107207 */ /* 0x000fca0006000000 */
[----:B------:R-:W-:-:S05]  /*3860*/  HSETP2.GT.AND P4, PT, R16.H0_H0, R9.H0_H0, PT ;  /* 0x2000000910007234 */ /* 0x000fca0003f84800 */
[----:B------:R-:W-:Y:S02]  /*3870*/  SEL R9, R9, R16, !P4 ;  /* 0x0000001009097207 */ /* 0x000fe40006000000 */
.L_x_873:
[----:B0-----:R-:W-:-:S04]  /*3880*/  IADD3 R24, R22, c[0x0][0x0], RZ ;  /* 0x0000000016187a10 */ /* 0x001fc80007ffe0ff */
[----:B------:R-:W-:-:S13]  /*3890*/  ISETP.GE.AND P4, PT, R24, c[0x0][0x1a8], PT ;  /* 0x00006a0018007a0c */ /* 0x000fda0003f86270 */
[----:B------:R-:W-:Y:S05]  /*38a0*/  @P4 BRA `(.L_x_871) ;  /* 0x0000121000004947 */ /* 0x000fea0003800000 */
[----:B------:R-:W-:-:S05]  /*38b0*/  IMAD.WIDE R16, R4, 0x4, R14 ;  /* 0x0000000404107825 */ /* 0x000fca00078e020e */
[C---:B------:R-:W-:Y:S02]  /*38c0*/  IADD3 R22, P4, R16.reuse, c[0x0][0x190], RZ ;  /* 0x0000640010167a10 */ /* 0x040fe40007f9e0ff */
[----:B------:R-:W-:Y:S02]  /*38d0*/  IADD3 R18, P5, R16, c[0x0][0x198], RZ ;  /* 0x0000660010127a10 */ /* 0x000fe40007fbe0ff */
[C---:B------:R-:W-:Y:S02]  /*38e0*/  IADD3.X R23, R17.reuse, c[0x0][0x194], RZ, P4, !PT ;  /* 0x0000650011177a10 */ /* 0x040fe400027fe4ff */
[----:B------:R-:W-:-:S03]  /*38f0*/  IADD3.X R19, R17, c[0x0][0x19c], RZ, P5, !PT ;  /* 0x0000670011137a10 */ /* 0x000fc60002ffe4ff */
        /* <DEDUP_REMOVED lines=26> */
.L_x_874:
[----:B------:R0:W-:Y:S01]  /*3aa0*/  STS [R25], R27 ;  /* 0x0000001b19007388 */ /* 0x0001e20000000800 */
[C---:B------:R-:W-:Y:S02]  /*3ab0*/  HADD2 R18, |R27|.reuse, -RZ.H0_H0 ;  /* 0xa00000ff1b127230 */ /* 0x040fe40000000200 */
[----:B------:R-:W-:-:S03]  /*3ac0*/  HSETP2.GT.AND P4, PT, |R27|.H0_H0, |R27|.H1_H1, PT ;  /* 0x7000001b1b007234 */ /* 0x000fc60003f84a00 */
[----:B------:R-:W-:-:S04]  /*3ad0*/  PRMT R19, R18, 0x7632, R19 ;  /* 0x0000763212137816 */ /* 0x000fc80000000013 */
[----:B------:R-:W-:-:S05]  /*3ae0*/  SEL R18, R19, R18, !P4 ;  /* 0x0000001213127207 */ /* 0x000fca0006000000 */
[----:B------:R-:W-:-:S05]  /*3af0*/  HSETP2.GT.AND P4, PT, R18.H0_H0, R9.H0_H0, PT ;  /* 0x2000000912007234 */ /* 0x000fca0003f84800 */
[----:B------:R-:W-:Y:S02]  /*3b00*/  SEL R9, R9, R18, !P4 ;  /* 0x0000001209097207 */ /* 0x000fe40006000000 */
.L_x_875:
        /* <DEDUP_REMOVED lines=8> */
[----:B------:R-:W-:-:S03]  /*3b90*/  IADD3.X R19, R27, c[0x0][0x19c], RZ, P5, !PT ;  /* 0x000067001b137a10 */ /* 0x000fc60002ffe4ff */
        /* <DEDUP_REMOVED lines=25> */
.L_x_876:
[----:B------:R0:W-:Y:S01]  /*3d30*/  STS [R25], R29 ;  /* 0x0000001d19007388 */ /* 0x0001e20000000800 */
[C---:B------:R-:W-:Y:S02]  /*3d40*/  HADD2 R16, |R29|.reuse, -RZ.H0_H0 ;  /* 0xa00000ff1d107230 */ /* 0x040fe40000000200 */
[----:B------:R-:W-:-:S03]  /*3d50*/  HSETP2.GT.AND P4, PT, |R29|.H0_H0, |R29|.H1_H1, PT ;  /* 0x7000001d1d007234 */ /* 0x000fc60003f84a00 */
[----:B------:R-:W-:-:S04]  /*3d60*/  PRMT R17, R16, 0x7632, R17 ;  /* 0x0000763210117816 */ /* 0x000fc80000000011 */
[----:B------:R-:W-:-:S05]  /*3d70*/  SEL R16, R17, R16, !P4 ;  /* 0x0000001011107207 */ /* 0x000fca0006000000 */
[----:B------:R-:W-:-:S05]  /*3d80*/  HSETP2.GT.AND P4, PT, R16.H0_H0, R9.H0_H0, PT ;  /* 0x2000000910007234 */ /* 0x000fca0003f84800 */
[----:B------:R-:W-:Y:S02]  /*3d90*/  SEL R9, R9, R16, !P4 ;  /* 0x0000001009097207 */ /* 0x000fe40006000000 */
.L_x_877:
        /* <DEDUP_REMOVED lines=34> */
.L_x_878:
[----:B------:R0:W-:Y:S01]  /*3fc0*/  STS [R25], R29 ;  /* 0x0000001d19007388 */ /* 0x0001e20000000800 */
[C---:B------:R-:W-:Y:S02]  /*3fd0*/  HADD2 R16, |R29|.reuse, -RZ.H0_H0 ;  /* 0xa00000ff1d107230 */ /* 0x040fe40000000200 */
[----:B------:R-:W-:-:S03]  /*3fe0*/  HSETP2.GT.AND P4, PT, |R29|.H0_H0, |R29|.H1_H1, PT ;  /* 0x7000001d1d007234 */ /* 0x000fc60003f84a00 */
[----:B------:R-:W-:-:S04]  /*3ff0*/  PRMT R17, R16, 0x7632, R17 ;  /* 0x0000763210117816 */ /* 0x000fc80000000011 */
[----:B------:R-:W-:-:S05]  /*4000*/  SEL R16, R17, R16, !P4 ;  /* 0x0000001011107207 */ /* 0x000fca0006000000 */
[----:B------:R-:W-:-:S05]  /*4010*/  HSETP2.GT.AND P4, PT, R16.H0_H0, R9.H0_H0, PT ;  /* 0x2000000910007234 */ /* 0x000fca0003f84800 */
[----:B------:R-:W-:Y:S02]  /*4020*/  SEL R9, R9, R16, !P4 ;  /* 0x0000001009097207 */ /* 0x000fe40006000000 */
.L_x_879:
        /* <DEDUP_REMOVED lines=34> */
.L_x_880:
[----:B------:R0:W-:Y:S01]  /*4250*/  STS [R25], R29 ;  /* 0x0000001d19007388 */ /* 0x0001e20000000800 */
[C---:B------:R-:W-:Y:S02]  /*4260*/  HADD2 R16, |R29|.reuse, -RZ.H0_H0 ;  /* 0xa00000ff1d107230 */ /* 0x040fe40000000200 */
[----:B------:R-:W-:-:S03]  /*4270*/  HSETP2.GT.AND P4, PT, |R29|.H0_H0, |R29|.H1_H1, PT ;  /* 0x7000001d1d007234 */ /* 0x000fc60003f84a00 */
[----:B------:R-:W-:-:S04]  /*4280*/  PRMT R17, R16, 0x7632, R17 ;  /* 0x0000763210117816 */ /* 0x000fc80000000011 */
[----:B------:R-:W-:-:S05]  /*4290*/  SEL R16, R17, R16, !P4 ;  /* 0x0000001011107207 */ /* 0x000fca0006000000 */
[----:B------:R-:W-:-:S05]  /*42a0*/  HSETP2.GT.AND P4, PT, R16.H0_H0, R9.H0_H0, PT ;  /* 0x2000000910007234 */ /* 0x000fca0003f84800 */
[----:B------:R-:W-:Y:S02]  /*42b0*/  SEL R9, R9, R16, !P4 ;  /* 0x0000001009097207 */ /* 0x000fe40006000000 */
.L_x_881:
        /* <DEDUP_REMOVED lines=34> */
.L_x_882:
[----:B------:R0:W-:Y:S01]  /*44e0*/  STS [R25], R29 ;  /* 0x0000001d19007388 */ /* 0x0001e20000000800 */
[C---:B------:R-:W-:Y:S02]  /*44f0*/  HADD2 R16, |R29|.reuse, -RZ.H0_H0 ;  /* 0xa00000ff1d107230 */ /* 0x040fe40000000200 */
[----:B------:R-:W-:-:S03]  /*4500*/  HSETP2.GT.AND P4, PT, |R29|.H0_H0, |R29|.H1_H1, PT ;  /* 0x7000001d1d007234 */ /* 0x000fc60003f84a00 */
[----:B------:R-:W-:-:S04]  /*4510*/  PRMT R17, R16, 0x7632, R17 ;  /* 0x0000763210117816 */ /* 0x000fc80000000011 */
[----:B------:R-:W-:-:S05]  /*4520*/  SEL R16, R17, R16, !P4 ;  /* 0x0000001011107207 */ /* 0x000fca0006000000 */
[----:B------:R-:W-:-:S05]  /*4530*/  HSETP2.GT.AND P4, PT, R16.H0_H0, R9.H0_H0, PT ;  /* 0x2000000910007234 */ /* 0x000fca0003f84800 */
[----:B------:R-:W-:Y:S02]  /*4540*/  SEL R9, R9, R16, !P4 ;  /* 0x0000001009097207 */ /* 0x000fe40006000000 */
.L_x_883:
        /* <DEDUP_REMOVED lines=34> */
.L_x_884:
[----:B------:R0:W-:Y:S01]  /*4770*/  STS [R25], R29 ;  /* 0x0000001d19007388 */ /* 0x0001e20000000800 */
[C---:B------:R-:W-:Y:S02]  /*4780*/  HADD2 R16, |R29|.reuse, -RZ.H0_H0 ;  /* 0xa00000ff1d107230 */ /* 0x040fe40000000200 */
[----:B------:R-:W-:-:S03]  /*4790*/  HSETP2.GT.AND P4, PT, |R29|.H0_H0, |R29|.H1_H1, PT ;  /* 0x7000001d1d007234 */ /* 0x000fc60003f84a00 */
[----:B------:R-:W-:-:S04]  /*47a0*/  PRMT R17, R16, 0x7632, R17 ;  /* 0x0000763210117816 */ /* 0x000fc80000000011 */
[----:B------:R-:W-:-:S05]  /*47b0*/  SEL R16, R17, R16, !P4 ;  /* 0x0000001011107207 */ /* 0x000fca0006000000 */
[----:B------:R-:W-:-:S05]  /*47c0*/  HSETP2.GT.AND P4, PT, R16.H0_H0, R9.H0_H0, PT ;  /* 0x2000000910007234 */ /* 0x000fca0003f84800 */
[----:B------:R-:W-:Y:S02]  /*47d0*/  SEL R9, R9, R16, !P4 ;  /* 0x0000001009097207 */ /* 0x000fe40006000000 */
.L_x_885:
        /* <DEDUP_REMOVED lines=34> */
.L_x_886:
[----:B------:R0:W-:Y:S01]  /*4a00*/  STS [R25], R19 ;  /* 0x0000001319007388 */ /* 0x0001e20000000800 */
[C---:B------:R-:W-:Y:S02]  /*4a10*/  HADD2 R4, |R19|.reuse, -RZ.H0_H0 ;  /* 0xa00000ff13047230 */ /* 0x040fe40000000200 */
[----:B------:R-:W-:-:S03]  /*4a20*/  HSETP2.GT.AND P4, PT, |R19|.H0_H0, |R19|.H1_H1, PT ;  /* 0x7000001313007234 */ /* 0x000fc60003f84a00 */
[----:B------:R-:W-:-:S04]  /*4a30*/  PRMT R5, R4, 0x7632, R5 ;  /* 0x0000763204057816 */ /* 0x000fc80000000005 */
[----:B------:R-:W-:-:S05]  /*4a40*/  SEL R4, R5, R4, !P4 ;  /* 0x0000000405047207 */ /* 0x000fca0006000000 */
[----:B------:R-:W-:-:S05]  /*4a50*/  HSETP2.GT.AND P4, PT, R4.H0_H0, R9.H0_H0, PT ;  /* 0x2000000904007234 */ /* 0x000fca0003f84800 */
[----:B------:R-:W-:Y:S02]  /*4a60*/  SEL R9, R9, R4, !P4 ;  /* 0x0000000409097207 */ /* 0x000fe40006000000 */
.L_x_887:
[----:B0-----:R-:W-:Y:S02]  /*4a70*/  IADD3 R22, R22, c[0x0][0x0], RZ ;  /* 0x0000000016167a10 */ /* 0x001fe40007ffe0ff */
[----:B------:R-:W-:Y:S02]  /*4a80*/  IADD3 R6, R6, 0x1, RZ ;  /* 0x0000000106067810 */ /* 0x000fe40007ffe0ff */
[----:B------:R-:W-:-:S13]  /*4a90*/  ISETP.GE.AND P4, PT, R22, c[0x0][0x1a8], PT ;  /* 0x00006a0016007a0c */ /* 0x000fda0003f86270 */
[----:B------:R-:W-:Y:S01]  /*4aa0*/  @P4 CALL.REL.NOINC `(.L_x_871) ;  /* 0x0000001000004944 */ /* 0x000fe20003c00000 */
[----:B------:R-:W-:Y:S05]  /*4ab0*/  BRA `(.L_x_888) ;  /* 0xffffeb8000007947 */ /* 0x000fea000383ffff */
.L_x_871:
[----:B------:R-:W-:Y:S05]  /*4ac0*/  BSYNC B0 ;  /* 0x0000000000007941 */ /* 0x000fea0003800000 */
.L_x_870:
[----:B------:R-:W-:-:S04]  /*4ad0*/  ISETP.NE.U32.AND P0, PT, RZ, c[0x0][0x1c8], PT ;  /* 0x00007200ff007a0c */ /* 0x000fc80003f05070 */
[----:B------:R-:W-:-:S13]  /*4ae0*/  ISETP.NE.AND.EX P0, PT, RZ, c[0x0][0x1cc], PT, P0 ;  /* 0x00007300ff007a0c */ /* 0x000fda0003f05300 */
[----:B------:R-:W-:Y:S05]  /*4af0*/  @!P0 EXIT ;  /* 0x000000000000894d */ /* 0x000fea0003800000 */
[----:B------:R-:W-:Y:S01]  /*4b00*/  HADD2.F32 R9, -RZ, R9.H0_H0 ;  /* 0x20000009ff097230 */ /* 0x000fe20000004100 */
[----:B------:R-:W1:Y:S01]  /*4b10*/  I2F R20, R20 ;  /* 0x0000001400147306 */ /* 0x000e620000201400 */
[----:B------:R-:W-:Y:S03]  /*4b20*/  BSSY B0, `(.L_x_889) ;  /* 0x0000043000007945 */ /* 0x000fe60003800000 */
[----:B-----5:R-:W2:Y:S01]  /*4b30*/  SHFL.BFLY PT, R0, R9, 0x10, 0x1f ;  /* 0x0e001f0009007f89 */ /* 0x020ea200000e0000 */
[----:B-1----:R-:W-:Y:S02]  /*4b40*/  FSETP.GT.FTZ.AND P0, PT, R21, R20, PT ;  /* 0x000000141500720b */ /* 0x002fe40003f14000 */
[----:B--2---:R-:W-:-:S05]  /*4b50*/  FMNMX.FTZ R0, R9, R0, !PT ;  /* 0x0000000009007209 */ /* 0x004fca0007810000 */
[----:B0-----:R-:W0:Y:S02]  /*4b60*/  SHFL.BFLY PT, R5, R0, 0x8, 0x1f ;  /* 0x0d001f0000057f89 */ /* 0x001e2400000e0000 */
        /* <DEDUP_REMOVED lines=8> */
[----:B------:R-:W-:Y:S04]  /*4bf0*/  @!P3 STS [R13.X4+0x8], R14 ;  /* 0x0000080e0d00b388 */ /* 0x000fe80000004800 */
[----:B------:R-:W-:Y:S06]  /*4c00*/  BAR.SYNC.DEFER_BLOCKING 0x0 ;  /* 0x0000000000007b1d */ /* 0x000fec0000010000 */
[----:B------:R-:W0:Y:S01]  /*4c10*/  @P0 LDS R6, [R12+0x8] ;  /* 0x000008000c060984 */ /* 0x000e220000000800 */
[----:B------:R-:W-:-:S03]  /*4c20*/  ISETP.GE.AND P0, PT, R2, c[0x0][0x1a8], PT ;  /* 0x00006a0002007a0c */ /* 0x000fc60003f06270 */
        /* <DEDUP_REMOVED lines=12> */
[----:B------:R-:W-:Y:S01]  /*4cf0*/  MOV R4, 0x1 ;  /* 0x0000000100047802 */ /* 0x000fe20000000f00 */
[----:B------:R-:W-:Y:S04]  /*4d00*/  BSSY B1, `(.L_x_891) ;  /* 0x0000010000017945 */ /* 0x000fe80003800000 */
        /* <DEDUP_REMOVED lines=14> */
[----:B------:R-:W-:Y:S05]  /*4df0*/  CALL.REL.NOINC `($__internal_12_$__cuda_sm20_div_rn_f64_full) ;  /* 0x000001f000007944 */ /* 0x000fea0003c00000 */
.L_x_892:
[----:B------:R-:W-:Y:S05]  /*4e00*/  BSYNC B1 ;  /* 0x0000000000017941 */ /* 0x000fea0003800000 */
.L_x_891:
[----:B------:R-:W2:Y:S01]  /*4e10*/  F2F.F32.F64 R6, R4 ;  /* 0x0000000400067310 */ /* 0x000ea20000301000 */
[----:B------:R-:W2:Y:S01]  /*4e20*/  DSETP.GEU.AND P0, PT, |R4|, c[0x2][0x0], PT ;  /* 0x008000000400762a */ /* 0x000ea20003f0e200 */
[----:B------:R-:W-:-:S13]  /*4e30*/  IMAD.MOV.U32 R13, RZ, RZ, 0x2 ;  /* 0x00000002ff0d7424 */ /* 0x000fda00078e00ff */
[----:B--2---:R-:W-:Y:S02]  /*4e40*/  @!P0 FMUL R6, R6, 1.175494350822287508e-38 ;  /* 0x0080000006068820 */ /* 0x004fe40000400000 */
.L_x_893:
        /* <DEDUP_REMOVED lines=16> */
.L_x_890:
[----:B------:R-:W-:Y:S05]  /*4f50*/  BSYNC B0 ;  /* 0x0000000000007941 */ /* 0x000fea0003800000 */
.L_x_889:
[----:B------:R-:W-:Y:S05]  /*4f60*/  @P1 EXIT ;  /* 0x000000000000194d */ /* 0x000fea0003800000 */
[----:B------:R-:W3:Y:S01]  /*4f70*/  LDG.E R11, [R10.64] ;  /* 0x000000040a0b7981 */ /* 0x000ee2000c1e1900 */
[----:B------:R-:W-:-:S03]  /*4f80*/  IMAD.MOV.U32 R3, RZ, RZ, 0x4 ;  /* 0x00000004ff037424 */ /* 0x000fc600078e00ff */
[----:B------:R-:W4:Y:S02]  /*4f90*/  S2R R2, SR_CTAID.X ;  /* 0x0000000000027919 */ /* 0x000f240000002500 */
[----:B----4-:R-:W-:-:S04]  /*4fa0*/  IMAD.WIDE.U32 R2, R2, R3, c[0x0][0x1c8] ;  /* 0x0000720002027625 */ /* 0x010fc800078e0003 */
[----:B---3--:R-:W-:-:S04]  /*4fb0*/  FMUL.FTZ R0, R0, R11 ;  /* 0x0000000b00007220 */ /* 0x008fc80000410000 */
[----:B--2---:R-:W-:-:S05]  /*4fc0*/  FMUL.FTZ R5, R0, 0.0078740157186985015869 ;  /* 0x3c01020400057820 */ /* 0x004fca0000410000 */
[----:B------:R-:W-:Y:S01]  /*4fd0*/  STG.E [R2.64], R5 ;  /* 0x0000000502007986 */ /* 0x000fe2000c101904 */
[----:B------:R-:W-:Y:S05]  /*4fe0*/  EXIT ;  /* 0x000000000000794d */ /* 0x000fea0003800000 */
        .weak           $__internal_12_$__cuda_sm20_div_rn_f64_full
        .type           $__internal_12_$__cuda_sm20_div_rn_f64_full,@function
        .size           $__internal_12_$__cuda_sm20_div_rn_f64_full,(.L_x_2446 - $__internal_12_$__cuda_sm20_div_rn_f64_full)
$__internal_12_$__cuda_sm20_div_rn_f64_full:
        /* <DEDUP_REMOVED lines=8> */
[----:B------:R-:W-:-:S02]  /*5070*/  MOV R16, 0x1ca00000 ;  /* 0x1ca0000000107802 */ /* 0x000fc40000000f00 */
[----:B------:R-:W-:Y:S01]  /*5080*/  ISETP.LE.U32.AND P2, PT, R22, 0x40500000, PT ;  /* 0x405000001600780c */ /* 0x000fe20003f43070 */
[----:B------:R-:W0:Y:S01]  /*5090*/  @!P0 DMUL R4, R6, 8.98846567431157953865e+307 ;  /* 0x7fe0000006048828 */ /* 0x000e220000000000 */
[----:B------:R-:W-:-:S05]  /*50a0*/  IADD3 R17, R13, -0x1, RZ ;  /* 0xffffffff0d117810 */ /* 0x000fca0007ffe0ff */
        /* <DEDUP_REMOVED lines=45> */
.L_x_895:
        /* <DEDUP_REMOVED lines=15> */
.L_x_897:
[----:B------:R-:W-:Y:S01]  /*5470*/  LOP3.LUT R17, R7, 0x80000, RZ, 0xfc, !PT ;  /* 0x0008000007117812 */ /* 0x000fe200078efcff */
[----:B------:R-:W-:Y:S02]  /*5480*/  IMAD.MOV.U32 R16, RZ, RZ, R6 ;  /* 0x000000ffff107224 */ /* 0x000fe400078e0006 */
.L_x_896:
[----:B------:R-:W-:Y:S05]  /*5490*/  BSYNC B2 ;  /* 0x0000000000027941 */ /* 0x000fea0003800000 */
.L_x_894:
[----:B------:R-:W-:Y:S01]  /*54a0*/  HFMA2.MMA R13, -RZ, RZ, 0, 0 ;  /* 0x00000000ff0d7435 */ /* 0x000fe200000001ff */
[----:B------:R-:W-:Y:S01]  /*54b0*/  MOV R4, R16 ;  /* 0x0000001000047202 */ /* 0x000fe20000000f00 */
[----:B------:R-:W-:-:S04]  /*54c0*/  IMAD.MOV.U32 R5, RZ, RZ, R17 ;  /* 0x000000ffff057224 */ /* 0x000fc800078e0011 */
[----:B------:R-:W-:Y:S05]  /*54d0*/  RET.REL.NODEC R12 `(_ZN17fastertransformer35generalAddBiasResidualLayerNormOpt2I7__half2Lb1ELb1ELi2ELb1ELi8EEEvPT_S3_PKS2_S5_S5_S5_S5_S5_fiiPKfS7_S7_Pfi) ;  /* 0xffffab200c007950 */ /* 0x000fea0003c3ffff */
.L_x_898:
        /* <DEDUP_REMOVED lines=10> */
.L_x_2446:


//--------------------- .text._ZN17fastertransformer34generalAddBiasResidualLayerNormOptI7__half2Lb1ELb1ELi2ELb1ELi8EEEvPT_S3_PKS2_S5_S5_S5_S5_S5_fiiPKfS7_S7_Pfi --------------------------
	.section	.text._ZN17fastertransformer34generalAddBiasResidualLayerNormOptI7__half2Lb1ELb1ELi2ELb1ELi8EEEvPT_S3_PKS2_S5_S5_S5_S5_S5_fiiPKfS7_S7_Pfi,"ax",@progbits
	.sectioninfo	@"SHI_REGISTERS=32"
	.align	128
        .global         _ZN17fastertransformer34generalAddBiasResidualLayerNormOptI7__half2Lb1ELb1ELi2ELb1ELi8EEEvPT_S3_PKS2_S5_S5_S5_S5_S5_fiiPKfS7_S7_Pfi
        .type           _ZN17fastertransformer34generalAddBiasResidualLayerNormOptI7__half2Lb1ELb1ELi2ELb1ELi8EEEvPT_S3_PKS2_S5_S5_S5_S5_S5_fiiPKfS7_S7_Pfi,@function
        .size           _ZN17fastertransformer34generalAddBiasResidualLayerNormOptI7__half2Lb1ELb1ELi2ELb1ELi8EEEvPT_S3_PKS2_S5_S5_S5_S5_S5_fiiPKfS7_S7_Pfi,(.L_x_2447 - _ZN17fastertransformer34generalAddBiasResidualLayerNormOptI7__half2Lb1ELb1ELi2ELb1ELi8EEEvPT_S3_PKS2_S5_S5_S5_S5_S5_fiiPKfS7_S7_Pfi)
        .other          _ZN17fastertransformer34generalAddBiasResidualLayerNormOptI7__half2Lb1ELb1ELi2ELb1ELi8EEEvPT_S3_PKS2_S5_S5_S5_S5_S5_fiiPKfS7_S7_Pfi,@"STO_CUDA_ENTRY STV_DEFAULT"
_ZN17fastertransformer34generalAddBiasResidualLayerNormOptI7__half2Lb1ELb1ELi2ELb1ELi8EEEvPT_S3_PKS2_S5_S5_S5_S5_S5_fiiPKfS7_S7_Pfi:
.text._ZN17fastertransformer34generalAddBiasResidualLayerNormOptI7__half2Lb1ELb1ELi2ELb1ELi8EEEvPT_S3_PKS2_S5_S5_S5_S5_S5_fiiPKfS7_S7_Pfi:
        /* <DEDUP_REMOVED lines=18> */
[----:B------:R-:W-:Y:S01]  /*0120*/  BSSY B0, `(.L_x_899) ;  /* 0x000003b000007945 */ /* 0x000fe20003800000 */
[----:B------:R-:W-:Y:S01]  /*0130*/  IMAD.MOV.U32 R3, RZ, RZ, RZ ;  /* 0x000000ffff037224 */ /* 0x000fe200078e00ff */
[----:B------:R-:W-:-:S02]  /*0140*/  PRMT R2, RZ, 0x5410, RZ ;  /* 0x00005410ff027816 */ /* 0x000fc400000000ff */
[----:B-1----:R-:W-:Y:S01]  /*0150*/  ISETP.GE.AND P2, PT, R20, c[0x0][0x1a8], PT ;  /* 0x00006a0014007a0c */ /* 0x002fe20003f46270 */
[----:B--2---:R-:W-:-:S12]  /*0160*/  @P0 FMUL.FTZ R3, R4, R7 ;  /* 0x0000000704030220 */ /* 0x004fd80000410000 */
[----:B------:R-:W-:Y:S05]  /*0170*/  @P2 BRA `(.L_x_900) ;  /* 0x0000035000002947 */ /* 0x000fea0003800000 */
[----:B0-----:R-:W0:Y:S01]  /*0180*/  S2R R0, SR_CTAID.X ;  /* 0x0000000000007919 */ /* 0x001e220000002500 */
[----:B------:R-:W-:Y:S05]  /*0190*/  @P0 BRA `(.L_x_901) ;  /* 0x0000017000000947 */ /* 0x000fea0003800000 */
[----:B------:R-:W-:Y:S02]  /*01a0*/  IMAD.MOV.U32 R3, RZ, RZ, R20 ;  /* 0x000000ffff037224 */ /* 0x000fe400078e0014 */
.L_x_902:
[----:B------:R-:W-:Y:S02]  /*01b0*/  IMAD.MOV.U32 R15, RZ, RZ, 0x4 ;  /* 0x00000004ff0f7424 */ /* 0x000fe400078e00ff */
[----:B0-----:R-:W-:Y:S02]  /*01c0*/  IMAD R14, R0, c[0x0][0x1a8], R3 ;  /* 0x00006a00000e7a24 */ /* 0x001fe400078e0203 */
[----:B------:R-:W-:-:S04]  /*01d0*/  IMAD.WIDE R4, R3, R15, c[0x0][0x178] ;  /* 0x00005e0003047625 */ /* 0x000fc800078e020f */
[CC--:B------:R-:W-:Y:S02]  /*01e0*/  IMAD.WIDE R6, R14.reuse, R15.reuse, c[0x0][0x180] ;  /* 0x000060000e067625 */ /* 0x0c0fe400078e020f */
[----:B------:R-:W2:Y:S02]  /*01f0*/  LDG.E.CONSTANT R4, [R4.64] ;  /* 0x0000000404047981 */ /* 0x000ea4000c1e9900 */
[CC--:B------:R-:W-:Y:S02]  /*0200*/  IMAD.WIDE R8, R14.reuse, R15.reuse, c[0x0][0x188] ;  /* 0x000062000e087625 */ /* 0x0c0fe400078e020f */
[----:B------:R-:W3:Y:S02]  /*0210*/  LDG.E.CONSTANT R6, [R6.64] ;  /* 0x0000000406067981 */ /* 0x000ee4000c1e9900 */
[CC--:B------:R-:W-:Y:S02]  /*0220*/  IMAD.WIDE R10, R14.reuse, R15.reuse, c[0x0][0x170] ;  /* 0x00005c000e0a7625 */ /* 0x0c0fe400078e020f */
[----:B------:R-:W4:Y:S04]  /*0230*/  LDG.E.CONSTANT R8, [R8.64] ;  /* 0x0000000408087981 */ /* 0x000f28000c1e9900 */
[----:B------:R-:W4:Y:S01]  /*0240*/  LDG.E.CONSTANT R10, [R10.64] ;  /* 0x000000040a0a7981 */ /* 0x000f22000c1e9900 */
[----:B------:R-:W-:Y:S01]  /*0250*/  IMAD.WIDE R14, R14, R15, c[0x0][0x168] ;  /* 0x00005a000e0e7625 */ /* 0x000fe200078e020f */
[----:B--2---:R-:W-:-:S10]  /*0260*/  HFMA2.MMA R5, R4, 1, 1, RZ ;  /* 0x3c003c0004057835 */ /* 0x004fd400000000ff */
[----:B---3--:R-:W-:-:S06]  /*0270*/  HADD2 R5, R5, R6 ;  /* 0x0000000605057230 */ /* 0x008fcc0000000000 */
[----:B----4-:R-:W-:-:S10]  /*0280*/  HFMA2.MMA R5, R5, 1, 1, R8 ;  /* 0x3c003c0005057835 */ /* 0x010fd40000000008 */
[----:B------:R-:W-:-:S05]  /*0290*/  HADD2 R5, R5, R10 ;  /* 0x0000000a05057230 */ /* 0x000fca0000000000 */
[----:B------:R-:W-:Y:S01]  /*02a0*/  STG.E [R14.64], R5 ;  /* 0x000000050e007986 */ /* 0x000fe2000c101904 */
[----:B------:R-:W-:-:S03]  /*02b0*/  HFMA2.MMA R2, R2, 1, 1, R5 ;  /* 0x3c003c0002027835 */ /* 0x000fc60000000005 */
[----:B------:R0:W-:Y:S02]  /*02c0*/  STS [R3.X4+0x110], R5 ;  /* 0x0001100503007388 */ /* 0x0001e40000004800 */
[----:B0-----:R-:W-:-:S04]  /*02d0*/  IADD3 R3, R3, c[0x0][0x0], RZ ;  /* 0x0000000003037a10 */ /* 0x001fc80007ffe0ff */
[----:B------:R-:W-:-:S13]  /*02e0*/  ISETP.GE.AND P0, PT, R3, c[0x0][0x1a8], PT ;  /* 0x00006a0003007a0c */ /* 0x000fda0003f06270 */
[----:B------:R-:W-:Y:S05]  /*02f0*/  @!P0 BRA `(.L_x_902) ;  /* 0xfffffeb000008947 */ /* 0x000fea000383ffff */
[----:B------:R-:W-:Y:S05]  /*0300*/  BRA `(.L_x_900) ;  /* 0x000001c000007947 */ /* 0x000fea0003800000 */
.L_x_901:
[----:B------:R-:W-:-:S03]  /*0310*/  MOV R7, R20 ;  /* 0x0000001400077202 */ /* 0x000fc60000000f00 */
.L_x_903:
[----:B------:R-:W-:Y:S02]  /*0320*/  IMAD.MOV.U32 R5, RZ, RZ, 0x8 ;  /* 0x00000008ff057424 */ /* 0x000fe400078e00ff */
[----:B0-----:R-:W-:Y:S02]  /*0330*/  IMAD R6, R0, c[0x0][0x1a8], R7 ;  /* 0x00006a0000067a24 */ /* 0x001fe400078e0207 */
[----:B------:R-:W-:Y:S02]  /*0340*/  IMAD.MOV.U32 R9, RZ, RZ, 0x4 ;  /* 0x00000004ff097424 */ /* 0x000fe400078e00ff */
[----:B------:R-:W-:-:S04]  /*0350*/  IMAD.WIDE R4, R6, R5, c[0x0][0x170] ;  /* 0x00005c0006047625 */ /* 0x000fc800078e0205 */
[-C--:B------:R-:W-:Y:S02]  /*0360*/  IMAD.WIDE R10, R7, R9.reuse, c[0x0][0x178] ;  /* 0x00005e00070a7625 */ /* 0x080fe400078e0209 */
[----:B------:R-:W2:Y:S02]  /*0370*/  LDG.E.64.CONSTANT R4, [R4.64] ;  /* 0x0000000404047981 */ /* 0x000ea4000c1e9b00 */
[CC--:B------:R-:W-:Y:S02]  /*0380*/  IMAD.WIDE R14, R6.reuse, R9.reuse, c[0x0][0x180] ;  /* 0x00006000060e7625 */ /* 0x0c0fe400078e0209 */
[----:B------:R-:W3:Y:S02]  /*0390*/  LDG.E.CONSTANT R10, [R10.64] ;  /* 0x000000040a0a7981 */ /* 0x000ee4000c1e9900 */
[----:B------:R-:W-:Y:S02]  /*03a0*/  IMAD.WIDE R16, R6, R9, c[0x0][0x188] ;  /* 0x0000620006107625 */ /* 0x000fe400078e0209 */
[----:B------:R-:W4:Y:S04]  /*03b0*/  LDG.E.CONSTANT R15, [R14.64] ;  /* 0x000000040e0f7981 */ /* 0x000f28000c1e9900 */
[----:B------:R-:W4:Y:S01]  /*03c0*/  LDG.E.CONSTANT R17, [R16.64] ;  /* 0x0000000410117981 */ /* 0x000f22000c1e9900 */
[----:B--2---:R-:W0:Y:S01]  /*03d0*/  I2F R18, R4 ;  /* 0x0000000400127306 */ /* 0x004e220000201400 */
[----:B---3--:R-:W-:-:S07]  /*03e0*/  HADD2 R8, R10, RZ.H0_H0 ;  /* 0x200000ff0a087230 */ /* 0x008fce0000000000 */
[----:B------:R-:W1:Y:S01]  /*03f0*/  I2F R22, R5 ;  /* 0x0000000500167306 */ /* 0x000e620000201400 */
[----:B----4-:R-:W-:Y:S01]  /*0400*/  HFMA2.MMA R8, R8, 1, 1, R15 ;  /* 0x3c003c0008087835 */ /* 0x010fe2000000000f */
[----:B0-----:R-:W-:-:S09]  /*0410*/  FMUL.FTZ R18, R18, R3 ;  /* 0x0000000312127220 */ /* 0x001fd20000410000 */
[----:B------:R-:W-:Y:S01]  /*0420*/  HADD2 R8, R8, R17 ;  /* 0x0000001108087230 */ /* 0x000fe20000000000 */
[----:B-1----:R-:W-:-:S05]  /*0430*/  FMUL.FTZ R19, R22, R3 ;  /* 0x0000000316137220 */ /* 0x002fca0000410000 */
[----:B------:R-:W-:-:S06]  /*0440*/  F2FP.PACK_AB R18, R19, R18 ;  /* 0x000000121312723e */ /* 0x000fcc00000000ff */
[----:B------:R-:W-:Y:S01]  /*0450*/  HFMA2.MMA R18, R8, 1, 1, R18 ;  /* 0x3c003c0008127835 */ /* 0x000fe20000000012 */
[----:B------:R-:W-:-:S06]  /*0460*/  IMAD.WIDE R8, R6, R9, c[0x0][0x168] ;  /* 0x00005a0006087625 */ /* 0x000fcc00078e0209 */
[----:B------:R-:W-:Y:S03]  /*0470*/  STG.E [R8.64], R18 ;  /* 0x0000001208007986 */ /* 0x000fe6000c101904 */
[----:B------:R-:W-:Y:S01]  /*0480*/  HADD2 R2, R2, R18 ;  /* 0x0000001202027230 */ /* 0x000fe20000000000 */
[----:B------:R0:W-:Y:S02]  /*0490*/  STS [R7.X4+0x110], R18 ;  /* 0x0001101207007388 */ /* 0x0001e40000004800 */
[----:B0-----:R-:W-:-:S04]  /*04a0*/  IADD3 R7, R7, c[0x0][0x0], RZ ;  /* 0x0000000007077a10 */ /* 0x001fc80007ffe0ff */
[----:B------:R-:W-:-:S13]  /*04b0*/  ISETP.GE.AND P0, PT, R7, c[0x0][0x1a8], PT ;  /* 0x00006a0007007a0c */ /* 0x000fda0003f06270 */
[----:B------:R-:W-:Y:S05]  /*04c0*/  @!P0 BRA `(.L_x_903) ;  /* 0xfffffe5000008947 */ /* 0x000fea000383ffff */
.L_x_900:
[----:B0-----:R-:W-:Y:S05]  /*04d0*/  BSYNC B0 ;  /* 0x0000000000007941 */ /* 0x001fea0003800000 */
.L_x_899:
[----:B------:R-:W-:Y:S01]  /*04e0*/  HADD2 R2, R2.H0_H0, R2.H1_H1 ;  /* 0x3000000202027230 */ /* 0x000fe20000000800 */
[----:B------:R-:W0:Y:S01]  /*04f0*/  I2F.U32 R11, c[0x0][0x0] ;  /* 0x00000000000b7b06 */ /* 0x000e220000201000 */
[----:B------:R-:W-:Y:S01]  /*0500*/  LOP3.LUT P4, R10, R20, 0x1f, RZ, 0xc0, !PT ;  /* 0x0000001f140a7812 */ /* 0x000fe2000788c0ff */
[----:B------:R-:W-:Y:S01]  /*0510*/  BSSY B0, `(.L_x_904) ;  /* 0x0000095000007945 */ /* 0x000fe20003800000 */
[----:B------:R-:W-:Y:S01]  /*0520*/  SHF.R.U32.HI R9, RZ, 0x3, R20 ;  /* 0x00000003ff097819 */ /* 0x000fe20000011614 */
[----:B------:R-:W-:Y:S01]  /*0530*/  HADD2.F32 R2, -RZ, R2.H0_H0 ;  /* 0x20000002ff027230 */ /* 0x000fe20000004100 */
[----:B------:R-:W-:Y:S02]  /*0540*/  SHF.L.U32 R8, R10, 0x2, RZ ;  /* 0x000000020a087819 */ /* 0x000fe400000006ff */
[----:B------:R-:W-:Y:S01]  /*0550*/  LOP3.LUT R9, R9, 0x1ffffffc, RZ, 0xc0, !PT ;  /* 0x1ffffffc09097812 */ /* 0x000fe200078ec0ff */
[----:B------:R-:W1:Y:S01]  /*0560*/  I2F.U32 R6, R20 ;  /* 0x0000001400067306 */ /* 0x000e620000201000 */
[----:B------:R-:W2:Y:S01]  /*0570*/  SHFL.BFLY PT, R3, R2, 0x10, 0x1f ;  /* 0x0e001f0002037f89 */ /* 0x000ea200000e0000 */
[----:B------:R-:W-:Y:S01]  /*0580*/  ISETP.NE.AND P1, PT, R20, RZ, PT ;  /* 0x000000ff1400720c */ /* 0x000fe20003f25270 */
        /* <DEDUP_REMOVED lines=36> */
.L_x_906:
        /* <DEDUP_REMOVED lines=105> */
.L_x_905:
[----:B0-----:R-:W-:Y:S05]  /*0e60*/  BSYNC B0 ;  /* 0x0000000000007941 */ /* 0x001fea0003800000 */
.L_x_904:
        /* <DEDUP_REMOVED lines=36> */
[----:B------:R-:W-:Y:S01]  /*10b0*/  MOV R14, c[0x0][0x0] ;  /* 0x00000000000e7a02 */ /* 0x000fe20000000f00 */
[----:B------:R-:W-:Y:S01]  /*10c0*/  IMAD.MOV.U32 R25, RZ, RZ, R20 ;  /* 0x000000ffff197224 */ /* 0x000fe200078e0014 */
[----:B------:R-:W-:Y:S01]  /*10d0*/  ISETP.NE.U32.AND P0, PT, RZ, c[0x0][0x1c8], PT ;  /* 0x00007200ff007a0c */ /* 0x000fe20003f05070 */
[----:B------:R-:W1:Y:S02]  /*10e0*/  S2R R6, SR_CTAID.X ;  /* 0x0000000000067919 */ /* 0x000e640000002500 */
[C---:B------:R-:W-:Y:S01]  /*10f0*/  IMAD.SHL.U32 R3, R14.reuse, 0x8, RZ ;  /* 0x000000080e037824 */ /* 0x040fe200078e00ff */
[----:B------:R-:W-:Y:S01]  /*1100*/  ISETP.NE.AND.EX P0, PT, RZ, c[0x0][0x1cc], PT, P0 ;  /* 0x00007300ff007a0c */ /* 0x000fe20003f05300 */
[----:B------:R-:W-:Y:S01]  /*1110*/  IMAD.WIDE R14, R14, 0x4, RZ ;  /* 0x000000040e0e7825 */ /* 0x000fe200078e02ff */
[----:B0-----:R-:W-:-:S03]  /*1120*/  F2FP.PACK_AB R5, R5, R4 ;  /* 0x000000040505723e */ /* 0x001fc600000000ff */
[----:B-1----:R-:W-:-:S03]  /*1130*/  IMAD.MOV.U32 R4, RZ, RZ, RZ ;  /* 0x000000ffff047224 */ /* 0x002fc600078e00ff */
.L_x_925:
        /* <DEDUP_REMOVED lines=29> */
.L_x_909:
[----:B------:R0:W-:Y:S01]  /*1310*/  STS [R27], R22 ;  /* 0x000000161b007388 */ /* 0x0001e20000000800 */
[C---:B------:R-:W-:Y:S02]  /*1320*/  HADD2 R0, |R22|.reuse, -RZ.H0_H0 ;  /* 0xa00000ff16007230 */ /* 0x040fe40000000200 */
[----:B------:R-:W-:-:S03]  /*1330*/  HSETP2.GT.AND P5, PT, |R22|.H0_H0, |R22|.H1_H1, PT ;  /* 0x7000001616007234 */ /* 0x000fc60003fa4a00 */
[----:B------:R-:W-:-:S04]  /*1340*/  PRMT R17, R0, 0x7632, R17 ;  /* 0x0000763200117816 */ /* 0x000fc80000000011 */
[----:B------:R-:W-:-:S05]  /*1350*/  SEL R0, R17, R0, !P5 ;  /* 0x0000000011007207 */ /* 0x000fca0006800000 */
[----:B------:R-:W-:-:S05]  /*1360*/  HSETP2.GT.AND P5, PT, R0.H0_H0, R7.H0_H0, PT ;  /* 0x2000000700007234 */ /* 0x000fca0003fa4800 */
[----:B------:R-:W-:Y:S02]  /*1370*/  SEL R7, R7, R0, !P5 ;  /* 0x0000000007077207 */ /* 0x000fe40006800000 */
.L_x_910:
        /* <DEDUP_REMOVED lines=34> */
.L_x_911:
[----:B------:R0:W-:Y:S01]  /*15a0*/  STS [R27], R24 ;  /* 0x000000181b007388 */ /* 0x0001e20000000800 */
[C---:B------:R-:W-:Y:S02]  /*15b0*/  HADD2 R18, |R24|.reuse, -RZ.H0_H0 ;  /* 0xa00000ff18127230 */ /* 0x040fe40000000200 */
[----:B------:R-:W-:-:S03]  /*15c0*/  HSETP2.GT.AND P5, PT, |R24|.H0_H0, |R24|.H1_H1, PT ;  /* 0x7000001818007234 */ /* 0x000fc60003fa4a00 */
[----:B------:R-:W-:-:S04]  /*15d0*/  PRMT R19, R18, 0x7632, R19 ;  /* 0x0000763212137816 */ /* 0x000fc80000000013 */
[----:B------:R-:W-:-:S05]  /*15e0*/  SEL R18, R19, R18, !P5 ;  /* 0x0000001213127207 */ /* 0x000fca0006800000 */
[----:B------:R-:W-:-:S05]  /*15f0*/  HSETP2.GT.AND P5, PT, R18.H0_H0, R7.H0_H0, PT ;  /* 0x2000000712007234 */ /* 0x000fca0003fa4800 */
[----:B------:R-:W-:Y:S02]  /*1600*/  SEL R7, R7, R18, !P5 ;  /* 0x0000001207077207 */ /* 0x000fe40006800000 */
.L_x_912:
        /* <DEDUP_REMOVED lines=34> */
.L_x_913:
[----:B------:R0:W-:Y:S01]  /*1830*/  STS [R27], R22 ;  /* 0x000000161b007388 */ /* 0x0001e20000000800 */
[C---:B------:R-:W-:Y:S02]  /*1840*/  HADD2 R16, |R22|.reuse, -RZ.H0_H0 ;  /* 0xa00000ff16107230 */ /* 0x040fe40000000200 */
[----:B------:R-:W-:-:S03]  /*1850*/  HSETP2.GT.AND P5, PT, |R22|.H0_H0, |R22|.H1_H1, PT ;  /* 0x7000001616007234 */ /* 0x000fc60003fa4a00 */
[----:B------:R-:W-:-:S04]  /*1860*/  PRMT R17, R16, 0x7632, R17 ;  /* 0x0000763210117816 */ /* 0x000fc80000000011 */
[----:B------:R-:W-:-:S05]  /*1870*/  SEL R16, R17, R16, !P5 ;  /* 0x0000001011107207 */ /* 0x000fca0006800000 */
[----:B------:R-:W-:-:S05]  /*1880*/  HSETP2.GT.AND P5, PT, R16.H0_H0, R7.H0_H0, PT ;  /* 0x2000000710007234 */ /* 0x000fca0003fa4800 */
[----:B------:R-:W-:Y:S02]  /*1890*/  SEL R7, R7, R16, !P5 ;  /* 0x0000001007077207 */ /* 0x000fe40006800000 */
.L_x_914:
        /* <DEDUP_REMOVED lines=34> */
.L_x_915:
[----:B------:R0:W-:Y:S01]  /*1ac0*/  STS [R27], R22 ;  /* 0x000000161b007388 */ /* 0x0001e20000000800 */
[C---:B------:R-:W-:Y:S02]  /*1ad0*/  HADD2 R16, |R22|.reuse, -RZ.H0_H0 ;  /* 0xa00000ff16107230 */ /* 0x040fe40000000200 */
[----:B------:R-:W-:-:S03]  /*1ae0*/  HSETP2.GT.AND P5, PT, |R22|.H0_H0, |R22|.H1_H1, PT ;  /* 0x7000001616007234 */ /* 0x000fc60003fa4a00 */
[----:B------:R-:W-:-:S04]  /*1af0*/  PRMT R17, R16, 0x7632, R17 ;  /* 0x0000763210117816 */ /* 0x000fc80000000011 */
[----:B------:R-:W-:-:S05]  /*1b00*/  SEL R16, R17, R16, !P5 ;  /* 0x0000001011107207 */ /* 0x000fca0006800000 */
[----:B------:R-:W-:-:S05]  /*1b10*/  HSETP2.GT.AND P5, PT, R16.H0_H0, R7.H0_H0, PT ;  /* 0x2000000710007234 */ /* 0x000fca0003fa4800 */
[----:B------:R-:W-:Y:S02]  /*1b20*/  SEL R7, R7, R16, !P5 ;  /* 0x0000001007077207 */ /* 0x000fe40006800000 */
.L_x_916:
        /* <DEDUP_REMOVED lines=34> */
.L_x_917:
[----:B------:R0:W-:Y:S01]  /*1d50*/  STS [R27], R22 ;  /* 0x000000161b007388 */ /* 0x0001e20000000800 */
[C---:B------:R-:W-:Y:S02]  /*1d60*/  HADD2 R16, |R22|.reuse, -RZ.H0_H0 ;  /* 0xa00000ff16107230 */ /* 0x040fe40000000200 */
[----:B------:R-:W-:-:S03]  /*1d70*/  HSETP2.GT.AND P5, PT, |R22|.H0_H0, |R22|.H1_H1, PT ;  /* 0x7000001616007234 */ /* 0x000fc60003fa4a00 */
[----:B------:R-:W-:-:S04]  /*1d80*/  PRMT R17, R16, 0x7632, R17 ;  /* 0x0000763210117816 */ /* 0x000fc80000000011 */
[----:B------:R-:W-:-:S05]  /*1d90*/  SEL R16, R17, R16, !P5 ;  /* 0x0000001011107207 */ /* 0x000fca0006800000 */
[----:B------:R-:W-:-:S05]  /*1da0*/  HSETP2.GT.AND P5, PT, R16.H0_H0, R7.H0_H0, PT ;  /* 0x2000000710007234 */ /* 0x000fca0003fa4800 */
[----:B------:R-:W-:Y:S02]  /*1db0*/  SEL R7, R7, R16, !P5 ;  /* 0x0000001007077207 */ /* 0x000fe40006800000 */
.L_x_918:
        /* <DEDUP_REMOVED lines=34> */
.L_x_919:
[----:B------:R0:W-:Y:S01]  /*1fe0*/  STS [R27], R22 ;  /* 0x000000161b007388 */ /* 0x0001e20000000800 */
[C---:B------:R-:W-:Y:S02]  /*1ff0*/  HADD2 R16, |R22|.reuse, -RZ.H0_H0 ;  /* 0xa00000ff16107230 */ /* 0x040fe40000000200 */
[----:B------:R-:W-:-:S03]  /*2000*/  HSETP2.GT.AND P5, PT, |R22|.H0_H0, |R22|.H1_H1, PT ;  /* 0x7000001616007234 */ /* 0x000fc60003fa4a00 */
[----:B------:R-:W-:-:S04]  /*2010*/  PRMT R17, R16, 0x7632, R17 ;  /* 0x0000763210117816 */ /* 0x000fc80000000011 */
[----:B------:R-:W-:-:S05]  /*2020*/  SEL R16, R17, R16, !P5 ;  /* 0x0000001011107207 */ /* 0x000fca0006800000 */
[----:B------:R-:W-:-:S05]  /*2030*/  HSETP2.GT.AND P5, PT, R16.H0_H0, R7.H0_H0, PT ;  /* 0x2000000710007234 */ /* 0x000fca0003fa4800 */
[----:B------:R-:W-:Y:S02]  /*2040*/  SEL R7, R7, R16, !P5 ;  /* 0x0000001007077207 */ /* 0x000fe40006800000 */
.L_x_920:
        /* <DEDUP_REMOVED lines=34> */
.L_x_921:
[----:B------:R0:W-:Y:S01]  /*2270*/  STS [R27], R22 ;  /* 0x000000161b007388 */ /* 0x0001e20000000800 */
[C---:B------:R-:W-:Y:S02]  /*2280*/  HADD2 R16, |R22|.reuse, -RZ.H0_H0 ;  /* 0xa00000ff16107230 */ /* 0x040fe40000000200 */
[----:B------:R-:W-:-:S03]  /*2290*/  HSETP2.GT.AND P5, PT, |R22|.H0_H0, |R22|.H1_H1, PT ;  /* 0x7000001616007234 */ /* 0x000fc60003fa4a00 */
[----:B------:R-:W-:-:S04]  /*22a0*/  PRMT R17, R16, 0x7632, R17 ;  /* 0x0000763210117816 */ /* 0x000fc80000000011 */
[----:B------:R-:W-:-:S05]  /*22b0*/  SEL R16, R17, R16, !P5 ;  /* 0x0000001011107207 */ /* 0x000fca0006800000 */
[----:B------:R-:W-:-:S05]  /*22c0*/  HSETP2.GT.AND P5, PT, R16.H0_H0, R7.H0_H0, PT ;  /* 0x2000000710007234 */ /* 0x000fca0003fa4800 */
[----:B------:R-:W-:Y:S02]  /*22d0*/  SEL R7, R7, R16, !P5 ;  /* 0x0000001007077207 */ /* 0x000fe40006800000 */
.L_x_922:
        /* <DEDUP_REMOVED lines=34> */
.L_x_923:
[----:B------:R0:W-:Y:S01]  /*2500*/  STS [R27], R22 ;  /* 0x000000161b007388 */ /* 0x0001e20000000800 */
[C---:B------:R-:W-:Y:S02]  /*2510*/  HADD2 R0, |R22|.reuse, -RZ.H0_H0 ;  /* 0xa00000ff16007230 */ /* 0x040fe40000000200 */
[----:B------:R-:W-:-:S03]  /*2520*/  HSETP2.GT.AND P5, PT, |R22|.H0_H0, |R22|.H1_H1, PT ;  /* 0x7000001616007234 */ /* 0x000fc60003fa4a00 */
[----:B------:R-:W-:-:S04]  /*2530*/  PRMT R17, R0, 0x7632, R17 ;  /* 0x0000763200117816 */ /* 0x000fc80000000011 */
[----:B------:R-:W-:-:S05]  /*2540*/  SEL R0, R17, R0, !P5 ;  /* 0x0000000011007207 */ /* 0x000fca0006800000 */
[----:B------:R-:W-:-:S05]  /*2550*/  HSETP2.GT.AND P5, PT, R0.H0_H0, R7.H0_H0, PT ;  /* 0x2000000700007234 */ /* 0x000fca0003fa4800 */
[----:B------:R-:W-:Y:S02]  /*2560*/  SEL R7, R7, R0, !P5 ;  /* 0x0000000007077207 */ /* 0x000fe40006800000 */
.L_x_924:
[----:B0-----:R-:W-:Y:S02]  /*2570*/  IADD3 R25, R23, c[0x0][0x0], RZ ;  /* 0x0000000017197a10 */ /* 0x001fe40007ffe0ff */
[----:B------:R-:W-:Y:S02]  /*2580*/  IADD3 R4, R4, 0x1, RZ ;  /* 0x0000000104047810 */ /* 0x000fe40007ffe0ff */
[----:B------:R-:W-:-:S13]  /*2590*/  ISETP.GE.AND P5, PT, R25, c[0x0][0x1a8], PT ;  /* 0x00006a0019007a0c */ /* 0x000fda0003fa6270 */
[----:B------:R-:W-:Y:S01]  /*25a0*/  @P5 CALL.REL.NOINC `(.L_x_908) ;  /* 0x0000001000005944 */ /* 0x000fe20003c00000 */
[----:B------:R-:W-:Y:S05]  /*25b0*/  BRA `(.L_x_925) ;  /* 0xffffeb8000007947 */ /* 0x000fea000383ffff */
.L_x_908:
[----:B0-----:R-:W-:Y:S05]  /*25c0*/  BSYNC B0 ;  /* 0x0000000000007941 */ /* 0x001fea0003800000 */
.L_x_907:
        /* <DEDUP_REMOVED lines=49> */
[----:B-----5:R-:W-:Y:S05]  /*28e0*/  CALL.REL.NOINC `($__internal_13_$__cuda_sm20_div_rn_f64_full) ;  /* 0x0000020000007944 */ /* 0x020fea0003c00000 */
.L_x_929:
[----:B------:R-:W-:Y:S05]  /*28f0*/  BSYNC B1 ;  /* 0x0000000000017941 */ /* 0x000fea0003800000 */
.L_x_928:
[----:B------:R-:W2:Y:S01]  /*2900*/  S2R R9, SR_CTAID.X ;  /* 0x0000000000097919 */ /* 0x000ea20000002500 */
[----:B------:R-:W3:Y:S01]  /*2910*/  F2F.F32.F64 R6, R4 ;  /* 0x0000000400067310 */ /* 0x000ee20000301000 */
[----:B------:R-:W3:Y:S01]  /*2920*/  DSETP.GEU.AND P0, PT, |R4|, c[0x2][0x0], PT ;  /* 0x008000000400762a */ /* 0x000ee20003f0e200 */
[----:B-1----:R-:W-:-:S13]  /*2930*/  IMAD.MOV.U32 R11, RZ, RZ, 0x2 ;  /* 0x00000002ff0b7424 */ /* 0x002fda00078e00ff */
[----:B---3--:R-:W-:Y:S02]  /*2940*/  @!P0 FMUL R6, R6, 1.175494350822287508e-38 ;  /* 0x0080000006068820 */ /* 0x008fe40000400000 */
.L_x_930:
        /* <DEDUP_REMOVED lines=16> */
.L_x_927:
[----:B------:R-:W-:Y:S05]  /*2a50*/  BSYNC B0 ;  /* 0x0000000000007941 */ /* 0x000fea0003800000 */
.L_x_926:
        /* <DEDUP_REMOVED lines=9> */
        .weak           $__internal_13_$__cuda_sm20_div_rn_f64_full
        .type           $__internal_13_$__cuda_sm20_div_rn_f64_full,@function
        .size           $__internal_13_$__cuda_sm20_div_rn_f64_full,(.L_x_2447 - $__internal_13_$__cuda_sm20_div_rn_f64_full)
$__internal_13_$__cuda_sm20_div_rn_f64_full:
        /* <DEDUP_REMOVED lines=48> */
[----:B------:R-:W-:-:S06]  /*2df0*/  MOV R2, RZ ;  /* 0x000000ff00027202 */ /* 0x000fcc0000000f00 */
        /* <DEDUP_REMOVED lines=8> */
.L_x_932:
        /* <DEDUP_REMOVED lines=10> */
[----:B------:R-:W-:Y:S01]  /*2f20*/  @P0 LOP3.LUT R2, R15, 0x7ff00000, RZ, 0xfc, !PT ;  /* 0x7ff000000f020812 */ /* 0x000fe200078efcff */
[----:B------:R-:W-:Y:S01]  /*2f30*/  @!P0 IMAD.MOV.U32 R14, RZ, RZ, RZ ;  /* 0x000000ffff0e8224 */ /* 0x000fe200078e00ff */
[----:B------:R-:W-:-:S03]  /*2f40*/  @P0 MOV R14, RZ ;  /* 0x000000ff000e0202 */ /* 0x000fc60000000f00 */
[----:B------:R-:W-:Y:S01]  /*2f50*/  @P0 IMAD.MOV.U32 R15, RZ, RZ, R2 ;  /* 0x000000ffff0f0224 */ /* 0x000fe200078e0002 */
[----:B------:R-:W-:Y:S05]  /*2f60*/  BRA `(.L_x_933) ;  /* 0x0000002000007947 */ /* 0x000fea0003800000 */
.L_x_934:
[----:B------:R-:W-:Y:S01]  /*2f70*/  LOP3.LUT R15, R3, 0x80000, RZ, 0xfc, !PT ;  /* 0x00080000030f7812 */ /* 0x000fe200078efcff */
[----:B------:R-:W-:Y:S02]  /*2f80*/  IMAD.MOV.U32 R14, RZ, RZ, R2 ;  /* 0x000000ffff0e7224 */ /* 0x000fe400078e0002 */
.L_x_933:
[----:B------:R-:W-:Y:S05]  /*2f90*/  BSYNC B2 ;  /* 0x0000000000027941 */ /* 0x000fea0003800000 */
.L_x_931:
[----:B------:R-:W-:Y:S01]  /*2fa0*/  IMAD.MOV.U32 R7, RZ, RZ, 0x0 ;  /* 0x00000000ff077424 */ /* 0x000fe200078e00ff */
[----:B------:R-:W-:Y:S01]  /*2fb0*/  MOV R5, R15 ;  /* 0x0000000f00057202 */ /* 0x000fe20000000f00 */
[----:B------:R-:W-:Y:S02]  /*2fc0*/  IMAD.MOV.U32 R4, RZ, RZ, R14 ;  /* 0x000000ffff047224 */ /* 0x000fe400078e000e */
[----:B------:R-:W-:Y:S05]  /*2fd0*/  RET.REL.NODEC R6 `(_ZN17fastertransformer34generalAddBiasResidualLayerNormOptI7__half2Lb1ELb1ELi2ELb1ELi8EEEvPT_S3_PKS2_S5_S5_S5_S5_S5_fiiPKfS7_S7_Pfi) ;  /* 0xffffd02006007950 */ /* 0x000fea0003c3ffff */
.L_x_935:
        /* <DEDUP_REMOVED lines=10> */
.L_x_2447:


//--------------------- .text._ZN17fastertransformer35generalAddBiasResidualLayerNormOpt2I7__half2Lb0ELb0ELi1ELb1ELi8EEEvPT_S3_PKS2_S5_S5_S5_S5_S5_fiiPKfS7_S7_Pfi --------------------------
	.section	.text._ZN17fastertransformer35generalAddBiasResidualLayerNormOpt2I7__half2Lb0ELb0ELi1ELb1ELi8EEEvPT_S3_PKS2_S5_S5_S5_S5_S5_fiiPKfS7_S7_Pfi,"ax",@progbits
	.sectioninfo	@"SHI_REGISTERS=32"
	.align	128
        .global         _ZN17fastertransformer35generalAddBiasResidualLayerNormOpt2I7__half2Lb0ELb0ELi1ELb1ELi8EEEvPT_S3_PKS2_S5_S5_S5_S5_S5_fiiPKfS7_S7_Pfi
        .type           _ZN17fastertransformer35generalAddBiasResidualLayerNormOpt2I7__half2Lb0ELb0ELi1ELb1ELi8EEEvPT_S3_PKS2_S5_S5_S5_S5_S5_fiiPKfS7_S7_Pfi,@function
        .size           _ZN17fastertransformer35generalAddBiasResidualLayerNormOpt2I7__half2Lb0ELb0ELi1ELb1ELi8EEEvPT_S3_PKS2_S5_S5_S5_S5_S5_fiiPKfS7_S7_Pfi,(.L_x_2448 - _ZN17fastertransformer35generalAddBiasResidualLayerNormOpt2I7__half2Lb0ELb0ELi1ELb1ELi8EEEvPT_S3_PKS2_S5_S5_S5_S5_S5_fiiPKfS7_S7_Pfi)
        .other          _ZN17fastertransformer35generalAddBiasResidualLayerNormOpt2I7__half2Lb0ELb0ELi1ELb1ELi8EEEvPT_S3_PKS2_S5_S5_S5_S5_S5_fiiPKfS7_S7_Pfi,@"STO_CUDA_ENTRY STV_DEFAULT"
_ZN17fastertransformer35generalAddBiasResidualLayerNormOpt2I7__half2Lb0ELb0ELi1ELb1ELi8EEEvPT_S3_PKS2_S5_S5_S5_S5_S5_fiiPKfS7_S7_Pfi:
.text._ZN17fastertransformer35generalAddBiasResidualLayerNormOpt2I7__half2Lb0ELb0ELi1ELb1ELi8EEEvPT_S3_PKS2_S5_S5_S5_S5_S5_fiiPKfS7_S7_Pfi:
        /* <DEDUP_REMOVED lines=15> */
[----:B0-2---:R-:W-:Y:S02]  /*00f0*/  IMAD.MOV.U32 R2, RZ, RZ, c[0x0][0x0] ;  /* 0x00000000ff027624 */ /* 0x005fe400078e00ff */
[--C-:B------:R-:W-:Y:S02]  /*0100*/  IMAD R4, R11, c[0x0][0x1a8], R20.reuse ;  /* 0x00006a000b047a24 */ /* 0x100fe400078e0214 */
[----:B------:R-:W-:Y:S02]  /*0110*/  IMAD.SHL.U32 R6, R2, 0x8, RZ ;  /* 0x0000000802067824 */ /* 0x000fe400078e00ff */
[----:B------:R-:W-:Y:S02]  /*0120*/  IMAD.MOV.U32 R8, RZ, RZ, RZ ;  /* 0x000000ffff087224 */ /* 0x000fe400078e00ff */
[----:B------:R-:W-:Y:S02]  /*0130*/  IMAD.MOV.U32 R5, RZ, RZ, RZ ;  /* 0x000000ffff057224 */ /* 0x000fe400078e00ff */
[----:B------:R-:W-:-:S02]  /*0140*/  IMAD.MOV.U32 R7, RZ, RZ, R20 ;  /* 0x000000ffff077224 */ /* 0x000fc400078e0014 */
[----:B------:R-:W-:Y:S02]  /*0150*/  IMAD.MOV.U32 R0, RZ, RZ, RZ ;  /* 0x000000ffff007224 */ /* 0x000fe400078e00ff */
[----:B------:R-:W-:-:S04]  /*0160*/  IMAD.WIDE R2, R2, 0x4, RZ ;  /* 0x0000000402027825 */ /* 0x000fc800078e02ff */
.L_x_938:
[----:B------:R-:W-:Y:S02]  /*0170*/  IMAD.MOV.U32 R16, RZ, RZ, 0x4 ;  /* 0x00000004ff107424 */ /* 0x000fe400078e00ff */
[----:B0-----:R-:W-:-:S04]  /*0180*/  IMAD R17, R6, R5, R4 ;  /* 0x0000000506117224 */ /* 0x001fc800078e0204 */
[----:B------:R-:W-:-:S06]  /*0190*/  IMAD.WIDE R18, R17, R16, c[0x0][0x180] ;  /* 0x0000600011127625 */ /* 0x000fcc00078e0210 */
[----:B------:R-:W2:Y:S01]  /*01a0*/  LDG.E.CONSTANT R18, [R18.64] ;  /* 0x0000000412127981 */ /* 0x000ea2000c1e9900 */
[----:B------:R-:W-:Y:S01]  /*01b0*/  LEA R24, R7, 0x190, 0x2 ;  /* 0x0000019007187811 */ /* 0x000fe200078e10ff */
[--C-:B--2---:R-:W-:Y:S02]  /*01c0*/  HADD2.F32 R9, -RZ, R18.reuse.H0_H0 ;  /* 0x20000012ff097230 */ /* 0x104fe40000004100 */
[----:B------:R-:W-:-:S03]  /*01d0*/  HADD2.F32 R14, -RZ, R18.H1_H1 ;  /* 0x30000012ff0e7230 */ /* 0x000fc60000004100 */
[----:B------:R-:W-:Y:S02]  /*01e0*/  FADD.FTZ R10, RZ, R9 ;  /* 0x00000009ff0a7221 */ /* 0x000fe40000010000 */
[----:B------:R-:W-:Y:S02]  /*01f0*/  FADD.FTZ R23, RZ, R14 ;  /* 0x0000000eff177221 */ /* 0x000fe40000010000 */
        /* <DEDUP_REMOVED lines=14> */
[----:B------:R-:W-:-:S04]  /*02e0*/  IADD3 R18, P0, R14, c[0x0][0x180], RZ ;  /* 0x000060000e127a10 */ /* 0x000fc80007f1e0ff */
[----:B------:R-:W-:-:S05]  /*02f0*/  IADD3.X R19, R15, c[0x0][0x184], RZ, P0, !PT ;  /* 0x000061000f137a10 */ /* 0x000fca00007fe4ff */
[----:B------:R-:W2:Y:S01]  /*0300*/  LDG.E.CONSTANT R18, [R18.64] ;  /* 0x0000000412127981 */ /* 0x000ea2000c1e9900 */
[----:B------:R-:W-:Y:S02]  /*0310*/  IADD3 R16, P0, R14, c[0x0][0x168], RZ ;  /* 0x00005a000e107a10 */ /* 0x000fe40007f1e0ff */
[----:B------:R-:W-:Y:S02]  /*0320*/  IADD3 R9, R9, c[0x0][0x0], RZ ;  /* 0x0000000009097a10 */ /* 0x000fe40007ffe0ff */
[----:B------:R-:W-:Y:S02]  /*0330*/  IADD3.X R17, R15, c[0x0][0x16c], RZ, P0, !PT ;  /* 0x00005b000f117a10 */ /* 0x000fe400007fe4ff */
[----:B------:R-:W-:Y:S01]  /*0340*/  ISETP.GE.AND P0, PT, R9, c[0x0][0x1a8], PT ;  /* 0x00006a0009007a0c */ /* 0x000fe20003f06270 */
[--C-:B--2---:R-:W-:Y:S02]  /*0350*/  HADD2.F32 R7, -RZ, R18.reuse.H0_H0 ;  /* 0x20000012ff077230 */ /* 0x104fe40000004100 */
[----:B------:R-:W-:-:S03]  /*0360*/  HADD2.F32 R10, -RZ, R18.H1_H1 ;  /* 0x30000012ff0a7230 */ /* 0x000fc60000004100 */
[----:B------:R-:W-:Y:S02]  /*0370*/  FADD.FTZ R22, RZ, R7 ;  /* 0x00000007ff167221 */ /* 0x000fe40000010000 */
[----:B------:R-:W-:Y:S02]  /*0380*/  FADD.FTZ R23, RZ, R10 ;  /* 0x0000000aff177221 */ /* 0x000fe40000010000 */
[----:B------:R-:W-:-:S03]  /*0390*/  IMAD.MOV.U32 R7, RZ, RZ, c[0x0][0x0] ;  /* 0x00000000ff077624 */ /* 0x000fc600078e00ff */
[----:B------:R-:W-:Y:S01]  /*03a0*/  F2FP.PACK_AB R19, R22, R23 ;  /* 0x000000171613723e */ /* 0x000fe200000000ff */
[----:B------:R-:W-:-:S03]  /*03b0*/  IMAD R10, R7, 0x4, R24 ;  /* 0x00000004070a7824 */ /* 0x000fc600078e0218 */
[----:B------:R-:W-:Y:S01]  /*03c0*/  PRMT R25, R19, 0x5432, R19 ;  /* 0x0000543213197816 */ /* 0x000fe20000000013 */
[----:B------:R-:W-:Y:S02]  /*03d0*/  FMUL.FTZ R19, R23, R23 ;  /* 0x0000001717137220 */ /* 0x000fe40000410000 */
[C---:B------:R-:W-:Y:S02]  /*03e0*/  FADD.FTZ R23, R22.reuse, R23 ;  /* 0x0000001716177221 */ /* 0x040fe40000010000 */
[----:B------:R0:W-:Y:S01]  /*03f0*/  STG.E [R16.64], R25 ;  /* 0x0000001910007986 */ /* 0x0001e2000c101904 */
[----:B------:R-:W-:Y:S02]  /*0400*/  FFMA.FTZ R19, R22, R22, R19 ;  /* 0x0000001616137223 */ /* 0x000fe40000010013 */
[----:B------:R-:W-:Y:S01]  /*0410*/  FADD.FTZ R0, R0, R23 ;  /* 0x0000001700007221 */ /* 0x000fe20000010000 */
[----:B------:R0:W-:Y:S01]  /*0420*/  STS [R10], R25 ;  /* 0x000000190a007388 */ /* 0x0001e20000000800 */
[----:B------:R-:W-:Y:S01]  /*0430*/  FADD.FTZ R8, R8, R19 ;  /* 0x0000001308087221 */ /* 0x000fe20000010000 */
[----:B------:R-:W-:Y:S05]  /*0440*/  @P0 BRA `(.L_x_937) ;  /* 0x0000091000000947 */ /* 0x000fea0003800000 */
[----:B------:R-:W-:-:S05]  /*0450*/  IADD3 R19, P0, R2, R14, RZ ;  /* 0x0000000e02137210 */ /* 0x000fca0007f1e0ff */
[----:B------:R-:W-:Y:S01]  /*0460*/  IMAD.X R23, R3, 0x1, R15, P0 ;  /* 0x0000000103177824 */ /* 0x000fe200000e060f */
[----:B------:R-:W-:-:S04]  /*0470*/  IADD3 R14, P0, R19, c[0x0][0x180], RZ ;  /* 0x00006000130e7a10 */ /* 0x000fc80007f1e0ff */
[----:B------:R-:W-:-:S05]  /*0480*/  IADD3.X R15, R23, c[0x0][0x184], RZ, P0, !PT ;  /* 0x00006100170f7a10 */ /* 0x000fca00007fe4ff */
[----:B------:R-:W2:Y:S01]  /*0490*/  LDG.E.CONSTANT R14, [R14.64] ;  /* 0x000000040e0e7981 */ /* 0x000ea2000c1e9900 */
[----:B0-----:R-:W-:Y:S01]  /*04a0*/  IADD3 R16, P0, R19, c[0x0][0x168], RZ ;  /* 0x00005a0013107a10 */ /* 0x001fe20007f1e0ff */
[----:B------:R-:W-:Y:S01]  /*04b0*/  IMAD R10, R7, 0x4, R10 ;  /* 0x00000004070a7824 */ /* 0x000fe200078e020a */
[----:B------:R-:W-:Y:S01]  /*04c0*/  IADD3 R9, R9, c[0x0][0x0], RZ ;  /* 0x0000000009097a10 */ /* 0x000fe20007ffe0ff */
[--C-:B--2---:R-:W-:Y:S02]  /*04d0*/  HADD2.F32 R17, -RZ, R14.reuse.H0_H0 ;  /* 0x2000000eff117230 */ /* 0x104fe40000004100 */
[----:B------:R-:W-:-:S03]  /*04e0*/  HADD2.F32 R22, -RZ, R14.H1_H1 ;  /* 0x3000000eff167230 */ /* 0x000fc60000004100 */
[----:B------:R-:W-:Y:S01]  /*04f0*/  FADD.FTZ R18, RZ, R17 ;  /* 0x00000011ff127221 */ /* 0x000fe20000010000 */
[----:B------:R-:W-:Y:S01]  /*0500*/  IADD3.X R17, R23, c[0x0][0x16c], RZ, P0, !PT ;  /* 0x00005b0017117a10 */ /* 0x000fe200007fe4ff */
[----:B------:R-:W-:Y:S01]  /*0510*/  FADD.FTZ R25, RZ, R22 ;  /* 0x00000016ff197221 */ /* 0x000fe20000010000 */
[----:B------:R-:W-:-:S04]  /*0520*/  ISETP.GE.AND P0, PT, R9, c[0x0][0x1a8], PT ;  /* 0x00006a0009007a0c */ /* 0x000fc80003f06270 */
[----:B------:R-:W-:-:S04]  /*0530*/  F2FP.PACK_AB R15, R18, R25 ;  /* 0x00000019120f723e */ /* 0x000fc800000000ff */
        /* <DEDUP_REMOVED lines=107> */
[----:B0-----:R-:W-:-:S04]  /*0bf0*/  IADD3 R16, P0, R14, c[0x0][0x180], RZ ;  /* 0x000060000e107a10 */ /* 0x001fc80007f1e0ff */
[----:B------:R-:W-:-:S05]  /*0c00*/  IADD3.X R17, R23, c[0x0][0x184], RZ, P0, !PT ;  /* 0x0000610017117a10 */ /* 0x000fca00007fe4ff */
[----:B------:R-:W2:Y:S01]  /*0c10*/  LDG.E.CONSTANT R16, [R16.64] ;  /* 0x0000000410107981 */ /* 0x000ea2000c1e9900 */
[----:B------:R-:W-:Y:S01]  /*0c20*/  IADD3 R14, P0, R14, c[0x0][0x168], RZ ;  /* 0x00005a000e0e7a10 */ /* 0x000fe20007f1e0ff */
[----:B------:R-:W-:Y:S01]  /*0c30*/  IMAD R10, R7, 0x4, R10 ;  /* 0x00000004070a7824 */ /* 0x000fe200078e020a */
[----:B------:R-:W-:Y:S02]  /*0c40*/  IADD3 R7, R9, c[0x0][0x0], RZ ;  /* 0x0000000009077a10 */ /* 0x000fe40007ffe0ff */
[----:B------:R-:W-:Y:S01]  /*0c50*/  IADD3 R5, R5, 0x1, RZ ;  /* 0x0000000105057810 */ /* 0x000fe20007ffe0ff */
[--C-:B--2---:R-:W-:Y:S02]  /*0c60*/  HADD2.F32 R15, -RZ, R16.reuse.H0_H0 ;  /* 0x20000010ff0f7230 */ /* 0x104fe40000004100 */
[----:B------:R-:W-:-:S03]  /*0c70*/  HADD2.F32 R19, -RZ, R16.H1_H1 ;  /* 0x30000010ff137230 */ /* 0x000fc60000004100 */
[----:B------:R-:W-:Y:S01]  /*0c80*/  FADD.FTZ R18, RZ, R15 ;  /* 0x0000000fff127221 */ /* 0x000fe20000010000 */
[----:B------:R-:W-:Y:S01]  /*0c90*/  IADD3.X R15, R23, c[0x0][0x16c], RZ, P0, !PT ;  /* 0x00005b00170f7a10 */ /* 0x000fe200007fe4ff */
[----:B------:R-:W-:Y:S01]  /*0ca0*/  FADD.FTZ R19, RZ, R19 ;  /* 0x00000013ff137221 */ /* 0x000fe20000010000 */
[----:B------:R-:W-:-:S03]  /*0cb0*/  ISETP.GE.AND P0, PT, R7, c[0x0][0x1a8], PT ;  /* 0x00006a0007007a0c */ /* 0x000fc60003f06270 */
        /* <DEDUP_REMOVED lines=9> */
[----:B------:R-:W-:Y:S05]  /*0d50*/  @!P0 BRA `(.L_x_938) ;  /* 0xfffff41000008947 */ /* 0x000fea000383ffff */
.L_x_937:
[----:B0-2---:R-:W-:Y:S05]  /*0d60*/  BSYNC B0 ;  /* 0x0000000000007941 */ /* 0x005fea0003800000 */
.L_x_936:
        /* <DEDUP_REMOVED lines=66> */
.L_x_940:
[----:B------:R-:W-:Y:S05]  /*1190*/  BSYNC B0 ;  /* 0x0000000000007941 */ /* 0x000fea0003800000 */
.L_x_939:
        /* <DEDUP_REMOVED lines=13> */
.L_x_959:
        /* <DEDUP_REMOVED lines=31> */
.L_x_943:
[----:B------:R0:W-:Y:S01]  /*1460*/  STS [R25], R24 ;  /* 0x0000001819007388 */ /* 0x0001e20000000800 */
[C---:B------:R-:W-:Y:S02]  /*1470*/  HADD2 R17, |R24|.reuse, -RZ.H0_H0 ;  /* 0xa00000ff18117230 */ /* 0x040fe40000000200 */
[----:B------:R-:W-:-:S03]  /*1480*/  HSETP2.GT.AND P4, PT, |R24|.H0_H0, |R24|.H1_H1, PT ;  /* 0x7000001818007234 */ /* 0x000fc60003f84a00 */
[----:B------:R-:W-:-:S04]  /*1490*/  PRMT R0, R17, 0x7632, R0 ;  /* 0x0000763211007816 */ /* 0x000fc80000000000 */
[----:B------:R-:W-:-:S05]  /*14a0*/  SEL R17, R0, R17, !P4 ;  /* 0x0000001100117207 */ /* 0x000fca0006000000 */
[----:B------:R-:W-:-:S05]  /*14b0*/  HSETP2.GT.AND P4, PT, R17.H0_H0, R6.H0_H0, PT ;  /* 0x2000000611007234 */ /* 0x000fca0003f84800 */
[----:B------:R-:W-:Y:S02]  /*14c0*/  SEL R6, R6, R17, !P4 ;  /* 0x0000001106067207 */ /* 0x000fe40006000000 */
.L_x_944:
        /* <DEDUP_REMOVED lines=36> */
.L_x_945:
[----:B------:R0:W-:Y:S01]  /*1710*/  STS [R25], R26 ;  /* 0x0000001a19007388 */ /* 0x0001e20000000800 */
[C---:B------:R-:W-:Y:S02]  /*1720*/  HADD2 R19, |R26|.reuse, -RZ.H0_H0 ;  /* 0xa00000ff1a137230 */ /* 0x040fe40000000200 */
[----:B------:R-:W-:-:S03]  /*1730*/  HSETP2.GT.AND P4, PT, |R26|.H0_H0, |R26|.H1_H1, PT ;  /* 0x7000001a1a007234 */ /* 0x000fc60003f84a00 */
[----:B------:R-:W-:-:S04]  /*1740*/  PRMT R18, R19, 0x7632, R18 ;  /* 0x0000763213127816 */ /* 0x000fc80000000012 */
[----:B------:R-:W-:-:S05]  /*1750*/  SEL R19, R18, R19, !P4 ;  /* 0x0000001312137207 */ /* 0x000fca0006000000 */
[----:B------:R-:W-:-:S05]  /*1760*/  HSETP2.GT.AND P4, PT, R19.H0_H0, R6.H0_H0, PT ;  /* 0x2000000613007234 */ /* 0x000fca0003f84800 */
[----:B------:R-:W-:Y:S02]  /*1770*/  SEL R6, R6, R19, !P4 ;  /* 0x0000001306067207 */ /* 0x000fe40006000000 */
.L_x_946:
        /* <DEDUP_REMOVED lines=36> */
.L_x_947:
[----:B------:R0:W-:Y:S01]  /*19c0*/  STS [R25], R24 ;  /* 0x0000001819007388 */ /* 0x0001e20000000800 */
[C---:B------:R-:W-:Y:S02]  /*19d0*/  HADD2 R17, |R24|.reuse, -RZ.H0_H0 ;  /* 0xa00000ff18117230 */ /* 0x040fe40000000200 */
[----:B------:R-:W-:-:S03]  /*19e0*/  HSETP2.GT.AND P4, PT, |R24|.H0_H0, |R24|.H1_H1, PT ;  /* 0x7000001818007234 */ /* 0x000fc60003f84a00 */
[----:B------:R-:W-:-:S04]  /*19f0*/  PRMT R16, R17, 0x7632, R16 ;  /* 0x0000763211107816 */ /* 0x000fc80000000010 */
[----:B------:R-:W-:-:S05]  /*1a00*/  SEL R17, R16, R17, !P4 ;  /* 0x0000001110117207 */ /* 0x000fca0006000000 */
[----:B------:R-:W-:-:S05]  /*1a10*/  HSETP2.GT.AND P4, PT, R17.H0_H0, R6.H0_H0, PT ;  /* 0x2000000611007234 */ /* 0x000fca0003f84800 */
[----:B------:R-:W-:Y:S02]  /*1a20*/  SEL R6, R6, R17, !P4 ;  /* 0x0000001106067207 */ /* 0x000fe40006000000 */
.L_x_948:
        /* <DEDUP_REMOVED lines=36> */
.L_x_949:
[----:B------:R0:W-:Y:S01]  /*1c70*/  STS [R25], R24 ;  /* 0x0000001819007388 */ /* 0x0001e20000000800 */
[C---:B------:R-:W-:Y:S02]  /*1c80*/  HADD2 R17, |R24|.reuse, -RZ.H0_H0 ;  /* 0xa00000ff18117230 */ /* 0x040fe40000000200 */
[----:B------:R-:W-:-:S03]  /*1c90*/  HSETP2.GT.AND P4, PT, |R24|.H0_H0, |R24|.H1_H1, PT ;  /* 0x7000001818007234 */ /* 0x000fc60003f84a00 */
[----:B------:R-:W-:-:S04]  /*1ca0*/  PRMT R16, R17, 0x7632, R16 ;  /* 0x0000763211107816 */ /* 0x000fc80000000010 */
[----:B------:R-:W-:-:S05]  /*1cb0*/  SEL R17, R16, R17, !P4 ;  /* 0x0000001110117207 */ /* 0x000fca0006000000 */
[----:B------:R-:W-:-:S05]  /*1cc0*/  HSETP2.GT.AND P4, PT, R17.H0_H0, R6.H0_H0, PT ;  /* 0x2000000611007234 */ /* 0x000fca0003f84800 */
[----:B------:R-:W-:Y:S02]  /*1cd0*/  SEL R6, R6, R17, !P4 ;  /* 0x0000001106067207 */ /* 0x000fe40006000000 */
.L_x_950:
        /* <DEDUP_REMOVED lines=36> */
.L_x_951:
[----:B------:R0:W-:Y:S01]  /*1f20*/  STS [R25], R24 ;  /* 0x0000001819007388 */ /* 0x0001e20000000800 */
[C---:B------:R-:W-:Y:S02]  /*1f30*/  HADD2 R17, |R24|.reuse, -RZ.H0_H0 ;  /* 0xa00000ff18117230 */ /* 0x040fe40000000200 */
[----:B------:R-:W-:-:S03]  /*1f40*/  HSETP2.GT.AND P4, PT, |R24|.H0_H0, |R24|.H1_H1, PT ;  /* 0x7000001818007234 */ /* 0x000fc60003f84a00 */
[----:B------:R-:W-:-:S04]  /*1f50*/  PRMT R16, R17, 0x7632, R16 ;  /* 0x0000763211107816 */ /* 0x000fc80000000010 */
[----:B------:R-:W-:-:S05]  /*1f60*/  SEL R17, R16, R17, !P4 ;  /* 0x0000001110117207 */ /* 0x000fca0006000000 */
[----:B------:R-:W-:-:S05]  /*1f70*/  HSETP2.GT.AND P4, PT, R17.H0_H0, R6.H0_H0, PT ;  /* 0x2000000611007234 */ /* 0x000fca0003f84800 */
[----:B------:R-:W-:Y:S02]  /*1f80*/  SEL R6, R6, R17, !P4 ;  /* 0x0000001106067207 */ /* 0x000fe40006000000 */
.L_x_952:
        /* <DEDUP_REMOVED lines=36> */
.L_x_953:
[----:B------:R0:W-:Y:S01]  /*21d0*/  STS [R25], R24 ;  /* 0x0000001819007388 */ /* 0x0001e20000000800 */
[C---:B------:R-:W-:Y:S02]  /*21e0*/  HADD2 R17, |R24|.reuse, -RZ.H0_H0 ;  /* 0xa00000ff18117230 */ /* 0x040fe40000000200 */
[----:B------:R-:W-:-:S03]  /*21f0*/  HSETP2.GT.AND P4, PT, |R24|.H0_H0, |R24|.H1_H1, PT ;  /* 0x7000001818007234 */ /* 0x000fc60003f84a00 */
[----:B------:R-:W-:-:S04]  /*2200*/  PRMT R16, R17, 0x7632, R16 ;  /* 0x0000763211107816 */ /* 0x000fc80000000010 */
[----:B------:R-:W-:-:S05]  /*2210*/  SEL R17, R16, R17, !P4 ;  /* 0x0000001110117207 */ /* 0x000fca0006000000 */
[----:B------:R-:W-:-:S05]  /*2220*/  HSETP2.GT.AND P4, PT, R17.H0_H0, R6.H0_H0, PT ;  /* 0x2000000611007234 */ /* 0x000fca0003f84800 */
[----:B------:R-:W-:Y:S02]  /*2230*/  SEL R6, R6, R17, !P4 ;  /* 0x0000001106067207 */ /* 0x000fe40006000000 */
.L_x_954:
        /* <DEDUP_REMOVED lines=36> */
.L_x_955:
[----:B------:R0:W-:Y:S01]  /*2480*/  STS [R25], R24 ;  /* 0x0000001819007388 */ /* 0x0001e20000000800 */
[C---:B------:R-:W-:Y:S02]  /*2490*/  HADD2 R17, |R24|.reuse, -RZ.H0_H0 ;  /* 0xa00000ff18117230 */ /* 0x040fe40000000200 */
[----:B------:R-:W-:-:S03]  /*24a0*/  HSETP2.GT.AND P4, PT, |R24|.H0_H0, |R24|.H1_H1, PT ;  /* 0x7000001818007234 */ /* 0x000fc60003f84a00 */
[----:B------:R-:W-:-:S04]  /*24b0*/  PRMT R16, R17, 0x7632, R16 ;  /* 0x0000763211107816 */ /* 0x000fc80000000010 */
[----:B------:R-:W-:-:S05]  /*24c0*/  SEL R17, R16, R17, !P4 ;  /* 0x0000001110117207 */ /* 0x000fca0006000000 */
[----:B------:R-:W-:-:S05]  /*24d0*/  HSETP2.GT.AND P4, PT, R17.H0_H0, R6.H0_H0, PT ;  /* 0x2000000611007234 */ /* 0x000fca0003f84800 */
[----:B------:R-:W-:Y:S02]  /*24e0*/  SEL R6, R6, R17, !P4 ;  /* 0x0000001106067207 */ /* 0x000fe40006000000 */
.L_x_956:
        /* <DEDUP_REMOVED lines=36> */
.L_x_957:
[----:B------:R0:W-:Y:S01]  /*2730*/  STS [R25], R23 ;  /* 0x0000001719007388 */ /* 0x0001e20000000800 */
[C---:B------:R-:W-:Y:S02]  /*2740*/  HADD2 R17, |R23|.reuse, -RZ.H0_H0 ;  /* 0xa00000ff17117230 */ /* 0x040fe40000000200 */
[----:B------:R-:W-:-:S03]  /*2750*/  HSETP2.GT.AND P4, PT, |R23|.H0_H0, |R23|.H1_H1, PT ;  /* 0x7000001717007234 */ /* 0x000fc60003f84a00 */
[----:B------:R-:W-:-:S04]  /*2760*/  PRMT R0, R17, 0x7632, R0 ;  /* 0x0000763211007816 */ /* 0x000fc80000000000 */
[----:B------:R-:W-:-:S05]  /*2770*/  SEL R17, R0, R17, !P4 ;  /* 0x0000001100117207 */ /* 0x000fca0006000000 */
[----:B------:R-:W-:-:S05]  /*2780*/  HSETP2.GT.AND P4, PT, R17.H0_H0, R6.H0_H0, PT ;  /* 0x2000000611007234 */ /* 0x000fca0003f84800 */
[----:B------:R-:W-:Y:S02]  /*2790*/  SEL R6, R6, R17, !P4 ;  /* 0x0000001106067207 */ /* 0x000fe40006000000 */
.L_x_958:
[----:B0-----:R-:W-:Y:S02]  /*27a0*/  IADD3 R22, R22, c[0x0][0x0], RZ ;  /* 0x0000000016167a10 */ /* 0x001fe40007ffe0ff */
[----:B------:R-:W-:Y:S02]  /*27b0*/  IADD3 R4, R4, 0x1, RZ ;  /* 0x0000000104047810 */ /* 0x000fe40007ffe0ff */
[----:B------:R-:W-:-:S13]  /*27c0*/  ISETP.GE.AND P4, PT, R22, c[0x0][0x1a8], PT ;  /* 0x00006a0016007a0c */ /* 0x000fda0003f86270 */
[----:B------:R-:W-:Y:S01]  /*27d0*/  @P4 CALL.REL.NOINC `(.L_x_942) ;  /* 0x0000001000004944 */ /* 0x000fe20003c00000 */
[----:B------:R-:W-:Y:S05]  /*27e0*/  BRA `(.L_x_959) ;  /* 0xffffea8000007947 */ /* 0x000fea000383ffff */
.L_x_942:
[----:B------:R-:W-:Y:S05]  /*27f0*/  BSYNC B0 ;  /* 0x0000000000007941 */ /* 0x000fea0003800000 */
.L_x_941:
        /* <DEDUP_REMOVED lines=49> */
[----:B-----5:R-:W-:Y:S05]  /*2b10*/  CALL.REL.NOINC `($__internal_14_$__cuda_sm20_div_rn_f64_full) ;  /* 0x000001e000007944 */ /* 0x020fea0003c00000 */
.L_x_963:
[----:B------:R-:W-:Y:S05]  /*2b20*/  BSYNC B1 ;  /* 0x0000000000017941 */ /* 0x000fea0003800000 */
.L_x_962:
[----:B------:R-:W0:Y:S01]  /*2b30*/  F2F.F32.F64 R4, R2 ;  /* 0x0000000200047310 */ /* 0x000e220000301000 */
[----:B------:R-:W0:Y:S01]  /*2b40*/  DSETP.GEU.AND P0, PT, |R2|, c[0x2][0x0], PT ;  /* 0x008000000200762a */ /* 0x000e220003f0e200 */
[----:B------:R-:W-:-:S13]  /*2b50*/  IMAD.MOV.U32 R9, RZ, RZ, 0x2 ;  /* 0x00000002ff097424 */ /* 0x000fda00078e00ff */
[----:B0-----:R-:W-:Y:S02]  /*2b60*/  @!P0 FMUL R4, R4, 1.175494350822287508e-38 ;  /* 0x0080000004048820 */ /* 0x001fe40000400000 */
.L_x_964:
        /* <DEDUP_REMOVED lines=16> */
.L_x_961:
[----:B------:R-:W-:Y:S05]  /*2c70*/  BSYNC B0 ;  /* 0x0000000000007941 */ /* 0x000fea0003800000 */
.L_x_960:
        /* <DEDUP_REMOVED lines=8> */
        .weak           $__internal_14_$__cuda_sm20_div_rn_f64_full
        .type           $__internal_14_$__cuda_sm20_div_rn_f64_full,@function
        .size           $__internal_14_$__cuda_sm20_div_rn_f64_full,(.L_x_2448 - $__internal_14_$__cuda_sm20_div_rn_f64_full)
$__internal_14_$__cuda_sm20_div_rn_f64_full:
        /* <DEDUP_REMOVED lines=57> */
.L_x_966:
        /* <DEDUP_REMOVED lines=15> */
.L_x_968:
[----:B0-----:R-:W-:Y:S01]  /*3180*/  LOP3.LUT R17, R5, 0x80000, RZ, 0xfc, !PT ;  /* 0x0008000005117812 */ /* 0x001fe200078efcff */
[----:B------:R-:W-:Y:S02]  /*3190*/  IMAD.MOV.U32 R16, RZ, RZ, R4 ;  /* 0x000000ffff107224 */ /* 0x000fe400078e0004 */
.L_x_967:
[----:B------:R-:W-:Y:S05]  /*31a0*/  BSYNC B2 ;  /* 0x0000000000027941 */ /* 0x000fea0003800000 */
.L_x_965:
[----:B------:R-:W-:Y:S02]  /*31b0*/  IMAD.MOV.U32 R9, RZ, RZ, 0x0 ;  /* 0x00000000ff097424 */ /* 0x000fe400078e00ff */
[----:B------:R-:W-:Y:S02]  /*31c0*/  IMAD.MOV.U32 R2, RZ, RZ, R16 ;  /* 0x000000ffff027224 */ /* 0x000fe400078e0010 */
[----:B------:R-:W-:Y:S01]  /*31d0*/  IMAD.MOV.U32 R3, RZ, RZ, R17 ;  /* 0x000000ffff037224 */ /* 0x000fe200078e0011 */
[----:B------:R-:W-:Y:S06]  /*31e0*/  RET.REL.NODEC R8 `(_ZN17fastertransformer35generalAddBiasResidualLayerNormOpt2I7__half2Lb0ELb0ELi1ELb1ELi8EEEvPT_S3_PKS2_S5_S5_S5_S5_S5_fiiPKfS7_S7_Pfi) ;  /* 0xffffce1008007950 */ /* 0x000fec0003c3ffff */
.L_x_969:
        /* <DEDUP_REMOVED lines=9> */
.L_x_2448:


//--------------------- .text._ZN17fastertransformer34generalAddBiasResidualLayerNormOptI7__half2Lb0ELb0ELi1ELb1ELi8EEEvPT_S3_PKS2_S5_S5_S5_S5_S5_fiiPKfS7_S7_Pfi --------------------------
	.section	.text._ZN17fastertransformer34generalAddBiasResidualLayerNormOptI7__half2Lb0ELb0ELi1ELb1ELi8EEEvPT_S3_PKS2_S5_S5_S5_S5_S5_fiiPKfS7_S7_Pfi,"ax",@progbits
	.sectioninfo	@"SHI_REGISTERS=32"
	.align	128
        .global         _ZN17fastertransformer34generalAddBiasResidualLayerNormOptI7__half2Lb0ELb0ELi1ELb1ELi8EEEvPT_S3_PKS2_S5_S5_S5_S5_S5_fiiPKfS7_S7_Pfi
        .type           _ZN17fastertransformer34generalAddBiasResidualLayerNormOptI7__half2Lb0ELb0ELi1ELb1ELi8EEEvPT_S3_PKS2_S5_S5_S5_S5_S5_fiiPKfS7_S7_Pfi,@function
        .size           _ZN17fastertransformer34generalAddBiasResidualLayerNormOptI7__half2Lb0ELb0ELi1ELb1ELi8EEEvPT_S3_PKS2_S5_S5_S5_S5_S5_fiiPKfS7_S7_Pfi,(.L_x_2449 - _ZN17fastertransformer34generalAddBiasResidualLayerNormOptI7__half2Lb0ELb0ELi1ELb1ELi8EEEvPT_S3_PKS2_S5_S5_S5_S5_S5_fiiPKfS7_S7_Pfi)
        .other          _ZN17fastertransformer34generalAddBiasResidualLayerNormOptI7__half2Lb0ELb0ELi1ELb1ELi8EEEvPT_S3_PKS2_S5_S5_S5_S5_S5_fiiPKfS7_S7_Pfi,@"STO_CUDA_ENTRY STV_DEFAULT"
_ZN17fastertransformer34generalAddBiasResidualLayerNormOptI7__half2Lb0ELb0ELi1ELb1ELi8EEEvPT_S3_PKS2_S5_S5_S5_S5_S5_fiiPKfS7_S7_Pfi:
.text._ZN17fastertransformer34generalAddBiasResidualLayerNormOptI7__half2Lb0ELb0ELi1ELb1ELi8EEEvPT_S3_PKS2_S5_S5_S5_S5_S5_fiiPKfS7_S7_Pfi:
        /* <DEDUP_REMOVED lines=15> */
.L_x_972:
[----:B------:R-:W-:Y:S01]  /*00f0*/  HFMA2.MMA R5, -RZ, RZ, 0, 2.384185791015625e-07 ;  /* 0x00000004ff057435 */ /* 0x000fe200000001ff */
[----:B0-----:R-:W-:-:S09]  /*0100*/  IMAD R4, R7, c[0x0][0x1a8], R6 ;  /* 0x00006a0007047a24 */ /* 0x001fd200078e0206 */
[----:B------:R-:W-:-:S06]  /*0110*/  IMAD.WIDE R2, R4, R5, c[0x0][0x180] ;  /* 0x0000600004027625 */ /* 0x000fcc00078e0205 */
[----:B------:R-:W2:Y:S01]  /*0120*/  LDG.E.CONSTANT R2, [R2.64] ;  /* 0x0000000402027981 */ /* 0x000ea2000c1e9900 */
[----:B------:R-:W-:Y:S01]  /*0130*/  IMAD.WIDE R4, R4, R5, c[0x0][0x168] ;  /* 0x00005a0004047625 */ /* 0x000fe200078e0205 */
[----:B--2---:R-:W-:-:S05]  /*0140*/  HADD2 R3, R2, RZ.H0_H0 ;  /* 0x200000ff02037230 */ /* 0x004fca0000000000 */
[----:B------:R-:W-:Y:S01]  /*0150*/  STG.E [R4.64], R3 ;  /* 0x0000000304007986 */ /* 0x000fe2000c101904 */
[----:B------:R-:W-:-:S03]  /*0160*/  HFMA2.MMA R0, R0, 1, 1, R3 ;  /* 0x3c003c0000007835 */ /* 0x000fc60000000003 */
[----:B------:R0:W-:Y:S02]  /*0170*/  STS [R6.X4+0x110], R3 ;  /* 0x0001100306007388 */ /* 0x0001e40000004800 */
[----:B0-----:R-:W-:-:S04]  /*0180*/  IADD3 R6, R6, c[0x0][0x0], RZ ;  /* 0x0000000006067a10 */ /* 0x001fc80007ffe0ff */
[----:B------:R-:W-:-:S13]  /*0190*/  ISETP.GE.AND P0, PT, R6, c[0x0][0x1a8], PT ;  /* 0x00006a0006007a0c */ /* 0x000fda0003f06270 */
[----:B------:R-:W-:Y:S05]  /*01a0*/  @!P0 BRA `(.L_x_972) ;  /* 0xffffff4000008947 */ /* 0x000fea000383ffff */
.L_x_971:
[----:B-1----:R-:W-:Y:S05]  /*01b0*/  BSYNC B0 ;  /* 0x0000000000007941 */ /* 0x002fea0003800000 */
.L_x_970:
        /* <DEDUP_REMOVED lines=47> */
.L_x_975:
        /* <DEDUP_REMOVED lines=105> */
.L_x_974:
[----:B0-----:R-:W-:Y:S05]  /*0b40*/  BSYNC B0 ;  /* 0x0000000000007941 */ /* 0x001fea0003800000 */
.L_x_973:
        /* <DEDUP_REMOVED lines=39> */
[----:B------:R-:W1:Y:S01]  /*0dc0*/  S2R R6, SR_CTAID.X ;  /* 0x0000000000067919 */ /* 0x000e620000002500 */
[C---:B------:R-:W-:Y:S01]  /*0dd0*/  IMAD.SHL.U32 R3, R14.reuse, 0x8, RZ ;  /* 0x000000080e037824 */ /* 0x040fe200078e00ff */
[----:B------:R-:W-:Y:S01]  /*0de0*/  ISETP.NE.AND.EX P0, PT, RZ, c[0x0][0x1cc], PT, P0 ;  /* 0x00007300ff007a0c */ /* 0x000fe20003f05300 */
[----:B------:R-:W-:Y:S01]  /*0df0*/  IMAD.WIDE R14, R14, 0x4, RZ ;  /* 0x000000040e0e7825 */ /* 0x000fe200078e02ff */
[----:B0-----:R-:W-:-:S03]  /*0e00*/  F2FP.PACK_AB R5, R5, R4 ;  /* 0x000000040505723e */ /* 0x001fc600000000ff */
[----:B-1----:R-:W-:-:S03]  /*0e10*/  IMAD.MOV.U32 R4, RZ, RZ, RZ ;  /* 0x000000ffff047224 */ /* 0x002fc600078e00ff */
.L_x_994:
        /* <DEDUP_REMOVED lines=31> */
.L_x_978:
[----:B------:R0:W-:Y:S01]  /*1010*/  STS [R27], R22 ;  /* 0x000000161b007388 */ /* 0x0001e20000000800 */
[C---:B------:R-:W-:Y:S02]  /*1020*/  HADD2 R0, |R22|.reuse, -RZ.H0_H0 ;  /* 0xa00000ff16007230 */ /* 0x040fe40000000200 */
[----:B------:R-:W-:-:S03]  /*1030*/  HSETP2.GT.AND P4, PT, |R22|.H0_H0, |R22|.H1_H1, PT ;  /* 0x7000001616007234 */ /* 0x000fc60003f84a00 */
[----:B------:R-:W-:-:S04]  /*1040*/  PRMT R17, R0, 0x7632, R17 ;  /* 0x0000763200117816 */ /* 0x000fc80000000011 */
[----:B------:R-:W-:-:S05]  /*1050*/  SEL R0, R17, R0, !P4 ;  /* 0x0000000011007207 */ /* 0x000fca0006000000 */
[----:B------:R-:W-:-:S05]  /*1060*/  HSETP2.GT.AND P4, PT, R0.H0_H0, R7.H0_H0, PT ;  /* 0x2000000700007234 */ /* 0x000fca0003f84800 */
[----:B------:R-:W-:Y:S02]  /*1070*/  SEL R7, R7, R0, !P4 ;  /* 0x0000000007077207 */ /* 0x000fe40006000000 */
.L_x_979:
        /* <DEDUP_REMOVED lines=36> */
.L_x_980:
[----:B------:R0:W-:Y:S01]  /*12c0*/  STS [R27], R24 ;  /* 0x000000181b007388 */ /* 0x0001e20000000800 */
[C---:B------:R-:W-:Y:S02]  /*12d0*/  HADD2 R18, |R24|.reuse, -RZ.H0_H0 ;  /* 0xa00000ff18127230 */ /* 0x040fe40000000200 */
[----:B------:R-:W-:-:S03]  /*12e0*/  HSETP2.GT.AND P4, PT, |R24|.H0_H0, |R24|.H1_H1, PT ;  /* 0x7000001818007234 */ /* 0x000fc60003f84a00 */
[----:B------:R-:W-:-:S04]  /*12f0*/  PRMT R19, R18, 0x7632, R19 ;  /* 0x0000763212137816 */ /* 0x000fc80000000013 */
[----:B------:R-:W-:-:S05]  /*1300*/  SEL R18, R19, R18, !P4 ;  /* 0x0000001213127207 */ /* 0x000fca0006000000 */
[----:B------:R-:W-:-:S05]  /*1310*/  HSETP2.GT.AND P4, PT, R18.H0_H0, R7.H0_H0, PT ;  /* 0x2000000712007234 */ /* 0x000fca0003f84800 */
[----:B------:R-:W-:Y:S02]  /*1320*/  SEL R7, R7, R18, !P4 ;  /* 0x0000001207077207 */ /* 0x000fe40006000000 */
.L_x_981:
        /* <DEDUP_REMOVED lines=36> */
.L_x_982:
[----:B------:R0:W-:Y:S01]  /*1570*/  STS [R27], R22 ;  /* 0x000000161b007388 */ /* 0x0001e20000000800 */
[C---:B------:R-:W-:Y:S02]  /*1580*/  HADD2 R16, |R22|.reuse, -RZ.H0_H0 ;  /* 0xa00000ff16107230 */ /* 0x040fe40000000200 */
[----:B------:R-:W-:-:S03]  /*1590*/  HSETP2.GT.AND P4, PT, |R22|.H0_H0, |R22|.H1_H1, PT ;  /* 0x7000001616007234 */ /* 0x000fc60003f84a00 */
[----:B------:R-:W-:-:S04]  /*15a0*/  PRMT R17, R16, 0x7632, R17 ;  /* 0x0000763210117816 */ /* 0x000fc80000000011 */
[----:B------:R-:W-:-:S05]  /*15b0*/  SEL R16, R17, R16, !P4 ;  /* 0x0000001011107207 */ /* 0x000fca0006000000 */
[----:B------:R-:W-:-:S05]  /*15c0*/  HSETP2.GT.AND P4, PT, R16.H0_H0, R7.H0_H0, PT ;  /* 0x2000000710007234 */ /* 0x000fca0003f84800 */
[----:B------:R-:W-:Y:S02]  /*15d0*/  SEL R7, R7, R16, !P4 ;  /* 0x0000001007077207 */ /* 0x000fe40006000000 */
.L_x_983:
        /* <DEDUP_REMOVED lines=36> */
.L_x_984:
[----:B------:R0:W-:Y:S01]  /*1820*/  STS [R27], R22 ;  /* 0x000000161b007388 */ /* 0x0001e20000000800 */
[C---:B------:R-:W-:Y:S02]  /*1830*/  HADD2 R16, |R22|.reuse, -RZ.H0_H0 ;  /* 0xa00000ff16107230 */ /* 0x040fe40000000200 */
[----:B------:R-:W-:-:S03]  /*1840*/  HSETP2.GT.AND P4, PT, |R22|.H0_H0, |R22|.H1_H1, PT ;  /* 0x7000001616007234 */ /* 0x000fc60003f84a00 */
[----:B------:R-:W-:-:S04]  /*1850*/  PRMT R17, R16, 0x7632, R17 ;  /* 0x0000763210117816 */ /* 0x000fc80000000011 */
[----:B------:R-:W-:-:S05]  /*1860*/  SEL R16, R17, R16, !P4 ;  /* 0x0000001011107207 */ /* 0x000fca0006000000 */
[----:B------:R-:W-:-:S05]  /*1870*/  HSETP2.GT.AND P4, PT, R16.H0_H0, R7.H0_H0, PT ;  /* 0x2000000710007234 */ /* 0x000fca0003f84800 */
[----:B------:R-:W-:Y:S02]  /*1880*/  SEL R7, R7, R16, !P4 ;  /* 0x0000001007077207 */ /* 0x000fe40006000000 */
.L_x_985:
        /* <DEDUP_REMOVED lines=36> */
.L_x_986:
[----:B------:R0:W-:Y:S01]  /*1ad0*/  STS [R27], R22 ;  /* 0x000000161b007388 */ /* 0x0001e20000000800 */
[C---:B------:R-:W-:Y:S02]  /*1ae0*/  HADD2 R16, |R22|.reuse, -RZ.H0_H0 ;  /* 0xa00000ff16107230 */ /* 0x040fe40000000200 */
[----:B------:R-:W-:-:S03]  /*1af0*/  HSETP2.GT.AND P4, PT, |R22|.H0_H0, |R22|.H1_H1, PT ;  /* 0x7000001616007234 */ /* 0x000fc60003f84a00 */
[----:B------:R-:W-:-:S04]  /*1b00*/  PRMT R17, R16, 0x7632, R17 ;  /* 0x0000763210117816 */ /* 0x000fc80000000011 */
[----:B------:R-:W-:-:S05]  /*1b10*/  SEL R16, R17, R16, !P4 ;  /* 0x0000001011107207 */ /* 0x000fca0006000000 */
[----:B------:R-:W-:-:S05]  /*1b20*/  HSETP2.GT.AND P4, PT, R16.H0_H0, R7.H0_H0, PT ;  /* 0x2000000710007234 */ /* 0x000fca0003f84800 */
[----:B------:R-:W-:Y:S02]  /*1b30*/  SEL R7, R7, R16, !P4 ;  /* 0x0000001007077207 */ /* 0x000fe40006000000 */
.L_x_987:
        /* <DEDUP_REMOVED lines=36> */
.L_x_988:
[----:B------:R0:W-:Y:S01]  /*1d80*/  STS [R27], R22 ;  /* 0x000000161b007388 */ /* 0x0001e20000000800 */
[C---:B------:R-:W-:Y:S02]  /*1d90*/  HADD2 R16, |R22|.reuse, -RZ.H0_H0 ;  /* 0xa00000ff16107230 */ /* 0x040fe40000000200 */
[----:B------:R-:W-:-:S03]  /*1da0*/  HSETP2.GT.AND P4, PT, |R22|.H0_H0, |R22|.H1_H1, PT ;  /* 0x7000001616007234 */ /* 0x000fc60003f84a00 */
[----:B------:R-:W-:-:S04]  /*1db0*/  PRMT R17, R16, 0x7632, R17 ;  /* 0x0000763210117816 */ /* 0x000fc80000000011 */
[----:B------:R-:W-:-:S05]  /*1dc0*/  SEL R16, R17, R16, !P4 ;  /* 0x0000001011107207 */ /* 0x000fca0006000000 */
[----:B------:R-:W-:-:S05]  /*1dd0*/  HSETP2.GT.AND P4, PT, R16.H0_H0, R7.H0_H0, PT ;  /* 0x2000000710007234 */ /* 0x000fca0003f84800 */
[----:B------:R-:W-:Y:S02]  /*1de0*/  SEL R7, R7, R16, !P4 ;  /* 0x0000001007077207 */ /* 0x000fe40006000000 */
.L_x_989:
        /* <DEDUP_REMOVED lines=36> */
.L_x_990:
[----:B------:R0:W-:Y:S01]  /*2030*/  STS [R27], R22 ;  /* 0x000000161b007388 */ /* 0x0001e20000000800 */
[C---:B------:R-:W-:Y:S02]  /*2040*/  HADD2 R16, |R22|.reuse, -RZ.H0_H0 ;  /* 0xa00000ff16107230 */ /* 0x040fe40000000200 */
[----:B------:R-:W-:-:S03]  /*2050*/  HSETP2.GT.AND P4, PT, |R22|.H0_H0, |R22|.H1_H1, PT ;  /* 0x7000001616007234 */ /* 0x000fc60003f84a00 */
[----:B------:R-:W-:-:S04]  /*2060*/  PRMT R17, R16, 0x7632, R17 ;  /* 0x0000763210117816 */ /* 0x000fc80000000011 */
[----:B------:R-:W-:-:S05]  /*2070*/  SEL R16, R17, R16, !P4 ;  /* 0x0000001011107207 */ /* 0x000fca0006000000 */
[----:B------:R-:W-:-:S05]  /*2080*/  HSETP2.GT.AND P4, PT, R16.H0_H0, R7.H0_H0, PT ;  /* 0x2000000710007234 */ /* 0x000fca0003f84800 */
[----:B------:R-:W-:Y:S02]  /*2090*/  SEL R7, R7, R16, !P4 ;  /* 0x0000001007077207 */ /* 0x000fe40006000000 */
.L_x_991:
        /* <DEDUP_REMOVED lines=36> */
.L_x_992:
[----:B------:R0:W-:Y:S01]  /*22e0*/  STS [R27], R22 ;  /* 0x000000161b007388 */ /* 0x0001e20000000800 */
[C---:B------:R-:W-:Y:S02]  /*22f0*/  HADD2 R0, |R22|.reuse, -RZ.H0_H0 ;  /* 0xa00000ff16007230 */ /* 0x040fe40000000200 */
[----:B------:R-:W-:-:S03]  /*2300*/  HSETP2.GT.AND P4, PT, |R22|.H0_H0, |R22|.H1_H1, PT ;  /* 0x7000001616007234 */ /* 0x000fc60003f84a00 */
[----:B------:R-:W-:-:S04]  /*2310*/  PRMT R17, R0, 0x7632, R17 ;  /* 0x0000763200117816 */ /* 0x000fc80000000011 */
[----:B------:R-:W-:-:S05]  /*2320*/  SEL R0, R17, R0, !P4 ;  /* 0x0000000011007207 */ /* 0x000fca0006000000 */
[----:B------:R-:W-:-:S05]  /*2330*/  HSETP2.GT.AND P4, PT, R0.H0_H0, R7.H0_H0, PT ;  /* 0x2000000700007234 */ /* 0x000fca0003f84800 */
[----:B------:R-:W-:Y:S02]  /*2340*/  SEL R7, R7, R0, !P4 ;  /* 0x0000000007077207 */ /* 0x000fe40006000000 */
.L_x_993:
[----:B0-----:R-:W-:Y:S02]  /*2350*/  IADD3 R25, R23, c[0x0][0x0], RZ ;  /* 0x0000000017197a10 */ /* 0x001fe40007ffe0ff */
[----:B------:R-:W-:Y:S02]  /*2360*/  IADD3 R4, R4, 0x1, RZ ;  /* 0x0000000104047810 */ /* 0x000fe40007ffe0ff */
[----:B------:R-:W-:-:S13]  /*2370*/  ISETP.GE.AND P4, PT, R25, c[0x0][0x1a8], PT ;  /* 0x00006a0019007a0c */ /* 0x000fda0003f86270 */
[----:B------:R-:W-:Y:S01]  /*2380*/  @P4 CALL.REL.NOINC `(.L_x_977) ;  /* 0x0000001000004944 */ /* 0x000fe20003c00000 */
[----:B------:R-:W-:Y:S05]  /*2390*/  BRA `(.L_x_994) ;  /* 0xffffea8000007947 */ /* 0x000fea000383ffff */
.L_x_977:
[----:B0-----:R-:W-:Y:S05]  /*23a0*/  BSYNC B0 ;  /* 0x0000000000007941 */ /* 0x001fea0003800000 */
.L_x_976:
        /* <DEDUP_REMOVED lines=16> */
[----:B0-----:R-:W-:Y:S02]  /*24b0*/  FMNMX.FTZ R14, R5, R4, !PT ;  /* 0x00000004050e7209 */ /* 0x001fe40007810000 */
[----:B------:R-:W-:-:S03]  /*24c0*/  MOV R4, 0xe0ad78ec ;  /* 0xe0ad78ec00047802 */ /* 0x000fc60000000f00 */
        /* <DEDUP_REMOVED lines=31> */
[----:B-----5:R-:W-:Y:S05]  /*26c0*/  CALL.REL.NOINC `($__internal_15_$__cuda_sm20_div_rn_f64_full) ;  /* 0x0000020000007944 */ /* 0x020fea0003c00000 */
.L_x_998:
[----:B------:R-:W-:Y:S05]  /*26d0*/  BSYNC B1 ;  /* 0x0000000000017941 */ /* 0x000fea0003800000 */
.L_x_997:
[----:B-1----:R-:W1:Y:S01]  /*26e0*/  S2R R10, SR_CTAID.X ;  /* 0x00000000000a7919 */ /* 0x002e620000002500 */
[----:B------:R-:W2:Y:S01]  /*26f0*/  F2F.F32.F64 R6, R4 ;  /* 0x0000000400067310 */ /* 0x000ea20000301000 */
[----:B------:R-:W2:Y:S01]  /*2700*/  DSETP.GEU.AND P0, PT, |R4|, c[0x2][0x0], PT ;  /* 0x008000000400762a */ /* 0x000ea20003f0e200 */
[----:B------:R-:W-:-:S13]  /*2710*/  IMAD.MOV.U32 R9, RZ, RZ, 0x2 ;  /* 0x00000002ff097424 */ /* 0x000fda00078e00ff */
[----:B--2---:R-:W-:Y:S02]  /*2720*/  @!P0 FMUL R6, R6, 1.175494350822287508e-38 ;  /* 0x0080000006068820 */ /* 0x004fe40000400000 */
.L_x_999:
        /* <DEDUP_REMOVED lines=16> */
.L_x_996:
[----:B------:R-:W-:Y:S05]  /*2830*/  BSYNC B0 ;  /* 0x0000000000007941 */ /* 0x000fea0003800000 */
.L_x_995:
        /* <DEDUP_REMOVED lines=9> */
        .weak           $__internal_15_$__cuda_sm20_div_rn_f64_full
        .type           $__internal_15_$__cuda_sm20_div_rn_f64_full,@function
        .size           $__internal_15_$__cuda_sm20_div_rn_f64_full,(.L_x_2449 - $__internal_15_$__cuda_sm20_div_rn_f64_full)
$__internal_15_$__cuda_sm20_div_rn_f64_full:
        /* <DEDUP_REMOVED lines=57> */
.L_x_1001:
        /* <DEDUP_REMOVED lines=15> */
.L_x_1003:
[----:B------:R-:W-:Y:S01]  /*2d50*/  LOP3.LUT R15, R3, 0x80000, RZ, 0xfc, !PT ;  /* 0x00080000030f7812 */ /* 0x000fe200078efcff */
[----:B------:R-:W-:Y:S02]  /*2d60*/  IMAD.MOV.U32 R14, RZ, RZ, R2 ;  /* 0x000000ffff0e7224 */ /* 0x000fe400078e0002 */
.L_x_1002:
[----:B------:R-:W-:Y:S05]  /*2d70*/  BSYNC B2 ;  /* 0x0000000000027941 */ /* 0x000fea0003800000 */
.L_x_1000:
[----:B------:R-:W-:Y:S02]  /*2d80*/  IMAD.MOV.U32 R7, RZ, RZ, 0x0 ;  /* 0x00000000ff077424 */ /* 0x000fe400078e00ff */
[----:B------:R-:W-:Y:S02]  /*2d90*/  IMAD.MOV.U32 R4, RZ, RZ, R14 ;  /* 0x000000ffff047224 */ /* 0x000fe400078e000e */
[----:B------:R-:W-:Y:S01]  /*2da0*/  IMAD.MOV.U32 R5, RZ, RZ, R15 ;  /* 0x000000ffff057224 */ /* 0x000fe200078e000f */
[----:B------:R-:W-:Y:S06]  /*2db0*/  RET.REL.NODEC R6 `(_ZN17fastertransformer34generalAddBiasResidualLayerNormOptI7__half2Lb0ELb0ELi1ELb1ELi8EEEvPT_S3_PKS2_S5_S5_S5_S5_S5_fiiPKfS7_S7_Pfi) ;  /* 0xffffd24006007950 */ /* 0x000fec0003c3ffff */
.L_x_1004:
        /* <DEDUP_REMOVED lines=12> */
.L_x_2449:


//--------------------- .text._ZN17fastertransformer35generalAddBiasResidualLayerNormOpt2I7__half2Lb1ELb0ELi1ELb1ELi8EEEvPT_S3_PKS2_S5_S5_S5_S5_S5_fiiPKfS7_S7_Pfi --------------------------
	.section	.text._ZN17fastertransformer35generalAddBiasResidualLayerNormOpt2I7__half2Lb1ELb0ELi1ELb1ELi8EEEvPT_S3_PKS2_S5_S5_S5_S5_S5_fiiPKfS7_S7_Pfi,"ax",@progbits
	.sectioninfo	@"SHI_REGISTERS=32"
	.align	128
        .global         _ZN17fastertransformer35generalAddBiasResidualLayerNormOpt2I7__half2Lb1ELb0ELi1ELb1ELi8EEEvPT_S3_PKS2_S5_S5_S5_S5_S5_fiiPKfS7_S7_Pfi
        .type           _ZN17fastertransformer35generalAddBiasResidualLayerNormOpt2I7__half2Lb1ELb0ELi1ELb1ELi8EEEvPT_S3_PKS2_S5_S5_S5_S5_S5_fiiPKfS7_S7_Pfi,@function
        .size           _ZN17fastertransformer35generalAddBiasResidualLayerNormOpt2I7__half2Lb1ELb0ELi1ELb1ELi8EEEvPT_S3_PKS2_S5_S5_S5_S5_S5_fiiPKfS7_S7_Pfi,(.L_x_2450 - _ZN17fastertransformer35generalAddBiasResidualLayerNormOpt2I7__half2Lb1ELb0ELi1ELb1ELi8EEEvPT_S3_PKS2_S5_S5_S5_S5_S5_fiiPKfS7_S7_Pfi)
        .other          _ZN17fastertransformer35generalAddBiasResidualLayerNormOpt2I7__half2Lb1ELb0ELi1ELb1ELi8EEEvPT_S3_PKS2_S5_S5_S5_S5_S5_fiiPKfS7_S7_Pfi,@"STO_CUDA_ENTRY STV_DEFAULT"
_ZN17fastertransformer35generalAddBiasResidualLayerNormOpt2I7__half2Lb1ELb0ELi1ELb1ELi8EEEvPT_S3_PKS2_S5_S5_S5_S5_S5_fiiPKfS7_S7_Pfi:
.text._ZN17fastertransformer35generalAddBiasResidualLayerNormOpt2I7__half2Lb1ELb0ELi1ELb1ELi8EEEvPT_S3_PKS2_S5_S5_S5_S5_S5_fiiPKfS7_S7_Pfi:
        /* <DEDUP_REMOVED lines=21> */
[----:B------:R-:W-:Y:S01]  /*0150*/  HFMA2.MMA R5, -RZ, RZ, 0, 0 ;  /* 0x00000000ff057435 */ /* 0x000fe200000001ff */
[----:B-1----:R-:W-:Y:S01]  /*0160*/  ISETP.GE.AND P2, PT, R20, c[0x0][0x1a8], PT ;  /* 0x00006a0014007a0c */ /* 0x002fe20003f46270 */
[----:B--2---:R-:W-:-:S12]  /*0170*/  @P0 FMUL.FTZ R7, R2, R9 ;  /* 0x0000000902070220 */ /* 0x004fd80000410000 */
[----:B------:R-:W-:Y:S05]  /*0180*/  @P2 BRA `(.L_x_1006) ;  /* 0x0000222000002947 */ /* 0x000fea0003800000 */
[----:B0--3--:R-:W-:-:S04]  /*0190*/  IMAD.MOV.U32 R8, RZ, RZ, c[0x0][0x0] ;  /* 0x00000000ff087624 */ /* 0x009fc800078e00ff */
[C---:B------:R-:W-:Y:S02]  /*01a0*/  IMAD.SHL.U32 R4, R8.reuse, 0x8, RZ ;  /* 0x0000000808047824 */ /* 0x040fe400078e00ff */
[----:B------:R-:W-:Y:S01]  /*01b0*/  IMAD.WIDE R8, R8, 0x4, RZ ;  /* 0x0000000408087825 */ /* 0x000fe200078e02ff */
[----:B------:R-:W-:Y:S05]  /*01c0*/  @P0 BRA `(.L_x_1007) ;  /* 0x00000ff000000947 */ /* 0x000fea0003800000 */
[----:B------:R-:W-:Y:S01]  /*01d0*/  BSSY B1, `(.L_x_1008) ;  /* 0x00000fd000017945 */ /* 0x000fe20003800000 */
[----:B------:R-:W-:Y:S01]  /*01e0*/  IMAD R7, R11, c[0x0][0x1a8], R20 ;  /* 0x00006a000b077a24 */ /* 0x000fe200078e0214 */
[----:B------:R-:W-:Y:S01]  /*01f0*/  MOV R10, R20 ;  /* 0x00000014000a7202 */ /* 0x000fe20000000f00 */
[----:B------:R-:W-:Y:S02]  /*0200*/  IMAD.MOV.U32 R5, RZ, RZ, RZ ;  /* 0x000000ffff057224 */ /* 0x000fe400078e00ff */
[----:B------:R-:W-:Y:S02]  /*0210*/  IMAD.MOV.U32 R0, RZ, RZ, RZ ;  /* 0x000000ffff007224 */ /* 0x000fe400078e00ff */
[----:B------:R-:W-:-:S02]  /*0220*/  IMAD.MOV.U32 R6, RZ, RZ, RZ ;  /* 0x000000ffff067224 */ /* 0x000fc400078e00ff */
.L_x_1010:
        /* <DEDUP_REMOVED lines=10> */
[----:B------:R-:W-:Y:S01]  /*02d0*/  HADD2.F32 R22, -RZ, R14.H1_H1 ;  /* 0x3000000eff167230 */ /* 0x000fe20000004100 */
[----:B------:R-:W-:Y:S02]  /*02e0*/  FADD.FTZ R18, RZ, R18 ;  /* 0x00000012ff127221 */ /* 0x000fe40000010000 */
[----:B------:R-:W-:Y:S02]  /*02f0*/  FADD.FTZ R19, RZ, R19 ;  /* 0x00000013ff137221 */ /* 0x000fe40000010000 */
[----:B------:R-:W-:Y:S01]  /*0300*/  FADD.FTZ R18, R18, R23 ;  /* 0x0000001712127221 */ /* 0x000fe20000010000 */
[C---:B------:R-:W-:Y:S01]  /*0310*/  LEA R23, R10.reuse, 0x190, 0x2 ;  /* 0x000001900a177811 */ /* 0x040fe200078e10ff */
[----:B------:R-:W-:Y:S01]  /*0320*/  FADD.FTZ R19, R19, R22 ;  /* 0x0000001613137221 */ /* 0x000fe20000010000 */
[----:B------:R-:W-:-:S04]  /*0330*/  IADD3 R22, R10, c[0x0][0x0], RZ ;  /* 0x000000000a167a10 */ /* 0x000fc80007ffe0ff */
[-C--:B------:R-:W-:Y:S02]  /*0340*/  F2FP.PACK_AB R15, R18, R19.reuse ;  /* 0x00000013120f723e */ /* 0x080fe400000000ff */
[----:B------:R-:W-:Y:S02]  /*0350*/  ISETP.GE.AND P0, PT, R22, c[0x0][0x1a8], PT ;  /* 0x00006a0016007a0c */ /* 0x000fe40003f06270 */
[----:B------:R-:W-:Y:S01]  /*0360*/  PRMT R25, R15, 0x5432, R15 ;  /* 0x000054320f197816 */ /* 0x000fe2000000000f */
[----:B------:R-:W-:Y:S02]  /*0370*/  FMUL.FTZ R15, R19, R19 ;  /* 0x00000013130f7220 */ /* 0x000fe40000410000 */
[C---:B------:R-:W-:Y:S02]  /*0380*/  FADD.FTZ R19, R18.reuse, R19 ;  /* 0x0000001312137221 */ /* 0x040fe40000010000 */
[----:B------:R0:W-:Y:S01]  /*0390*/  STG.E [R2.64], R25 ;  /* 0x0000001902007986 */ /* 0x0001e2000c101904 */
[----:B------:R-:W-:-:S02]  /*03a0*/  FFMA.FTZ R18, R18, R18, R15 ;  /* 0x0000001212127223 */ /* 0x000fc4000001000f */
[----:B------:R-:W-:Y:S01]  /*03b0*/  FADD.FTZ R6, R19, R6 ;  /* 0x0000000613067221 */ /* 0x000fe20000010000 */
        /* <DEDUP_REMOVED lines=13> */
[--C-:B---3--:R-:W-:Y:S01]  /*0490*/  HADD2.F32 R25, -RZ, R16.reuse.H0_H0 ;  /* 0x20000010ff197230 */ /* 0x108fe20000004100 */
[----:B------:R-:W-:Y:S01]  /*04a0*/  FADD.FTZ R10, RZ, R10 ;  /* 0x0000000aff0a7221 */ /* 0x000fe20000010000 */
[----:B------:R-:W-:Y:S01]  /*04b0*/  HADD2.F32 R24, -RZ, R16.H1_H1 ;  /* 0x30000010ff187230 */ /* 0x000fe20000004100 */
[----:B------:R-:W-:Y:S01]  /*04c0*/  FADD.FTZ R19, RZ, R18 ;  /* 0x00000012ff137221 */ /* 0x000fe20000010000 */
[----:B------:R-:W-:Y:S01]  /*04d0*/  IADD3 R18, P0, R2, c[0x0][0x168], RZ ;  /* 0x00005a0002127a10 */ /* 0x000fe20007f1e0ff */
[----:B------:R-:W-:-:S02]  /*04e0*/  FADD.FTZ R25, R10, R25 ;  /* 0x000000190a197221 */ /* 0x000fc40000010000 */
[----:B------:R-:W-:Y:S01]  /*04f0*/  FADD.FTZ R24, R19, R24 ;  /* 0x0000001813187221 */ /* 0x000fe20000010000 */
[----:B------:R-:W-:Y:S01]  /*0500*/  IADD3.X R19, R3, c[0x0][0x16c], RZ, P0, !PT ;  /* 0x00005b0003137a10 */ /* 0x000fe200007fe4ff */
[----:B------:R-:W-:Y:S01]  /*0510*/  IMAD.MOV.U32 R10, RZ, RZ, c[0x0][0x0] ;  /* 0x00000000ff0a7624 */ /* 0x000fe200078e00ff */
[----:B------:R-:W-:Y:S01]  /*0520*/  ISETP.GE.AND P0, PT, R22, c[0x0][0x1a8], PT ;  /* 0x00006a0016007a0c */ /* 0x000fe20003f06270 */
[C---:B------:R-:W-:Y:S01]  /*0530*/  FADD.FTZ R15, R25.reuse, R24 ;  /* 0x00000018190f7221 */ /* 0x040fe20000010000 */
[-C--:B------:R-:W-:Y:S01]  /*0540*/  F2FP.PACK_AB R14, R25, R24.reuse ;  /* 0x00000018190e723e */ /* 0x080fe200000000ff */
[----:B------:R-:W-:Y:S02]  /*0550*/  IMAD R23, R10, 0x4, R23 ;  /* 0x000000040a177824 */ /* 0x000fe400078e0217 */
        /* <DEDUP_REMOVED lines=20> */
[--C-:B---3--:R-:W-:Y:S01]  /*06a0*/  HADD2.F32 R27, -RZ, R14.reuse.H0_H0 ;  /* 0x2000000eff1b7230 */ /* 0x108fe20000004100 */
[----:B------:R-:W-:Y:S01]  /*06b0*/  FADD.FTZ R16, RZ, R16 ;  /* 0x00000010ff107221 */ /* 0x000fe20000010000 */
[----:B------:R-:W-:Y:S01]  /*06c0*/  HADD2.F32 R18, -RZ, R14.H1_H1 ;  /* 0x3000000eff127230 */ /* 0x000fe20000004100 */
[----:B------:R-:W-:-:S02]  /*06d0*/  FADD.FTZ R17, RZ, R17 ;  /* 0x00000011ff117221 */ /* 0x000fc40000010000 */
[----:B------:R-:W-:Y:S01]  /*06e0*/  FADD.FTZ R27, R16, R27 ;  /* 0x0000001b101b7221 */ /* 0x000fe20000010000 */
[----:B------:R-:W-:Y:S01]  /*06f0*/  IADD3 R16, P0, R19, c[0x0][0x168], RZ ;  /* 0x00005a0013107a10 */ /* 0x000fe20007f1e0ff */
[----:B------:R-:W-:-:S03]  /*0700*/  FADD.FTZ R18, R17, R18 ;  /* 0x0000001211127221 */ /* 0x000fc60000010000 */
[----:B------:R-:W-:Y:S01]  /*0710*/  IADD3.X R17, R25, c[0x0][0x16c], RZ, P0, !PT ;  /* 0x00005b0019117a10 */ /* 0x000fe200007fe4ff */
        /* <DEDUP_REMOVED lines=50> */
[----:B------:R-:W-:Y:S02]  /*0a40*/  LEA R23, R10, R23, 0x2 ;  /* 0x000000170a177211 */ /* 0x000fe400078e10ff */
[----:B------:R-:W-:Y:S01]  /*0a50*/  IADD3 R22, R22, c[0x0][0x0], RZ ;  /* 0x0000000016167a10 */ /* 0x000fe20007ffe0ff */
[--C-:B--2---:R-:W-:Y:S02]  /*0a60*/  HADD2.F32 R16, -RZ, R2.reuse.H0_H0 ;  /* 0x20000002ff107230 */ /* 0x104fe40000004100 */
[----:B------:R-:W-:-:S02]  /*0a70*/  HADD2.F32 R17, -RZ, R2.H1_H1 ;  /* 0x30000002ff117230 */ /* 0x000fc40000004100 */
[--C-:B---3--:R-:W-:Y:S01]  /*0a80*/  HADD2.F32 R27, -RZ, R14.reuse.H0_H0 ;  /* 0x2000000eff1b7230 */ /* 0x108fe20000004100 */
[----:B------:R-:W-:Y:S01]  /*0a90*/  FADD.FTZ R16, RZ, R16 ;  /* 0x00000010ff107221 */ /* 0x000fe20000010000 */
[----:B------:R-:W-:Y:S01]  /*0aa0*/  HADD2.F32 R18, -RZ, R14.H1_H1 ;  /* 0x3000000eff127230 */ /* 0x000fe20000004100 */
[----:B------:R-:W-:Y:S02]  /*0ab0*/  FADD.FTZ R17, RZ, R17 ;  /* 0x00000011ff117221 */ /* 0x000fe40000010000 */
        /* <DEDUP_REMOVED lines=91> */
[--C-:B---3--:R-:W-:Y:S01]  /*1070*/  HADD2.F32 R24, -RZ, R14.reuse.H0_H0 ;  /* 0x2000000eff187230 */ /* 0x108fe20000004100 */
[----:B------:R-:W-:Y:S01]  /*1080*/  FADD.FTZ R17, RZ, R17 ;  /* 0x00000011ff117221 */ /* 0x000fe20000010000 */
[----:B------:R-:W-:Y:S01]  /*1090*/  HADD2.F32 R19, -RZ, R14.H1_H1 ;  /* 0x3000000eff137230 */ /* 0x000fe20000004100 */
[----:B------:R-:W-:Y:S02]  /*10a0*/  FADD.FTZ R18, RZ, R18 ;  /* 0x00000012ff127221 */ /* 0x000fe40000010000 */
[----:B------:R-:W-:Y:S01]  /*10b0*/  FADD.FTZ R24, R17, R24 ;  /* 0x0000001811187221 */ /* 0x000fe20000010000 */
[----:B------:R-:W-:Y:S01]  /*10c0*/  IADD3.X R17, R25, c[0x0][0x16c], RZ, P0, !PT ;  /* 0x00005b0019117a10 */ /* 0x000fe200007fe4ff */
[----:B------:R-:W-:Y:S01]  /*10d0*/  FADD.FTZ R19, R18, R19 ;  /* 0x0000001312137221 */ /* 0x000fe20000010000 */
        /* <DEDUP_REMOVED lines=12> */
.L_x_1009:
[----:B------:R-:W-:Y:S05]  /*11a0*/  BSYNC B1 ;  /* 0x0000000000017941 */ /* 0x000fea0003800000 */
.L_x_1008:
[----:B------:R-:W-:Y:S05]  /*11b0*/  BRA `(.L_x_1006) ;  /* 0x000011f000007947 */ /* 0x000fea0003800000 */
.L_x_1007:
[----:B------:R-:W-:Y:S01]  /*11c0*/  HFMA2.MMA R6, -RZ, RZ, 0, 0 ;  /* 0x00000000ff067435 */ /* 0x000fe200000001ff */
[----:B------:R-:W-:-:S02]  /*11d0*/  IMAD R3, R11, c[0x0][0x1a8], R20 ;  /* 0x00006a000b037a24 */ /* 0x000fc400078e0214 */
[----:B------:R-:W-:Y:S02]  /*11e0*/  IMAD.MOV.U32 R5, RZ, RZ, RZ ;  /* 0x000000ffff057224 */ /* 0x000fe400078e00ff */
[----:B------:R-:W-:Y:S02]  /*11f0*/  IMAD.MOV.U32 R2, RZ, RZ, RZ ;  /* 0x000000ffff027224 */ /* 0x000fe400078e00ff */
[----:B------:R-:W-:Y:S02]  /*1200*/  IMAD.MOV.U32 R0, RZ, RZ, R20 ;  /* 0x000000ffff007224 */ /* 0x000fe400078e0014 */
.L_x_1011:
[----:B------:R-:W-:Y:S02]  /*1210*/  IMAD.MOV.U32 R17, RZ, RZ, 0x8 ;  /* 0x00000008ff117424 */ /* 0x000fe400078e00ff */
[----:B0-----:R-:W-:-:S04]  /*1220*/  IMAD R16, R11, c[0x0][0x1a8], R0 ;  /* 0x00006a000b107a24 */ /* 0x001fc800078e0200 */
[----:B------:R-:W-:-:S05]  /*1230*/  IMAD.WIDE R16, R16, R17, c[0x0][0x170] ;  /* 0x00005c0010107625 */ /* 0x000fca00078e0211 */
[----:B------:R-:W2:Y:S01]  /*1240*/  LDG.E.64 R14, [R16.64] ;  /* 0x00000004100e7981 */ /* 0x000ea2000c1e1b00 */
[----:B------:R-:W-:Y:S02]  /*1250*/  IMAD.MOV.U32 R10, RZ, RZ, 0x4 ;  /* 0x00000004ff0a7424 */ /* 0x000fe400078e00ff */
[----:B------:R-:W-:-:S04]  /*1260*/  IMAD R23, R4, R2, R3 ;  /* 0x0000000204177224 */ /* 0x000fc800078e0203 */
[----:B------:R-:W-:-:S06]  /*1270*/  IMAD.WIDE R18, R23, R10, c[0x0][0x180] ;  /* 0x0000600017127625 */ /* 0x000fcc00078e020a */
[----:B------:R-:W3:Y:S01]  /*1280*/  LDG.E.CONSTANT R18, [R18.64] ;  /* 0x0000000412127981 */ /* 0x000ee2000c1e9900 */
[----:B--2---:R-:W0:Y:S08]  /*1290*/  I2F R14, R14 ;  /* 0x0000000e000e7306 */ /* 0x004e300000201400 */
[----:B------:R1:W2:Y:S01]  /*12a0*/  I2F R22, R15 ;  /* 0x0000000f00167306 */ /* 0x0002a20000201400 */
[----:B0-----:R-:W-:-:S02]  /*12b0*/  FMUL.FTZ R24, R14, R7 ;  /* 0x000000070e187220 */ /* 0x001fc40000410000 */
[----:B-1----:R-:W-:Y:S01]  /*12c0*/  IMAD.WIDE R14, R23, R10, c[0x0][0x168] ;  /* 0x00005a00170e7625 */ /* 0x002fe200078e020a */
[----:B------:R-:W-:-:S04]  /*12d0*/  IADD3 R10, R0, c[0x0][0x0], RZ ;  /* 0x00000000000a7a10 */ /* 0x000fc80007ffe0ff */
[----:B------:R-:W-:Y:S01]  /*12e0*/  ISETP.GE.AND P0, PT, R10, c[0x0][0x1a8], PT ;  /* 0x00006a000a007a0c */ /* 0x000fe20003f06270 */
[----:B--2---:R-:W-:Y:S01]  /*12f0*/  FMUL.FTZ R25, R22, R7 ;  /* 0x0000000716197220 */ /* 0x004fe20000410000 */
[----:B---3--:R-:W-:-:S04]  /*1300*/  HADD2.F32 R22, -RZ, R18.H0_H0 ;  /* 0x20000012ff167230 */ /* 0x008fc80000004100 */
[----:B------:R-:W-:Y:S01]  /*1310*/  F2FP.PACK_AB R25, R25, R24 ;  /* 0x000000181919723e */ /* 0x000fe200000000ff */
[----:B------:R-:W-:Y:S01]  /*1320*/  HADD2.F32 R24, -RZ, R18.H1_H1 ;  /* 0x30000012ff187230 */ /* 0x000fe20000004100 */
[----:B------:R-:W-:-:S03]  /*1330*/  FADD.FTZ R22, RZ, R22 ;  /* 0x00000016ff167221 */ /* 0x000fc60000010000 */
[--C-:B------:R-:W-:Y:S01]  /*1340*/  HADD2.F32 R27, -RZ, R25.reuse.H1_H1 ;  /* 0x30000019ff1b7230 */ /* 0x100fe20000004100 */
[----:B------:R-:W-:Y:S01]  /*1350*/  FADD.FTZ R24, RZ, R24 ;  /* 0x00000018ff187221 */ /* 0x000fe20000010000 */
[----:B------:R-:W-:-:S03]  /*1360*/  HADD2.F32 R25, -RZ, R25.H0_H0 ;  /* 0x20000019ff197230 */ /* 0x000fc60000004100 */
[----:B------:R-:W-:Y:S02]  /*1370*/  FADD.FTZ R27, R24, R27 ;  /* 0x0000001b181b7221 */ /* 0x000fe40000010000 */
[----:B------:R-:W-:Y:S01]  /*1380*/  FADD.FTZ R22, R22, R25 ;  /* 0x0000001916167221 */ /* 0x000fe20000010000 */
[----:B------:R-:W-:Y:S01]  /*1390*/  LEA R25, R0, 0x190, 0x2 ;  /* 0x0000019000197811 */ /* 0x000fe200078e10ff */
[----:B------:R-:W-:-:S03]  /*13a0*/  FMUL.FTZ R19, R27, R27 ;  /* 0x0000001b1b137220 */ /* 0x000fc60000410000 */
[C---:B------:R-:W-:Y:S01]  /*13b0*/  F2FP.PACK_AB R18, R22.reuse, R27 ;  /* 0x0000001b1612723e */ /* 0x040fe200000000ff */
[C---:B------:R-:W-:Y:S02]  /*13c0*/  FADD.FTZ R27, R22.reuse, R27 ;  /* 0x0000001b161b7221 */ /* 0x040fe40000010000 */
[----:B------:R-:W-:Y:S01]  /*13d0*/  FFMA.FTZ R22, R22, R22, R19 ;  /* 0x0000001616167223 */ /* 0x000fe20000010013 */
[----:B------:R-:W-:Y:S01]  /*13e0*/  PRMT R29, R18, 0x5432, R18 ;  /* 0x00005432121d7816 */ /* 0x000fe20000000012 */
[----:B------:R-:W-:Y:S02]  /*13f0*/  FADD.FTZ R6, R27, R6 ;  /* 0x000000061b067221 */ /* 0x000fe40000010000 */
[----:B------:R-:W-:Y:S02]  /*1400*/  FADD.FTZ R5, R22, R5 ;  /* 0x0000000516057221 */ /* 0x000fe40000010000 */
[----:B------:R0:W-:Y:S04]  /*1410*/  STG.E [R14.64], R29 ;  /* 0x0000001d0e007986 */ /* 0x0001e8000c101904 */
[----:B------:R0:W-:Y:S01]  /*1420*/  STS [R0.X4+0x190], R29 ;  /* 0x0001901d00007388 */ /* 0x0001e20000004800 */
[----:B------:R-:W-:Y:S05]  /*1430*/  @P0 BRA `(.L_x_1006) ;  /* 0x00000f7000000947 */ /* 0x000fea0003800000 */
[----:B0-----:R-:W-:-:S04]  /*1440*/  IMAD.MOV.U32 R0, RZ, RZ, c[0x0][0x0] ;  /* 0x00000000ff007624 */ /* 0x001fc800078e00ff */
[----:B------:R-:W-:-:S05]  /*1450*/  IMAD.WIDE R16, R0, 0x8, R16 ;  /* 0x0000000800107825 */ /* 0x000fca00078e0210 */
[----:B------:R-:W2:Y:S01]  /*1460*/  LDG.E.64 R18, [R16.64] ;  /* 0x0000000410127981 */ /* 0x000ea2000c1e1b00 */
[----:B------:R-:W-:-:S05]  /*1470*/  IMAD.WIDE R14, R23, 0x4, R8 ;  /* 0x00000004170e7825 */ /* 0x000fca00078e0208 */
[----:B------:R-:W-:-:S04]  /*1480*/  IADD3 R22, P0, R14, c[0x0][0x180], RZ ;  /* 0x000060000e167a10 */ /* 0x000fc80007f1e0ff */
[----:B------:R-:W-:-:S05]  /*1490*/  IADD3.X R23, R15, c[0x0][0x184], RZ, P0, !PT ;  /* 0x000061000f177a10 */ /* 0x000fca00007fe4ff */
[----:B------:R0:W3:Y:S01]  /*14a0*/  LDG.E.CONSTANT R22, [R22.64] ;  /* 0x0000000416167981 */ /* 0x0000e2000c1e9900 */
[----:B------:R-:W-:Y:S01]  /*14b0*/  IADD3 R10, R10, c[0x0][0x0], RZ ;  /* 0x000000000a0a7a10 */ /* 0x000fe20007ffe0ff */
[----:B0-----:R-:W-:Y:S01]  /*14c0*/  IMAD R23, R0, 0x4, R25 ;  /* 0x0000000400177824 */ /* 0x001fe200078e0219 */
[----:B--2---:R-:W0:Y:S08]  /*14d0*/  I2F R18, R18 ;  /* 0x0000001200127306 */ /* 0x004e300000201400 */
[----:B------:R1:W2:Y:S01]  /*14e0*/  I2F R24, R19 ;  /* 0x0000001300187306 */ /* 0x0002a20000201400 */
[----:B0-----:R-:W-:Y:S01]  /*14f0*/  FMUL.FTZ R26, R18, R7 ;  /* 0x00000007121a7220 */ /* 0x001fe20000410000 */
[----:B------:R-:W-:-:S04]  /*1500*/  IADD3 R18, P0, R14, c[0x0][0x168], RZ ;  /* 0x00005a000e127a10 */ /* 0x000fc80007f1e0ff */
[----:B-1----:R-:W-:Y:S02]  /*1510*/  IADD3.X R19, R15, c[0x0][0x16c], RZ, P0, !PT ;  /* 0x00005b000f137a10 */ /* 0x002fe400007fe4ff */
        /* <DEDUP_REMOVED lines=24> */
[----:B------:R-:W-:Y:S02]  /*16a0*/  IADD3.X R27, R15, R9, RZ, P0, !PT ;  /* 0x000000090f1b7210 */ /* 0x000fe400007fe4ff */
[----:B------:R-:W-:-:S04]  /*16b0*/  IADD3 R14, P0, R25, c[0x0][0x180], RZ ;  /* 0x00006000190e7a10 */ /* 0x000fc80007f1e0ff */
[----:B------:R-:W-:-:S05]  /*16c0*/  IADD3.X R15, R27, c[0x0][0x184], RZ, P0, !PT ;  /* 0x000061001b0f7a10 */ /* 0x000fca00007fe4ff */
[----:B------:R-:W3:Y:S01]  /*16d0*/  LDG.E.CONSTANT R14, [R14.64] ;  /* 0x000000040e0e7981 */ /* 0x000ee2000c1e9900 */
[----:B------:R-:W-:Y:S01]  /*16e0*/  IMAD R23, R0, 0x4, R23 ;  /* 0x0000000400177824 */ /* 0x000fe200078e0217 */
[----:B------:R-:W-:Y:S01]  /*16f0*/  IADD3 R10, R10, c[0x0][0x0], RZ ;  /* 0x000000000a0a7a10 */ /* 0x000fe20007ffe0ff */
[----:B--2---:R-:W0:Y:S08]  /*1700*/  I2F R18, R18 ;  /* 0x0000001200127306 */ /* 0x004e300000201400 */
[----:B------:R-:W1:Y:S01]  /*1710*/  I2F R22, R19 ;  /* 0x0000001300167306 */ /* 0x000e620000201400 */
[----:B0-----:R-:W-:-:S02]  /*1720*/  FMUL.FTZ R24, R18, R7 ;  /* 0x0000000712187220 */ /* 0x001fc40000410000 */
[----:B-1----:R-:W-:Y:S01]  /*1730*/  FMUL.FTZ R29, R22, R7 ;  /* 0x00000007161d7220 */ /* 0x002fe20000410000 */
[----:B---3--:R-:W-:-:S04]  /*1740*/  HADD2.F32 R22, -RZ, R14.H0_H0 ;  /* 0x2000000eff167230 */ /* 0x008fc80000004100 */
[----:B------:R-:W-:Y:S01]  /*1750*/  F2FP.PACK_AB R29, R29, R24 ;  /* 0x000000181d1d723e */ /* 0x000fe200000000ff */
[----:B------:R-:W-:Y:S01]  /*1760*/  HADD2.F32 R24, -RZ, R14.H1_H1 ;  /* 0x3000000eff187230 */ /* 0x000fe20000004100 */
[----:B------:R-:W-:Y:S01]  /*1770*/  FADD.FTZ R22, RZ, R22 ;  /* 0x00000016ff167221 */ /* 0x000fe20000010000 */
[----:B------:R-:W-:Y:S02]  /*1780*/  IADD3 R14, P0, R25, c[0x0][0x168], RZ ;  /* 0x00005a00190e7a10 */ /* 0x000fe40007f1e0ff */
[--C-:B------:R-:W-:Y:S01]  /*1790*/  HADD2.F32 R26, -RZ, R29.reuse.H1_H1 ;  /* 0x3000001dff1a7230 */ /* 0x100fe20000004100 */
[----:B------:R-:W-:Y:S01]  /*17a0*/  FADD.FTZ R24, RZ, R24 ;  /* 0x00000018ff187221 */ /* 0x000fe20000010000 */
[----:B------:R-:W-:Y:S01]  /*17b0*/  HADD2.F32 R29, -RZ, R29.H0_H0 ;  /* 0x2000001dff1d7230 */ /* 0x000fe20000004100 */
[----:B------:R-:W-:Y:S02]  /*17c0*/  IADD3.X R15, R27, c[0x0][0x16c], RZ, P0, !PT ;  /* 0x00005b001b0f7a10 */ /* 0x000fe400007fe4ff */
[----:B------:R-:W-:Y:S01]  /*17d0*/  FADD.FTZ R18, R24, R26 ;  /* 0x0000001a18127221 */ /* 0x000fe20000010000 */
[----:B------:R-:W-:Y:S01]  /*17e0*/  ISETP.GE.AND P0, PT, R10, c[0x0][0x1a8], PT ;  /* 0x00006a000a007a0c */ /* 0x000fe20003f06270 */
        /* <DEDUP_REMOVED lines=13> */
[----:B------:R-:W-:-:S05]  /*18c0*/  IADD3 R25, P0, R8, R25, RZ ;  /* 0x0000001908197210 */ /* 0x000fca0007f1e0ff */
[----:B------:R-:W-:Y:S01]  /*18d0*/  IMAD.X R27, R9, 0x1, R27, P0 ;  /* 0x00000001091b7824 */ /* 0x000fe200000e061b */
[----:B------:R-:W-:-:S04]  /*18e0*/  IADD3 R18, P0, R25, c[0x0][0x180], RZ ;  /* 0x0000600019127a10 */ /* 0x000fc80007f1e0ff */
[----:B------:R-:W-:-:S05]  /*18f0*/  IADD3.X R19, R27, c[0x0][0x184], RZ, P0, !PT ;  /* 0x000061001b137a10 */ /* 0x000fca00007fe4ff */
[----:B------:R-:W3:Y:S01]  /*1900*/  LDG.E.CONSTANT R18, [R18.64] ;  /* 0x0000000412127981 */ /* 0x000ee2000c1e9900 */
[----:B------:R-:W-:Y:S01]  /*1910*/  IMAD R23, R0, 0x4, R23 ;  /* 0x0000000400177824 */ /* 0x000fe200078e0217 */
[----:B------:R-:W-:Y:S01]  /*1920*/  IADD3 R10, R10, c[0x0][0x0], RZ ;  /* 0x000000000a0a7a10 */ /* 0x000fe20007ffe0ff */
        /* <DEDUP_REMOVED lines=33> */
[----:B------:R-:W-:Y:S02]  /*1b40*/  LEA R23, R0, R23, 0x2 ;  /* 0x0000001700177211 */ /* 0x000fe400078e10ff */
        /* <DEDUP_REMOVED lines=97> */
[----:B0-----:R-:W-:-:S06]  /*2160*/  IMAD.WIDE R14, R0, 0x8, R16 ;  /* 0x00000008000e7825 */ /* 0x001fcc00078e0210 */
[----:B------:R-:W2:Y:S01]  /*2170*/  LDG.E.64 R14, [R14.64] ;  /* 0x000000040e0e7981 */ /* 0x000ea2000c1e1b00 */
[----:B------:R-:W-:-:S04]  /*2180*/  IADD3 R25, P0, R8, R25, RZ ;  /* 0x0000001908197210 */ /* 0x000fc80007f1e0ff */
[----:B------:R-:W-:Y:S02]  /*2190*/  IADD3.X R27, R9, R27, RZ, P0, !PT ;  /* 0x0000001b091b7210 */ /* 0x000fe400007fe4ff */
[----:B------:R-:W-:-:S04]  /*21a0*/  IADD3 R16, P0, R25, c[0x0][0x180], RZ ;  /* 0x0000600019107a10 */ /* 0x000fc80007f1e0ff */
[----:B------:R-:W-:-:S05]  /*21b0*/  IADD3.X R17, R27, c[0x0][0x184], RZ, P0, !PT ;  /* 0x000061001b117a10 */ /* 0x000fca00007fe4ff */
[----:B------:R0:W3:Y:S01]  /*21c0*/  LDG.E.CONSTANT R16, [R16.64] ;  /* 0x0000000410107981 */ /* 0x0000e2000c1e9900 */
[----:B------:R-:W-:Y:S01]  /*21d0*/  IMAD R23, R0, 0x4, R23 ;  /* 0x0000000400177824 */ /* 0x000fe200078e0217 */
[----:B------:R-:W-:Y:S02]  /*21e0*/  IADD3 R0, R10, c[0x0][0x0], RZ ;  /* 0x000000000a007a10 */ /* 0x000fe40007ffe0ff */
[----:B------:R-:W-:Y:S01]  /*21f0*/  IADD3 R2, R2, 0x1, RZ ;  /* 0x0000000102027810 */ /* 0x000fe20007ffe0ff */
[----:B--2---:R1:W2:Y:S08]  /*2200*/  I2F R18, R14 ;  /* 0x0000000e00127306 */ /* 0x0042b00000201400 */
[----:B------:R4:W0:Y:S01]  /*2210*/  I2F R22, R15 ;  /* 0x0000000f00167306 */ /* 0x0008220000201400 */
[----:B-1----:R-:W-:Y:S01]  /*2220*/  IADD3 R14, P0, R25, c[0x0][0x168], RZ ;  /* 0x00005a00190e7a10 */ /* 0x002fe20007f1e0ff */
[----:B--2---:R-:W-:-:S03]  /*2230*/  FMUL.FTZ R18, R18, R7 ;  /* 0x0000000712127220 */ /* 0x004fc60000410000 */
[----:B----4-:R-:W-:Y:S02]  /*2240*/  IADD3.X R15, R27, c[0x0][0x16c], RZ, P0, !PT ;  /* 0x00005b001b0f7a10 */ /* 0x010fe400007fe4ff */
[----:B------:R-:W-:Y:S01]  /*2250*/  ISETP.GE.AND P0, PT, R0, c[0x0][0x1a8], PT ;  /* 0x00006a0000007a0c */ /* 0x000fe20003f06270 */
[----:B0-----:R-:W-:-:S05]  /*2260*/  FMUL.FTZ R19, R22, R7 ;  /* 0x0000000716137220 */ /* 0x001fca0000410000 */
[----:B------:R-:W-:Y:S01]  /*2270*/  F2FP.PACK_AB R17, R19, R18 ;  /* 0x000000121311723e */ /* 0x000fe200000000ff */
[--C-:B---3--:R-:W-:Y:S02]  /*2280*/  HADD2.F32 R19, -RZ, R16.reuse.H1_H1 ;  /* 0x30000010ff137230 */ /* 0x108fe40000004100 */
[----:B------:R-:W-:Y:S02]  /*2290*/  HADD2.F32 R18, -RZ, R16.H0_H0 ;  /* 0x20000010ff127230 */ /* 0x000fe40000004100 */
[--C-:B------:R-:W-:Y:S01]  /*22a0*/  HADD2.F32 R22, -RZ, R17.reuse.H1_H1 ;  /* 0x30000011ff167230 */ /* 0x100fe20000004100 */
[----:B------:R-:W-:Y:S01]  /*22b0*/  FADD.FTZ R19, RZ, R19 ;  /* 0x00000013ff137221 */ /* 0x000fe20000010000 */
[----:B------:R-:W-:Y:S01]  /*22c0*/  HADD2.F32 R29, -RZ, R17.H0_H0 ;  /* 0x20000011ff1d7230 */ /* 0x000fe20000004100 */
[----:B------:R-:W-:Y:S02]  /*22d0*/  FADD.FTZ R18, RZ, R18 ;  /* 0x00000012ff127221 */ /* 0x000fe40000010000 */
[----:B------:R-:W-:-:S02]  /*22e0*/  FADD.FTZ R19, R19, R22 ;  /* 0x0000001613137221 */ /* 0x000fc40000010000 */
[----:B------:R-:W-:Y:S02]  /*22f0*/  FADD.FTZ R18, R18, R29 ;  /* 0x0000001d12127221 */ /* 0x000fe40000010000 */
        /* <DEDUP_REMOVED lines=11> */
.L_x_1006:
[----:B0--3--:R-:W-:Y:S05]  /*23b0*/  BSYNC B0 ;  /* 0x0000000000007941 */ /* 0x009fea0003800000 */
.L_x_1005:
[----:B------:R-:W0:Y:S01]  /*23c0*/  SHFL.BFLY PT, R3, R6, 0x10, 0x1f ;  /* 0x0e001f0006037f89 */ /* 0x000e2200000e0000 */
[----:B------:R-:W1:Y:S01]  /*23d0*/  I2F.U32 R10, c[0x0][0x0] ;  /* 0x00000000000a7b06 */ /* 0x000e620000201000 */
[----:B------:R-:W-:Y:S01]  /*23e0*/  ISETP.NE.AND P1, PT, R20, RZ, PT ;  /* 0x000000ff1400720c */ /* 0x000fe20003f25270 */
[----:B------:R-:W-:Y:S01]  /*23f0*/  BSSY B0, `(.L_x_1012) ;  /* 0x000003f000007945 */ /* 0x000fe20003800000 */
[----:B------:R-:W2:Y:S05]  /*2400*/  SHFL.BFLY PT, R0, R5, 0x10, 0x1f ;  /* 0x0e001f0005007f89 */ /* 0x000eaa00000e0000 */
[----:B------:R-:W3:Y:S01]  /*2410*/  I2F.U32 R15, R20 ;  /* 0x00000014000f7306 */ /* 0x000ee20000201000 */
[----:B-1----:R-:W-:-:S02]  /*2420*/  FMUL.FTZ R10, R10, 0.03125 ;  /* 0x3d0000000a0a7820 */ /* 0x002fc40000410000 */
        /* <DEDUP_REMOVED lines=12> */
[----:B------:R-:W0:Y:S01]  /*24f0*/  SHFL.BFLY PT, R2, R7, 0x2, 0x1f ;  /* 0x0c401f0007027f89 */ /* 0x000e2200000e0000 */
[----:B------:R-:W-:-:S02]  /*2500*/  LOP3.LUT P4, R9, R20, 0x1f, RZ, 0xc0, !PT ;  /* 0x0000001f14097812 */ /* 0x000fc4000788c0ff */
[----:B------:R-:W-:Y:S01]  /*2510*/  SHF.R.U32.HI R8, RZ, 0x5, R20 ;  /* 0x00000005ff087819 */ /* 0x000fe20000011614 */
[----:B------:R-:W1:Y:S01]  /*2520*/  SHFL.BFLY PT, R5, R6, 0x2, 0x1f ;  /* 0x0c401f0006057f89 */ /* 0x000e6200000e0000 */
[----:B0-----:R-:W-:Y:S02]  /*2530*/  FADD.FTZ R2, R7, R2 ;  /* 0x0000000207027221 */ /* 0x001fe40000010000 */
[----:B------:R-:W-:Y:S02]  /*2540*/  IMAD.SHL.U32 R7, R9, 0x4, RZ ;  /* 0x0000000409077824 */ /* 0x000fe400078e00ff */
[----:B-1----:R-:W-:Y:S01]  /*2550*/  FADD.FTZ R5, R6, R5 ;  /* 0x0000000506057221 */ /* 0x002fe20000010000 */
[----:B------:R-:W0:Y:S04]  /*2560*/  SHFL.BFLY PT, R3, R2, 0x1, 0x1f ;  /* 0x0c201f0002037f89 */ /* 0x000e2800000e0000 */
[----:B------:R-:W1:Y:S01]  /*2570*/  SHFL.BFLY PT, R4, R5, 0x1, 0x1f ;  /* 0x0c201f0005047f89 */ /* 0x000e6200000e0000 */
[----:B0-----:R-:W-:-:S02]  /*2580*/  FADD.FTZ R17, R2, R3 ;  /* 0x0000000302117221 */ /* 0x001fc40000010000 */
        /* <DEDUP_REMOVED lines=37> */
.L_x_1013:
[----:B------:R-:W-:Y:S05]  /*27e0*/  BSYNC B0 ;  /* 0x0000000000007941 */ /* 0x000fea0003800000 */
.L_x_1012:
[----:B------:R-:W-:Y:S01]  /*27f0*/  BAR.SYNC.DEFER_BLOCKING 0x0 ;  /* 0x0000000000007b1d */ /* 0x000fe20000010000 */
[----:B------:R-:W-:-:S05]  /*2800*/  MOV R6, 0x11 ;  /* 0x0000001100067802 */ /* 0x000fca0000000f00 */
[----:B------:R-:W-:Y:S01]  /*2810*/  BSSY B0, `(.L_x_1014) ;  /* 0x0000153000007945 */ /* 0x000fe20003800000 */
[----:B------:R-:W-:Y:S05]  /*2820*/  @P2 BRA `(.L_x_1015) ;  /* 0x0000151000002947 */ /* 0x000fea0003800000 */
[----:B------:R-:W1:Y:S01]  /*2830*/  LDS.64 R4, [RZ] ;  /* 0x00000000ff047984 */ /* 0x000e620000000a00 */
[----:B------:R-:W-:Y:S01]  /*2840*/  IMAD.MOV.U32 R14, RZ, RZ, c[0x0][0x0] ;  /* 0x00000000ff0e7624 */ /* 0x000fe200078e00ff */
[----:B------:R-:W-:Y:S01]  /*2850*/  ISETP.NE.U32.AND P0, PT, RZ, c[0x0][0x1c8], PT ;  /* 0x00007200ff007a0c */ /* 0x000fe20003f05070 */
[----:B------:R-:W-:-:S03]  /*2860*/  IMAD.MOV.U32 R22, RZ, RZ, R20 ;  /* 0x000000ffff167224 */ /* 0x000fc600078e0014 */
[C---:B0-----:R-:W-:Y:S01]  /*2870*/  SHF.L.U32 R3, R14.reuse, 0x3, RZ ;  /* 0x000000030e037819 */ /* 0x041fe200000006ff */
[----:B------:R-:W-:Y:S01]  /*2880*/  IMAD.WIDE R14, R14, 0x4, RZ ;  /* 0x000000040e0e7825 */ /* 0x000fe200078e02ff */
[----:B------:R-:W-:Y:S02]  /*2890*/  ISETP.NE.AND.EX P0, PT, RZ, c[0x0][0x1cc], PT, P0 ;  /* 0x00007300ff007a0c */ /* 0x000fe40003f05300 */
[----:B-1----:R-:W-:Y:S01]  /*28a0*/  F2FP.PACK_AB R5, R5, R4 ;  /* 0x000000040505723e */ /* 0x002fe200000000ff */
[----:B------:R-:W-:Y:S02]  /*28b0*/  IMAD.MOV.U32 R4, RZ, RZ, RZ ;  /* 0x000000ffff047224 */ /* 0x000fe400078e00ff */
.L_x_1032:
        /* <DEDUP_REMOVED lines=29> */
.L_x_1016:
[----:B------:R0:W-:Y:S01]  /*2a90*/  STS [R25], R24 ;  /* 0x0000001819007388 */ /* 0x0001e20000000800 */
[C---:B------:R-:W-:Y:S02]  /*2aa0*/  HADD2 R17, |R24|.reuse, -RZ.H0_H0 ;  /* 0xa00000ff18117230 */ /* 0x040fe40000000200 */
[----:B------:R-:W-:-:S03]  /*2ab0*/  HSETP2.GT.AND P5, PT, |R24|.H0_H0, |R24|.H1_H1, PT ;  /* 0x7000001818007234 */ /* 0x000fc60003fa4a00 */
[----:B------:R-:W-:-:S04]  /*2ac0*/  PRMT R0, R17, 0x7632, R0 ;  /* 0x0000763211007816 */ /* 0x000fc80000000000 */
[----:B------:R-:W-:-:S05]  /*2ad0*/  SEL R17, R0, R17, !P5 ;  /* 0x0000001100117207 */ /* 0x000fca0006800000 */
[----:B------:R-:W-:-:S05]  /*2ae0*/  HSETP2.GT.AND P5, PT, R17.H0_H0, R6.H0_H0, PT ;  /* 0x2000000611007234 */ /* 0x000fca0003fa4800 */
[----:B------:R-:W-:Y:S02]  /*2af0*/  SEL R6, R6, R17, !P5 ;  /* 0x0000001106067207 */ /* 0x000fe40006800000 */
.L_x_1017:
        /* <DEDUP_REMOVED lines=34> */
.L_x_1018:
[----:B------:R0:W-:Y:S01]  /*2d20*/  STS [R25], R26 ;  /* 0x0000001a19007388 */ /* 0x0001e20000000800 */
[C---:B------:R-:W-:Y:S02]  /*2d30*/  HADD2 R19, |R26|.reuse, -RZ.H0_H0 ;  /* 0xa00000ff1a137230 */ /* 0x040fe40000000200 */
[----:B------:R-:W-:-:S03]  /*2d40*/  HSETP2.GT.AND P5, PT, |R26|.H0_H0, |R26|.H1_H1, PT ;  /* 0x7000001a1a007234 */ /* 0x000fc60003fa4a00 */
[----:B------:R-:W-:-:S04]  /*2d50*/  PRMT R18, R19, 0x7632, R18 ;  /* 0x0000763213127816 */ /* 0x000fc80000000012 */
[----:B------:R-:W-:-:S05]  /*2d60*/  SEL R19, R18, R19, !P5 ;  /* 0x0000001312137207 */ /* 0x000fca0006800000 */
[----:B------:R-:W-:-:S05]  /*2d70*/  HSETP2.GT.AND P5, PT, R19.H0_H0, R6.H0_H0, PT ;  /* 0x2000000613007234 */ /* 0x000fca0003fa4800 */
[----:B------:R-:W-:Y:S02]  /*2d80*/  SEL R6, R6, R19, !P5 ;  /* 0x0000001306067207 */ /* 0x000fe40006800000 */
.L_x_1019:
        /* <DEDUP_REMOVED lines=34> */
.L_x_1020:
[----:B------:R0:W-:Y:S01]  /*2fb0*/  STS [R25], R24 ;  /* 0x0000001819007388 */ /* 0x0001e20000000800 */
[C---:B------:R-:W-:Y:S02]  /*2fc0*/  HADD2 R17, |R24|.reuse, -RZ.H0_H0 ;  /* 0xa00000ff18117230 */ /* 0x040fe40000000200 */
[----:B------:R-:W-:-:S03]  /*2fd0*/  HSETP2.GT.AND P5, PT, |R24|.H0_H0, |R24|.H1_H1, PT ;  /* 0x7000001818007234 */ /* 0x000fc60003fa4a00 */
[----:B------:R-:W-:-:S04]  /*2fe0*/  PRMT R16, R17, 0x7632, R16 ;  /* 0x0000763211107816 */ /* 0x000fc80000000010 */
[----:B------:R-:W-:-:S05]  /*2ff0*/  SEL R17, R16, R17, !P5 ;  /* 0x0000001110117207 */ /* 0x000fca0006800000 */
[----:B------:R-:W-:-:S05]  /*3000*/  HSETP2.GT.AND P5, PT, R17.H0_H0, R6.H0_H0, PT ;  /* 0x2000000611007234 */ /* 0x000fca0003fa4800 */
[----:B------:R-:W-:Y:S02]  /*3010*/  SEL R6, R6, R17, !P5 ;  /* 0x0000001106067207 */ /* 0x000fe40006800000 */
.L_x_1021:
        /* <DEDUP_REMOVED lines=34> */
.L_x_1022:
[----:B------:R0:W-:Y:S01]  /*3240*/  STS [R25], R24 ;  /* 0x0000001819007388 */ /* 0x0001e20000000800 */
[C---:B------:R-:W-:Y:S02]  /*3250*/  HADD2 R17, |R24|.reuse, -RZ.H0_H0 ;  /* 0xa00000ff18117230 */ /* 0x040fe40000000200 */
[----:B------:R-:W-:-:S03]  /*3260*/  HSETP2.GT.AND P5, PT, |R24|.H0_H0, |R24|.H1_H1, PT ;  /* 0x7000001818007234 */ /* 0x000fc60003fa4a00 */
[----:B------:R-:W-:-:S04]  /*3270*/  PRMT R16, R17, 0x7632, R16 ;  /* 0x0000763211107816 */ /* 0x000fc80000000010 */
[----:B------:R-:W-:-:S05]  /*3280*/  SEL R17, R16, R17, !P5 ;  /* 0x0000001110117207 */ /* 0x000fca0006800000 */
[----:B------:R-:W-:-:S05]  /*3290*/  HSETP2.GT.AND P5, PT, R17.H0_H0, R6.H0_H0, PT ;  /* 0x2000000611007234 */ /* 0x000fca0003fa4800 */
[----:B------:R-:W-:Y:S02]  /*32a0*/  SEL R6, R6, R17, !P5 ;  /* 0x0000001106067207 */ /* 0x000fe40006800000 */
.L_x_1023:
        /* <DEDUP_REMOVED lines=34> */
.L_x_1024:
[----:B------:R0:W-:Y:S01]  /*34d0*/  STS [R25], R24 ;  /* 0x0000001819007388 */ /* 0x0001e20000000800 */
[C---:B------:R-:W-:Y:S02]  /*34e0*/  HADD2 R17, |R24|.reuse, -RZ.H0_H0 ;  /* 0xa00000ff18117230 */ /* 0x040fe40000000200 */
[----:B------:R-:W-:-:S03]  /*34f0*/  HSETP2.GT.AND P5, PT, |R24|.H0_H0, |R24|.H1_H1, PT ;  /* 0x7000001818007234 */ /* 0x000fc60003fa4a00 */
[----:B------:R-:W-:-:S04]  /*3500*/  PRMT R16, R17, 0x7632, R16 ;  /* 0x0000763211107816 */ /* 0x000fc80000000010 */
[----:B------:R-:W-:-:S05]  /*3510*/  SEL R17, R16, R17, !P5 ;  /* 0x0000001110117207 */ /* 0x000fca0006800000 */
[----:B------:R-:W-:-:S05]  /*3520*/  HSETP2.GT.AND P5, PT, R17.H0_H0, R6.H0_H0, PT ;  /* 0x2000000611007234 */ /* 0x000fca0003fa4800 */
[----:B------:R-:W-:Y:S02]  /*3530*/  SEL R6, R6, R17, !P5 ;  /* 0x0000001106067207 */ /* 0x000fe40006800000 */
.L_x_1025:
        /* <DEDUP_REMOVED lines=34> */
.L_x_1026:
[----:B------:R0:W-:Y:S01]  /*3760*/  STS [R25], R24 ;  /* 0x0000001819007388 */ /* 0x0001e20000000800 */
[C---:B------:R-:W-:Y:S02]  /*3770*/  HADD2 R17, |R24|.reuse, -RZ.H0_H0 ;  /* 0xa00000ff18117230 */ /* 0x040fe40000000200 */
[----:B------:R-:W-:-:S03]  /*3780*/  HSETP2.GT.AND P5, PT, |R24|.H0_H0, |R24|.H1_H1, PT ;  /* 0x7000001818007234 */ /* 0x000fc60003fa4a00 */
[----:B------:R-:W-:-:S04]  /*3790*/  PRMT R16, R17, 0x7632, R16 ;  /* 0x0000763211107816 */ /* 0x000fc80000000010 */
[----:B------:R-:W-:-:S05]  /*37a0*/  SEL R17, R16, R17, !P5 ;  /* 0x0000001110117207 */ /* 0x000fca0006800000 */
[----:B------:R-:W-:-:S05]  /*37b0*/  HSETP2.GT.AND P5, PT, R17.H0_H0, R6.H0_H0, PT ;  /* 0x2000000611007234 */ /* 0x000fca0003fa4800 */
[----:B------:R-:W-:Y:S02]  /*37c0*/  SEL R6, R6, R17, !P5 ;  /* 0x0000001106067207 */ /* 0x000fe40006800000 */
.L_x_1027:
        /* <DEDUP_REMOVED lines=34> */
.L_x_1028:
[----:B------:R0:W-:Y:S01]  /*39f0*/  STS [R25], R24 ;  /* 0x0000001819007388 */ /* 0x0001e20000000800 */
[C---:B------:R-:W-:Y:S02]  /*3a00*/  HADD2 R17, |R24|.reuse, -RZ.H0_H0 ;  /* 0xa00000ff18117230 */ /* 0x040fe40000000200 */
[----:B------:R-:W-:-:S03]  /*3a10*/  HSETP2.GT.AND P5, PT, |R24|.H0_H0, |R24|.H1_H1, PT ;  /* 0x7000001818007234 */ /* 0x000fc60003fa4a00 */
[----:B------:R-:W-:-:S04]  /*3a20*/  PRMT R16, R17, 0x7632, R16 ;  /* 0x0000763211107816 */ /* 0x000fc80000000010 */
[----:B------:R-:W-:-:S05]  /*3a30*/  SEL R17, R16, R17, !P5 ;  /* 0x0000001110117207 */ /* 0x000fca0006800000 */
[----:B------:R-:W-:-:S05]  /*3a40*/  HSETP2.GT.AND P5, PT, R17.H0_H0, R6.H0_H0, PT ;  /* 0x2000000611007234 */ /* 0x000fca0003fa4800 */
[----:B------:R-:W-:Y:S02]  /*3a50*/  SEL R6, R6, R17, !P5 ;  /* 0x0000001106067207 */ /* 0x000fe40006800000 */
.L_x_1029:
        /* <DEDUP_REMOVED lines=34> */
.L_x_1030:
[----:B------:R0:W-:Y:S01]  /*3c80*/  STS [R25], R23 ;  /* 0x0000001719007388 */ /* 0x0001e20000000800 */
[C---:B------:R-:W-:Y:S02]  /*3c90*/  HADD2 R17, |R23|.reuse, -RZ.H0_H0 ;  /* 0xa00000ff17117230 */ /* 0x040fe40000000200 */
[----:B------:R-:W-:-:S03]  /*3ca0*/  HSETP2.GT.AND P5, PT, |R23|.H0_H0, |R23|.H1_H1, PT ;  /* 0x7000001717007234 */ /* 0x000fc60003fa4a00 */
[----:B------:R-:W-:-:S04]  /*3cb0*/  PRMT R0, R17, 0x7632, R0 ;  /* 0x0000763211007816 */ /* 0x000fc80000000000 */
[----:B------:R-:W-:-:S05]  /*3cc0*/  SEL R17, R0, R17, !P5 ;  /* 0x0000001100117207 */ /* 0x000fca0006800000 */
[----:B------:R-:W-:-:S05]  /*3cd0*/  HSETP2.GT.AND P5, PT, R17.H0_H0, R6.H0_H0, PT ;  /* 0x2000000611007234 */ /* 0x000fca0003fa4800 */
[----:B------:R-:W-:Y:S02]  /*3ce0*/  SEL R6, R6, R17, !P5 ;  /* 0x0000001106067207 */ /* 0x000fe40006800000 */
.L_x_1031:
[----:B0-----:R-:W-:Y:S02]  /*3cf0*/  IADD3 R22, R22, c[0x0][0x0], RZ ;  /* 0x0000000016167a10 */ /* 0x001fe40007ffe0ff */
[----:B------:R-:W-:Y:S02]  /*3d00*/  IADD3 R4, R4, 0x1, RZ ;  /* 0x0000000104047810 */ /* 0x000fe40007ffe0ff */
[----:B------:R-:W-:-:S13]  /*3d10*/  ISETP.GE.AND P5, PT, R22, c[0x0][0x1a8], PT ;  /* 0x00006a0016007a0c */ /* 0x000fda0003fa6270 */
[----:B------:R-:W-:Y:S01]  /*3d20*/  @P5 CALL.REL.NOINC `(.L_x_1015) ;  /* 0x0000001000005944 */ /* 0x000fe20003c00000 */
[----:B------:R-:W-:Y:S05]  /*3d30*/  BRA `(.L_x_1032) ;  /* 0xffffeb8000007947 */ /* 0x000fea000383ffff */
.L_x_1015:
[----:B------:R-:W-:Y:S05]  /*3d40*/  BSYNC B0 ;  /* 0x0000000000007941 */ /* 0x000fea0003800000 */
.L_x_1014:
[----:B------:R-:W-:-:S04]  /*3d50*/  ISETP.NE.U32.AND P0, PT, RZ, c[0x0][0x1c8], PT ;  /* 0x00007200ff007a0c */ /* 0x000fc80003f05070 */
[----:B------:R-:W-:-:S13]  /*3d60*/  ISETP.NE.AND.EX P0, PT, RZ, c[0x0][0x1cc], PT, P0 ;  /* 0x00007300ff007a0c */ /* 0x000fda0003f05300 */
[----:B------:R-:W-:Y:S05]  /*3d70*/  @!P0 EXIT ;  /* 0x000000000000894d */ /* 0x000fea0003800000 */
[----:B------:R-:W-:Y:S01]  /*3d80*/  HADD2.F32 R6, -RZ, R6.H0_H0 ;  /* 0x20000006ff067230 */ /* 0x000fe20000004100 */
[----:B------:R-:W1:Y:S01]  /*3d90*/  I2F R9, R9 ;  /* 0x0000000900097306 */ /* 0x000e620000201400 */
[----:B------:R-:W-:Y:S01]  /*3da0*/  HFMA2.MMA R4, -RZ, RZ, -598.5, 40320 ;  /* 0xe0ad78ecff047435 */ /* 0x000fe200000001ff */
        /* <DEDUP_REMOVED lines=43> */
[----:B-----5:R-:W-:Y:S05]  /*4060*/  CALL.REL.NOINC `($__internal_16_$__cuda_sm20_div_rn_f64_full) ;  /* 0x000001e000007944 */ /* 0x020fea0003c00000 */
.L_x_1036:
[----:B------:R-:W-:Y:S05]  /*4070*/  BSYNC B1 ;  /* 0x0000000000017941 */ /* 0x000fea0003800000 */
.L_x_1035:
[----:B------:R-:W0:Y:S01]  /*4080*/  F2F.F32.F64 R4, R2 ;  /* 0x0000000200047310 */ /* 0x000e220000301000 */
[----:B------:R-:W0:Y:S01]  /*4090*/  DSETP.GEU.AND P0, PT, |R2|, c[0x2][0x0], PT ;  /* 0x008000000200762a */ /* 0x000e220003f0e200 */
[----:B------:R-:W-:-:S13]  /*40a0*/  IMAD.MOV.U32 R9, RZ, RZ, 0x2 ;  /* 0x00000002ff097424 */ /* 0x000fda00078e00ff */
[----:B0-----:R-:W-:Y:S02]  /*40b0*/  @!P0 FMUL R4, R4, 1.175494350822287508e-38 ;  /* 0x0080000004048820 */ /* 0x001fe40000400000 */
.L_x_1037:
        /* <DEDUP_REMOVED lines=16> */
.L_x_1034:
[----:B------:R-:W-:Y:S05]  /*41c0*/  BSYNC B0 ;  /* 0x0000000000007941 */ /* 0x000fea0003800000 */
.L_x_1033:
        /* <DEDUP_REMOVED lines=8> */
        .weak           $__internal_16_$__cuda_sm20_div_rn_f64_full
        .type           $__internal_16_$__cuda_sm20_div_rn_f64_full,@function
        .size           $__internal_16_$__cuda_sm20_div_rn_f64_full,(.L_x_2450 - $__internal_16_$__cuda_sm20_div_rn_f64_full)
$__internal_16_$__cuda_sm20_div_rn_f64_full:
        /* <DEDUP_REMOVED lines=57> */
.L_x_1039:
        /* <DEDUP_REMOVED lines=15> */
.L_x_1041:
[----:B0-----:R-:W-:Y:S01]  /*46d0*/  LOP3.LUT R17, R5, 0x80000, RZ, 0xfc, !PT ;  /* 0x0008000005117812 */ /* 0x001fe200078efcff */
[----:B------:R-:W-:Y:S02]  /*46e0*/  IMAD.MOV.U32 R16, RZ, RZ, R4 ;  /* 0x000000ffff107224 */ /* 0x000fe400078e0004 */
.L_x_1040:
[----:B------:R-:W-:Y:S05]  /*46f0*/  BSYNC B2 ;  /* 0x0000000000027941 */ /* 0x000fea0003800000 */
.L_x_1038:
[----:B------:R-:W-:Y:S01]  /*4700*/  IMAD.MOV.U32 R9, RZ, RZ, 0x0 ;  /* 0x00000000ff097424 */ /* 0x000fe200078e00ff */
[----:B------:R-:W-:Y:S01]  /*4710*/  MOV R2, R16 ;  /* 0x0000001000027202 */ /* 0x000fe20000000f00 */
[----:B------:R-:W-:Y:S02]  /*4720*/  IMAD.MOV.U32 R3, RZ, RZ, R17 ;  /* 0x000000ffff037224 */ /* 0x000fe400078e0011 */
[----:B------:R-:W-:Y:S05]  /*4730*/  RET.REL.NODEC R8 `(_ZN17fastertransformer35generalAddBiasResidualLayerNormOpt2I7__half2Lb1ELb0ELi1ELb1ELi8EEEvPT_S3_PKS2_S5_S5_S5_S5_S5_fiiPKfS7_S7_Pfi) ;  /* 0xffffb8c008007950 */ /* 0x000fea0003c3ffff */
.L_x_1042:
        /* <DEDUP_REMOVED lines=12> */
.L_x_2450:


//--------------------- .text._ZN17fastertransformer34generalAddBiasResidualLayerNormOptI7__half2Lb1ELb0ELi1ELb1ELi8EEEvPT_S3_PKS2_S5_S5_S5_S5_S5_fiiPKfS7_S7_Pfi --------------------------
	.section	.text._ZN17fastertransformer34generalAddBiasResidualLayerNormOptI7__half2Lb1ELb0ELi1ELb1ELi8EEEvPT_S3_PKS2_S5_S5_S5_S5_S5_fiiPKfS7_S7_Pfi,"ax",@progbits
	.sectioninfo	@"SHI_REGISTERS=32"
	.align	128
        .global         _ZN17fastertransformer34generalAddBiasResidualLayerNormOptI7__half2Lb1ELb0ELi1ELb1ELi8EEEvPT_S3_PKS2_S5_S5_S5_S5_S5_fiiPKfS7_S7_Pfi
        .type           _ZN17fastertransformer34generalAddBiasResidualLayerNormOptI7__half2Lb1ELb0ELi1ELb1ELi8EEEvPT_S3_PKS2_S5_S5_S5_S5_S5_fiiPKfS7_S7_Pfi,@function
        .size           _ZN17fastertransformer34generalAddBiasResidualLayerNormOptI7__half2Lb1ELb0ELi1ELb1ELi8EEEvPT_S3_PKS2_S5_S5_S5_S5_S5_fiiPKfS7_S7_Pfi,(.L_x_2451 - _ZN17fastertransformer34generalAddBiasResidualLayerNormOptI7__half2Lb1ELb0ELi1ELb1ELi8EEEvPT_S3_PKS2_S5_S5_S5_S5_S5_fiiPKfS7_S7_Pfi)
        .other          _ZN17fastertransformer34generalAddBiasResidualLayerNormOptI7__half2Lb1ELb0ELi1ELb1ELi8EEEvPT_S3_PKS2_S5_S5_S5_S5_S5_fiiPKfS7_S7_Pfi,@"STO_CUDA_ENTRY STV_DEFAULT"
_ZN17fastertransformer34generalAddBiasResidualLayerNormOptI7__half2Lb1ELb0ELi1ELb1ELi8EEEvPT_S3_PKS2_S5_S5_S5_S5_S5_fiiPKfS7_S7_Pfi:
.text._ZN17fastertransformer34generalAddBiasResidualLayerNormOptI7__half2Lb1ELb0ELi1ELb1ELi8EEEvPT_S3_PKS2_S5_S5_S5_S5_S5_fiiPKfS7_S7_Pfi:
        /* <DEDUP_REMOVED lines=27> */
.L_x_1046:
[----:B------:R-:W-:Y:S02]  /*01b0*/  IMAD.MOV.U32 R9, RZ, RZ, 0x4 ;  /* 0x00000004ff097424 */ /* 0x000fe400078e00ff */
[----:B0-----:R-:W-:-:S04]  /*01c0*/  IMAD R8, R0, c[0x0][0x1a8], R3 ;  /* 0x00006a0000087a24 */ /* 0x001fc800078e0203 */
        /* <DEDUP_REMOVED lines=13> */
[----:B------:R-:W-:Y:S05]  /*02a0*/  BRA `(.L_x_1044) ;  /* 0x0000016000007947 */ /* 0x000fea0003800000 */
.L_x_1045:
[----:B------:R-:W-:Y:S02]  /*02b0*/  IMAD.MOV.U32 R9, RZ, RZ, R20 ;  /* 0x000000ffff097224 */ /* 0x000fe400078e0014 */
.L_x_1047:
[----:B------:R-:W-:Y:S02]  /*02c0*/  IMAD.MOV.U32 R7, RZ, RZ, 0x8 ;  /* 0x00000008ff077424 */ /* 0x000fe400078e00ff */
[----:B0-----:R-:W-:-:S04]  /*02d0*/  IMAD R8, R0, c[0x0][0x1a8], R9 ;  /* 0x00006a0000087a24 */ /* 0x001fc800078e0209 */
[----:B------:R-:W-:-:S05]  /*02e0*/  IMAD.WIDE R6, R8, R7, c[0x0][0x170] ;  /* 0x00005c0008067625 */ /* 0x000fca00078e0207 */
[----:B------:R0:W2:Y:S01]  /*02f0*/  LDG.E.64.CONSTANT R10, [R6.64] ;  /* 0x00000004060a7981 */ /* 0x0000a2000c1e9b00 */
[----:B------:R-:W-:-:S05]  /*0300*/  MOV R17, 0x4 ;  /* 0x0000000400117802 */ /* 0x000fca0000000f00 */
[----:B------:R-:W-:-:S06]  /*0310*/  IMAD.WIDE R4, R8, R17, c[0x0][0x180] ;  /* 0x0000600008047625 */ /* 0x000fcc00078e0211 */
[----:B------:R-:W3:Y:S01]  /*0320*/  LDG.E.CONSTANT R4, [R4.64] ;  /* 0x0000000404047981 */ /* 0x000ee2000c1e9900 */
[----:B0-----:R-:W-:Y:S01]  /*0330*/  IMAD.WIDE R6, R8, R17, c[0x0][0x168] ;  /* 0x00005a0008067625 */ /* 0x001fe200078e0211 */
[----:B--2---:R-:W0:Y:S08]  /*0340*/  I2F R10, R10 ;  /* 0x0000000a000a7306 */ /* 0x004e300000201400 */
[----:B------:R-:W1:Y:S01]  /*0350*/  I2F R14, R11 ;  /* 0x0000000b000e7306 */ /* 0x000e620000201400 */
[----:B---3--:R-:W-:Y:S01]  /*0360*/  HFMA2.MMA R5, R4, 1, 1, RZ ;  /* 0x3c003c0004057835 */ /* 0x008fe200000000ff */
[----:B0-----:R-:W-:-:S02]  /*0370*/  FMUL.FTZ R15, R10, R3 ;  /* 0x000000030a0f7220 */ /* 0x001fc40000410000 */
[----:B-1----:R-:W-:-:S05]  /*0380*/  FMUL.FTZ R14, R14, R3 ;  /* 0x000000030e0e7220 */ /* 0x002fca0000410000 */
[----:B------:R-:W-:-:S05]  /*0390*/  F2FP.PACK_AB R14, R14, R15 ;  /* 0x0000000f0e0e723e */ /* 0x000fca00000000ff */
[----:B------:R-:W-:-:S05]  /*03a0*/  HADD2 R5, R5, R14 ;  /* 0x0000000e05057230 */ /* 0x000fca0000000000 */
[----:B------:R-:W-:Y:S01]  /*03b0*/  STG.E [R6.64], R5 ;  /* 0x0000000506007986 */ /* 0x000fe2000c101904 */
[----:B------:R-:W-:-:S03]  /*03c0*/  HFMA2.MMA R2, R2, 1, 1, R5 ;  /* 0x3c003c0002027835 */ /* 0x000fc60000000005 */
[----:B------:R0:W-:Y:S02]  /*03d0*/  STS [R9.X4+0x110], R5 ;  /* 0x0001100509007388 */ /* 0x0001e40000004800 */
[----:B0-----:R-:W-:-:S04]  /*03e0*/  IADD3 R9, R9, c[0x0][0x0], RZ ;  /* 0x0000000009097a10 */ /* 0x001fc80007ffe0ff */
[----:B------:R-:W-:-:S13]  /*03f0*/  ISETP.GE.AND P0, PT, R9, c[0x0][0x1a8], PT ;  /* 0x00006a0009007a0c */ /* 0x000fda0003f06270 */
[----:B------:R-:W-:Y:S05]  /*0400*/  @!P0 BRA `(.L_x_1047) ;  /* 0xfffffeb000008947 */ /* 0x000fea000383ffff */
.L_x_1044:
[----:B0-----:R-:W-:Y:S05]  /*0410*/  BSYNC B0 ;  /* 0x0000000000007941 */ /* 0x001fea0003800000 */
.L_x_1043:
        /* <DEDUP_REMOVED lines=47> */
.L_x_1050:
        /* <DEDUP_REMOVED lines=105> */
.L_x_1049:
[----:B0-----:R-:W-:Y:S05]  /*0da0*/  BSYNC B0 ;  /* 0x0000000000007941 */ /* 0x001fea0003800000 */
.L_x_1048:
        /* <DEDUP_REMOVED lines=44> */
[----:B-1----:R-:W-:Y:S02]  /*1070*/  IMAD.MOV.U32 R4, RZ, RZ, RZ ;  /* 0x000000ffff047224 */ /* 0x002fe400078e00ff */
.L_x_1069:
        /* <DEDUP_REMOVED lines=17> */
[----:B0-----:R-:W-:-:S04]  /*1190*/  MOV R16, 0x2 ;  /* 0x0000000200107802 */ /* 0x001fc80000000f00 */
        /* <DEDUP_REMOVED lines=11> */
.L_x_1053:
[----:B------:R0:W-:Y:S01]  /*1250*/  STS [R27], R22 ;  /* 0x000000161b007388 */ /* 0x0001e20000000800 */
[C---:B------:R-:W-:Y:S02]  /*1260*/  HADD2 R0, |R22|.reuse, -RZ.H0_H0 ;  /* 0xa00000ff16007230 */ /* 0x040fe40000000200 */
[----:B------:R-:W-:-:S03]  /*1270*/  HSETP2.GT.AND P5, PT, |R22|.H0_H0, |R22|.H1_H1, PT ;  /* 0x7000001616007234 */ /* 0x000fc60003fa4a00 */
[----:B------:R-:W-:-:S04]  /*1280*/  PRMT R17, R0, 0x7632, R17 ;  /* 0x0000763200117816 */ /* 0x000fc80000000011 */
[----:B------:R-:W-:-:S05]  /*1290*/  SEL R0, R17, R0, !P5 ;  /* 0x0000000011007207 */ /* 0x000fca0006800000 */
[----:B------:R-:W-:-:S05]  /*12a0*/  HSETP2.GT.AND P5, PT, R0.H0_H0, R7.H0_H0, PT ;  /* 0x2000000700007234 */ /* 0x000fca0003fa4800 */
[----:B------:R-:W-:Y:S02]  /*12b0*/  SEL R7, R7, R0, !P5 ;  /* 0x0000000007077207 */ /* 0x000fe40006800000 */
.L_x_1054:
        /* <DEDUP_REMOVED lines=34> */
.L_x_1055:
[----:B------:R0:W-:Y:S01]  /*14e0*/  STS [R27], R24 ;  /* 0x000000181b007388 */ /* 0x0001e20000000800 */
[C---:B------:R-:W-:Y:S02]  /*14f0*/  HADD2 R18, |R24|.reuse, -RZ.H0_H0 ;  /* 0xa00000ff18127230 */ /* 0x040fe40000000200 */
[----:B------:R-:W-:-:S03]  /*1500*/  HSETP2.GT.AND P5, PT, |R24|.H0_H0, |R24|.H1_H1, PT ;  /* 0x7000001818007234 */ /* 0x000fc60003fa4a00 */
[----:B------:R-:W-:-:S04]  /*1510*/  PRMT R19, R18, 0x7632, R19 ;  /* 0x0000763212137816 */ /* 0x000fc80000000013 */
[----:B------:R-:W-:-:S05]  /*1520*/  SEL R18, R19, R18, !P5 ;  /* 0x0000001213127207 */ /* 0x000fca0006800000 */
[----:B------:R-:W-:-:S05]  /*1530*/  HSETP2.GT.AND P5, PT, R18.H0_H0, R7.H0_H0, PT ;  /* 0x2000000712007234 */ /* 0x000fca0003fa4800 */
[----:B------:R-:W-:Y:S02]  /*1540*/  SEL R7, R7, R18, !P5 ;  /* 0x0000001207077207 */ /* 0x000fe40006800000 */
.L_x_1056:
        /* <DEDUP_REMOVED lines=34> */
.L_x_1057:
[----:B------:R0:W-:Y:S01]  /*1770*/  STS [R27], R22 ;  /* 0x000000161b007388 */ /* 0x0001e20000000800 */
[C---:B------:R-:W-:Y:S02]  /*1780*/  HADD2 R16, |R22|.reuse, -RZ.H0_H0 ;  /* 0xa00000ff16107230 */ /* 0x040fe40000000200 */
[----:B------:R-:W-:-:S03]  /*1790*/  HSETP2.GT.AND P5, PT, |R22|.H0_H0, |R22|.H1_H1, PT ;  /* 0x7000001616007234 */ /* 0x000fc60003fa4a00 */
[----:B------:R-:W-:-:S04]  /*17a0*/  PRMT R17, R16, 0x7632, R17 ;  /* 0x0000763210117816 */ /* 0x000fc80000000011 */
[----:B------:R-:W-:-:S05]  /*17b0*/  SEL R16, R17, R16, !P5 ;  /* 0x0000001011107207 */ /* 0x000fca0006800000 */
[----:B------:R-:W-:-:S05]  /*17c0*/  HSETP2.GT.AND P5, PT, R16.H0_H0, R7.H0_H0, PT ;  /* 0x2000000710007234 */ /* 0x000fca0003fa4800 */
[----:B------:R-:W-:Y:S02]  /*17d0*/  SEL R7, R7, R16, !P5 ;  /* 0x0000001007077207 */ /* 0x000fe40006800000 */
.L_x_1058:
        /* <DEDUP_REMOVED lines=34> */
.L_x_1059:
[----:B------:R0:W-:Y:S01]  /*1a00*/  STS [R27], R22 ;  /* 0x000000161b007388 */ /* 0x0001e20000000800 */
[C---:B------:R-:W-:Y:S02]  /*1a10*/  HADD2 R16, |R22|.reuse, -RZ.H0_H0 ;  /* 0xa00000ff16107230 */ /* 0x040fe40000000200 */
[----:B------:R-:W-:-:S03]  /*1a20*/  HSETP2.GT.AND P5, PT, |R22|.H0_H0, |R22|.H1_H1, PT ;  /* 0x7000001616007234 */ /* 0x000fc60003fa4a00 */
[----:B------:R-:W-:-:S04]  /*1a30*/  PRMT R17, R16, 0x7632, R17 ;  /* 0x0000763210117816 */ /* 0x000fc80000000011 */
[----:B------:R-:W-:-:S05]  /*1a40*/  SEL R16, R17, R16, !P5 ;  /* 0x0000001011107207 */ /* 0x000fca0006800000 */
[----:B------:R-:W-:-:S05]  /*1a50*/  HSETP2.GT.AND P5, PT, R16.H0_H0, R7.H0_H0, PT ;  /* 0x2000000710007234 */ /* 0x000fca0003fa4800 */
[----:B------:R-:W-:Y:S02]  /*1a60*/  SEL R7, R7, R16, !P5 ;  /* 0x0000001007077207 */ /* 0x000fe40006800000 */
.L_x_1060:
        /* <DEDUP_REMOVED lines=34> */
.L_x_1061:
[----:B------:R0:W-:Y:S01]  /*1c90*/  STS [R27], R22 ;  /* 0x000000161b007388 */ /* 0x0001e20000000800 */
[C---:B------:R-:W-:Y:S02]  /*1ca0*/  HADD2 R16, |R22|.reuse, -RZ.H0_H0 ;  /* 0xa00000ff16107230 */ /* 0x040fe40000000200 */
[----:B------:R-:W-:-:S03]  /*1cb0*/  HSETP2.GT.AND P5, PT, |R22|.H0_H0, |R22|.H1_H1, PT ;  /* 0x7000001616007234 */ /* 0x000fc60003fa4a00 */
[----:B------:R-:W-:-:S04]  /*1cc0*/  PRMT R17, R16, 0x7632, R17 ;  /* 0x0000763210117816 */ /* 0x000fc80000000011 */
[----:B------:R-:W-:-:S05]  /*1cd0*/  SEL R16, R17, R16, !P5 ;  /* 0x0000001011107207 */ /* 0x000fca0006800000 */
[----:B------:R-:W-:-:S05]  /*1ce0*/  HSETP2.GT.AND P5, PT, R16.H0_H0, R7.H0_H0, PT ;  /* 0x2000000710007234 */ /* 0x000fca0003fa4800 */
[----:B------:R-:W-:Y:S02]  /*1cf0*/  SEL R7, R7, R16, !P5 ;  /* 0x0000001007077207 */ /* 0x000fe40006800000 */
.L_x_1062:
        /* <DEDUP_REMOVED lines=34> */
.L_x_1063:
[----:B------:R0:W-:Y:S01]  /*1f20*/  STS [R27], R22 ;  /* 0x000000161b007388 */ /* 0x0001e20000000800 */
[C---:B------:R-:W-:Y:S02]  /*1f30*/  HADD2 R16, |R22|.reuse, -RZ.H0_H0 ;  /* 0xa00000ff16107230 */ /* 0x040fe40000000200 */
[----:B------:R-:W-:-:S03]  /*1f40*/  HSETP2.GT.AND P5, PT, |R22|.H0_H0, |R22|.H1_H1, PT ;  /* 0x7000001616007234 */ /* 0x000fc60003fa4a00 */
[----:B------:R-:W-:-:S04]  /*1f50*/  PRMT R17, R16, 0x7632, R17 ;  /* 0x0000763210117816 */ /* 0x000fc80000000011 */
[----:B------:R-:W-:-:S05]  /*1f60*/  SEL R16, R17, R16, !P5 ;  /* 0x0000001011107207 */ /* 0x000fca0006800000 */
[----:B------:R-:W-:-:S05]  /*1f70*/  HSETP2.GT.AND P5, PT, R16.H0_H0, R7.H0_H0, PT ;  /* 0x2000000710007234 */ /* 0x000fca0003fa4800 */
[----:B------:R-:W-:Y:S02]  /*1f80*/  SEL R7, R7, R16, !P5 ;  /* 0x0000001007077207 */ /* 0x000fe40006800000 */
.L_x_1064:
        /* <DEDUP_REMOVED lines=34> */
.L_x_1065:
[----:B------:R0:W-:Y:S01]  /*21b0*/  STS [R27], R22 ;  /* 0x000000161b007388 */ /* 0x0001e20000000800 */
[C---:B------:R-:W-:Y:S02]  /*21c0*/  HADD2 R16, |R22|.reuse, -RZ.H0_H0 ;  /* 0xa00000ff16107230 */ /* 0x040fe40000000200 */
[----:B------:R-:W-:-:S03]  /*21d0*/  HSETP2.GT.AND P5, PT, |R22|.H0_H0, |R22|.H1_H1, PT ;  /* 0x7000001616007234 */ /* 0x000fc60003fa4a00 */
[----:B------:R-:W-:-:S04]  /*21e0*/  PRMT R17, R16, 0x7632, R17 ;  /* 0x0000763210117816 */ /* 0x000fc80000000011 */
[----:B------:R-:W-:-:S05]  /*21f0*/  SEL R16, R17, R16, !P5 ;  /* 0x0000001011107207 */ /* 0x000fca0006800000 */
[----:B------:R-:W-:-:S05]  /*2200*/  HSETP2.GT.AND P5, PT, R16.H0_H0, R7.H0_H0, PT ;  /* 0x2000000710007234 */ /* 0x000fca0003fa4800 */
[----:B------:R-:W-:Y:S02]  /*2210*/  SEL R7, R7, R16, !P5 ;  /* 0x0000001007077207 */ /* 0x000fe40006800000 */
.L_x_1066:
        /* <DEDUP_REMOVED lines=34> */
.L_x_1067:
[----:B------:R0:W-:Y:S01]  /*2440*/  STS [R27], R22 ;  /* 0x000000161b007388 */ /* 0x0001e20000000800 */
[C---:B------:R-:W-:Y:S02]  /*2450*/  HADD2 R0, |R22|.reuse, -RZ.H0_H0 ;  /* 0xa00000ff16007230 */ /* 0x040fe40000000200 */
[----:B------:R-:W-:-:S03]  /*2460*/  HSETP2.GT.AND P5, PT, |R22|.H0_H0, |R22|.H1_H1, PT ;  /* 0x7000001616007234 */ /* 0x000fc60003fa4a00 */
[----:B------:R-:W-:-:S04]  /*2470*/  PRMT R17, R0, 0x7632, R17 ;  /* 0x0000763200117816 */ /* 0x000fc80000000011 */
[----:B------:R-:W-:-:S05]  /*2480*/  SEL R0, R17, R0, !P5 ;  /* 0x0000000011007207 */ /* 0x000fca0006800000 */
[----:B------:R-:W-:-:S05]  /*2490*/  HSETP2.GT.AND P5, PT, R0.H0_H0, R7.H0_H0, PT ;  /* 0x2000000700007234 */ /* 0x000fca0003fa4800 */
[----:B------:R-:W-:Y:S02]  /*24a0*/  SEL R7, R7, R0, !P5 ;  /* 0x0000000007077207 */ /* 0x000fe40006800000 */
.L_x_1068:
[----:B0-----:R-:W-:Y:S02]  /*24b0*/  IADD3 R25, R23, c[0x0][0x0], RZ ;  /* 0x0000000017197a10 */ /* 0x001fe40007ffe0ff */
[----:B------:R-:W-:Y:S02]  /*24c0*/  IADD3 R4, R4, 0x1, RZ ;  /* 0x0000000104047810 */ /* 0x000fe40007ffe0ff */
[----:B------:R-:W-:-:S13]  /*24d0*/  ISETP.GE.AND P5, PT, R25, c[0x0][0x1a8], PT ;  /* 0x00006a0019007a0c */ /* 0x000fda0003fa6270 */
[----:B------:R-:W-:Y:S01]  /*24e0*/  @P5 CALL.REL.NOINC `(.L_x_1052) ;  /* 0x0000001000005944 */ /* 0x000fe20003c00000 */
[----:B------:R-:W-:Y:S05]  /*24f0*/  BRA `(.L_x_1069) ;  /* 0xffffeb8000007947 */ /* 0x000fea000383ffff */
.L_x_1052:
[----:B0-----:R-:W-:Y:S05]  /*2500*/  BSYNC B0 ;  /* 0x0000000000007941 */ /* 0x001fea0003800000 */
.L_x_1051:
        /* <DEDUP_REMOVED lines=49> */
[----:B-----5:R-:W-:Y:S05]  /*2820*/  CALL.REL.NOINC `($__internal_17_$__cuda_sm20_div_rn_f64_full) ;  /* 0x0000020000007944 */ /* 0x020fea0003c00000 */
.L_x_1073:
[----:B------:R-:W-:Y:S05]  /*2830*/  BSYNC B1 ;  /* 0x0000000000017941 */ /* 0x000fea0003800000 */
.L_x_1072:
[----:B------:R-:W2:Y:S01]  /*2840*/  S2R R9, SR_CTAID.X ;  /* 0x0000000000097919 */ /* 0x000ea20000002500 */
[----:B------:R-:W3:Y:S01]  /*2850*/  F2F.F32.F64 R6, R4 ;  /* 0x0000000400067310 */ /* 0x000ee20000301000 */
[----:B------:R-:W3:Y:S01]  /*2860*/  DSETP.GEU.AND P0, PT, |R4|, c[0x2][0x0], PT ;  /* 0x008000000400762a */ /* 0x000ee20003f0e200 */
[----:B-1----:R-:W-:-:S13]  /*2870*/  IMAD.MOV.U32 R11, RZ, RZ, 0x2 ;  /* 0x00000002ff0b7424 */ /* 0x002fda00078e00ff */
[----:B---3--:R-:W-:Y:S02]  /*2880*/  @!P0 FMUL R6, R6, 1.175494350822287508e-38 ;  /* 0x0080000006068820 */ /* 0x008fe40000400000 */
.L_x_1074:
        /* <DEDUP_REMOVED lines=16> */
.L_x_1071:
[----:B------:R-:W-:Y:S05]  /*2990*/  BSYNC B0 ;  /* 0x0000000000007941 */ /* 0x000fea0003800000 */
.L_x_1070:
        /* <DEDUP_REMOVED lines=9> */
        .weak           $__internal_17_$__cuda_sm20_div_rn_f64_full
        .type           $__internal_17_$__cuda_sm20_div_rn_f64_full,@function
        .size           $__internal_17_$__cuda_sm20_div_rn_f64_full,(.L_x_2451 - $__internal_17_$__cuda_sm20_div_rn_f64_full)
$__internal_17_$__cuda_sm20_div_rn_f64_full:
        /* <DEDUP_REMOVED lines=57> */
.L_x_1076:
        /* <DEDUP_REMOVED lines=15> */
.L_x_1078:
[----:B------:R-:W-:Y:S01]  /*2eb0*/  LOP3.LUT R15, R3, 0x80000, RZ, 0xfc, !PT ;  /* 0x00080000030f7812 */ /* 0x000fe200078efcff */
[----:B------:R-:W-:Y:S02]  /*2ec0*/  IMAD.MOV.U32 R14, RZ, RZ, R2 ;  /* 0x000000ffff0e7224 */ /* 0x000fe400078e0002 */
.L_x_1077:
[----:B------:R-:W-:Y:S05]  /*2ed0*/  BSYNC B2 ;  /* 0x0000000000027941 */ /* 0x000fea0003800000 */
.L_x_1075:
[----:B------:R-:W-:Y:S01]  /*2ee0*/  IMAD.MOV.U32 R7, RZ, RZ, 0x0 ;  /* 0x00000000ff077424 */ /* 0x000fe200078e00ff */
[----:B------:R-:W-:Y:S01]  /*2ef0*/  MOV R4, R14 ;  /* 0x0000000e00047202 */ /* 0x000fe20000000f00 */
[----:B------:R-:W-:Y:S02]  /*2f00*/  IMAD.MOV.U32 R5, RZ, RZ, R15 ;  /* 0x000000ffff057224 */ /* 0x000fe400078e000f */
[----:B------:R-:W-:Y:S05]  /*2f10*/  RET.REL.NODEC R6 `(_ZN17fastertransformer34generalAddBiasResidualLayerNormOptI7__half2Lb1ELb0ELi1ELb1ELi8EEEvPT_S3_PKS2_S5_S5_S5_S5_S5_fiiPKfS7_S7_Pfi) ;  /* 0xffffd0e006007950 */ /* 0x000fea0003c3ffff */
.L_x_1079:
        /* <DEDUP_REMOVED lines=14> */
.L_x_2451:


//--------------------- .text._ZN17fastertransformer35generalAddBiasResidualLayerNormOpt2I7__half2Lb0ELb1ELi1ELb1ELi8EEEvPT_S3_PKS2_S5_S5_S5_S5_S5_fiiPKfS7_S7_Pfi --------------------------
	.section	.text._ZN17fastertransformer35generalAddBiasResidualLayerNormOpt2I7__half2Lb0ELb1ELi1ELb1ELi8EEEvPT_S3_PKS2_S5_S5_S5_S5_S5_fiiPKfS7_S7_Pfi,"ax",@progbits
	.sectioninfo	@"SHI_REGISTERS=32"
	.align	128
        .global         _ZN17fastertransformer35generalAddBiasResidualLayerNormOpt2I7__half2Lb0ELb1ELi1ELb1ELi8EEEvPT_S3_PKS2_S5_S5_S5_S5_S5_fiiPKfS7_S7_Pfi
        .type           _ZN17fastertransformer35generalAddBiasResidualLayerNormOpt2I7__half2Lb0ELb1ELi1ELb1ELi8EEEvPT_S3_PKS2_S5_S5_S5_S5_S5_fiiPKfS7_S7_Pfi,@function
        .size           _ZN17fastertransformer35generalAddBiasResidualLayerNormOpt2I7__half2Lb0ELb1ELi1ELb1ELi8EEEvPT_S3_PKS2_S5_S5_S5_S5_S5_fiiPKfS7_S7_Pfi,(.L_x_2452 - _ZN17fastertransformer35generalAddBiasResidualLayerNormOpt2I7__half2Lb0ELb1ELi1ELb1ELi8EEEvPT_S3_PKS2_S5_S5_S5_S5_S5_fiiPKfS7_S7_Pfi)
        .other          _ZN17fastertransformer35generalAddBiasResidualLayerNormOpt2I7__half2Lb0ELb1ELi1ELb1ELi8EEEvPT_S3_PKS2_S5_S5_S5_S5_S5_fiiPKfS7_S7_Pfi,@"STO_CUDA_ENTRY STV_DEFAULT"
_ZN17fastertransformer35generalAddBiasResidualLayerNormOpt2I7__half2Lb0ELb1ELi1ELb1ELi8EEEvPT_S3_PKS2_S5_S5_S5_S5_S5_fiiPKfS7_S7_Pfi:
.text._ZN17fastertransformer35generalAddBiasResidualLayerNormOpt2I7__half2Lb0ELb1ELi1ELb1ELi8EEEvPT_S3_PKS2_S5_S5_S5_S5_S5_fiiPKfS7_S7_Pfi:
        /* <DEDUP_REMOVED lines=21> */
.L_x_1082:
[----:B------:R-:W-:Y:S02]  /*0150*/  IMAD.MOV.U32 R18, RZ, RZ, 0x4 ;  /* 0x00000004ff127424 */ /* 0x000fe400078e00ff */
[----:B------:R-:W-:-:S02]  /*0160*/  IMAD R7, R10, R15, R0 ;  /* 0x0000000f0a077224 */ /* 0x000fc400078e0200 */
[----:B------:R-:W-:-:S04]  /*0170*/  IMAD.WIDE R8, R6, R18, c[0x0][0x178] ;  /* 0x00005e0006087625 */ /* 0x000fc800078e0212 */
[----:B------:R-:W-:Y:S01]  /*0180*/  IMAD.WIDE R4, R7, R18, c[0x0][0x180] ;  /* 0x0000600007047625 */ /* 0x000fe200078e0212 */
[----:B------:R-:W2:Y:S05]  /*0190*/  LDG.E.CONSTANT R14, [R8.64] ;  /* 0x00000004080e7981 */ /* 0x000eaa000c1e9900 */
[----:B------:R-:W3:Y:S01]  /*01a0*/  LDG.E.CONSTANT R4, [R4.64] ;  /* 0x0000000404047981 */ /* 0x000ee2000c1e9900 */
[--C-:B--2---:R-:W-:Y:S02]  /*01b0*/  HADD2.F32 R19, -RZ, R14.reuse.H0_H0 ;  /* 0x2000000eff137230 */ /* 0x104fe40000004100 */
[----:B------:R-:W-:Y:S02]  /*01c0*/  HADD2.F32 R14, -RZ, R14.H1_H1 ;  /* 0x3000000eff0e7230 */ /* 0x000fe40000004100 */
[--C-:B---3--:R-:W-:Y:S01]  /*01d0*/  HADD2.F32 R22, -RZ, R4.reuse.H0_H0 ;  /* 0x20000004ff167230 */ /* 0x108fe20000004100 */
[----:B------:R-:W-:Y:S01]  /*01e0*/  FADD.FTZ R19, RZ, R19 ;  /* 0x00000013ff137221 */ /* 0x000fe20000010000 */
[----:B------:R-:W-:Y:S01]  /*01f0*/  HADD2.F32 R25, -RZ, R4.H1_H1 ;  /* 0x30000004ff197230 */ /* 0x000fe20000004100 */
[----:B------:R-:W-:-:S02]  /*0200*/  FADD.FTZ R14, RZ, R14 ;  /* 0x0000000eff0e7221 */ /* 0x000fc40000010000 */
[----:B------:R-:W-:Y:S01]  /*0210*/  FADD.FTZ R23, R19, R22 ;  /* 0x0000001613177221 */ /* 0x000fe20000010000 */
[----:B------:R-:W-:Y:S01]  /*0220*/  IADD3 R22, R6, c[0x0][0x0], RZ ;  /* 0x0000000006167a10 */ /* 0x000fe20007ffe0ff */
[----:B------:R-:W-:Y:S02]  /*0230*/  FADD.FTZ R14, R14, R25 ;  /* 0x000000190e0e7221 */ /* 0x000fe40000010000 */
[----:B------:R-:W-:Y:S01]  /*0240*/  IMAD.WIDE R18, R7, R18, c[0x0][0x168] ;  /* 0x00005a0007127625 */ /* 0x000fe200078e0212 */
[----:B------:R-:W-:Y:S02]  /*0250*/  ISETP.GE.AND P0, PT, R22, c[0x0][0x1a8], PT ;  /* 0x00006a0016007a0c */ /* 0x000fe40003f06270 */
[CC--:B------:R-:W-:Y:S01]  /*0260*/  F2FP.PACK_AB R5, R23.reuse, R14.reuse ;  /* 0x0000000e1705723e */ /* 0x0c0fe200000000ff */
[----:B------:R-:W-:Y:S02]  /*0270*/  FMUL.FTZ R4, R14, R14 ;  /* 0x0000000e0e047220 */ /* 0x000fe40000410000 */
[----:B------:R-:W-:Y:S01]  /*0280*/  FADD.FTZ R14, R23, R14 ;  /* 0x0000000e170e7221 */ /* 0x000fe20000010000 */
[----:B------:R-:W-:Y:S01]  /*0290*/  PRMT R5, R5, 0x5432, R5 ;  /* 0x0000543205057816 */ /* 0x000fe20000000005 */
[----:B------:R-:W-:-:S02]  /*02a0*/  FFMA.FTZ R23, R23, R23, R4 ;  /* 0x0000001717177223 */ /* 0x000fc40000010004 */
[----:B------:R-:W-:Y:S02]  /*02b0*/  FADD.FTZ R17, R14, R17 ;  /* 0x000000110e117221 */ /* 0x000fe40000010000 */
[----:B------:R0:W-:Y:S01]  /*02c0*/  STG.E [R18.64], R5 ;  /* 0x0000000512007986 */ /* 0x0001e2000c101904 */
[----:B------:R-:W-:Y:S01]  /*02d0*/  FADD.FTZ R16, R23, R16 ;  /* 0x0000001017107221 */ /* 0x000fe20000010000 */
[----:B------:R-:W-:Y:S02]  /*02e0*/  LEA R23, R6, 0x190, 0x2 ;  /* 0x0000019006177811 */ /* 0x000fe400078e10ff */
[----:B------:R0:W-:Y:S01]  /*02f0*/  STS [R6.X4+0x190], R5 ;  /* 0x0001900506007388 */ /* 0x0001e20000004800 */
[----:B------:R-:W-:Y:S05]  /*0300*/  @P0 BRA `(.L_x_1081) ;  /* 0x00000da000000947 */ /* 0x000fea0003800000 */
[----:B0-----:R-:W-:-:S04]  /*0310*/  IMAD.WIDE R4, R7, 0x4, R2 ;  /* 0x0000000407047825 */ /* 0x001fc800078e0202 */
[----:B------:R-:W-:Y:S01]  /*0320*/  IMAD.MOV.U32 R14, RZ, RZ, c[0x0][0x0] ;  /* 0x00000000ff0e7624 */ /* 0x000fe200078e00ff */
[----:B------:R-:W-:-:S03]  /*0330*/  IADD3 R6, P0, R4, c[0x0][0x180], RZ ;  /* 0x0000600004067a10 */ /* 0x000fc60007f1e0ff */
[----:B------:R-:W-:Y:S01]  /*0340*/  IMAD.WIDE R8, R14, 0x4, R8 ;  /* 0x000000040e087825 */ /* 0x000fe200078e0208 */
[----:B------:R-:W-:-:S04]  /*0350*/  IADD3.X R7, R5, c[0x0][0x184], RZ, P0, !PT ;  /* 0x0000610005077a10 */ /* 0x000fc800007fe4ff */
        /* <DEDUP_REMOVED lines=13> */
[----:B------:R-:W-:Y:S02]  /*0430*/  IADD3.X R19, R5, c[0x0][0x16c], RZ, P0, !PT ;  /* 0x00005b0005137a10 */ /* 0x000fe400007fe4ff */
[----:B------:R-:W-:Y:S01]  /*0440*/  ISETP.GE.AND P0, PT, R22, c[0x0][0x1a8], PT ;  /* 0x00006a0016007a0c */ /* 0x000fe20003f06270 */
        /* <DEDUP_REMOVED lines=10> */
[C---:B------:R-:W-:Y:S02]  /*04f0*/  IADD3 R6, P0, R2.reuse, R8, RZ ;  /* 0x0000000802067210 */ /* 0x040fe40007f1e0ff */
[----:B0-----:R-:W-:-:S03]  /*0500*/  IADD3 R19, P1, R2, R4, RZ ;  /* 0x0000000402137210 */ /* 0x001fc60007f3e0ff */
[----:B------:R-:W-:Y:S01]  /*0510*/  IMAD.X R7, R3, 0x1, R9, P0 ;  /* 0x0000000103077824 */ /* 0x000fe200000e0609 */
[----:B------:R-:W-:Y:S01]  /*0520*/  IADD3 R4, P0, R19, c[0x0][0x180], RZ ;  /* 0x0000600013047a10 */ /* 0x000fe20007f1e0ff */
[----:B------:R-:W-:-:S03]  /*0530*/  IMAD.X R25, R3, 0x1, R5, P1 ;  /* 0x0000000103197824 */ /* 0x000fc600008e0605 */
[----:B------:R-:W2:Y:S02]  /*0540*/  LDG.E.CONSTANT R8, [R6.64] ;  /* 0x0000000406087981 */ /* 0x000ea4000c1e9900 */
[----:B------:R-:W-:-:S05]  /*0550*/  IADD3.X R5, R25, c[0x0][0x184], RZ, P0, !PT ;  /* 0x0000610019057a10 */ /* 0x000fca00007fe4ff */
[----:B------:R-:W3:Y:S01]  /*0560*/  LDG.E.CONSTANT R4, [R4.64] ;  /* 0x0000000404047981 */ /* 0x000ee2000c1e9900 */
[----:B------:R-:W-:Y:S01]  /*0570*/  IMAD R23, R14, 0x4, R23 ;  /* 0x000000040e177824 */ /* 0x000fe200078e0217 */
[----:B------:R-:W-:Y:S01]  /*0580*/  IADD3 R22, R22, c[0x0][0x0], RZ ;  /* 0x0000000016167a10 */ /* 0x000fe20007ffe0ff */
[--C-:B--2---:R-:W-:Y:S02]  /*0590*/  HADD2.F32 R9, -RZ, R8.reuse.H0_H0 ;  /* 0x20000008ff097230 */ /* 0x104fe40000004100 */
[----:B------:R-:W-:-:S03]  /*05a0*/  HADD2.F32 R8, -RZ, R8.H1_H1 ;  /* 0x30000008ff087230 */ /* 0x000fc60000004100 */
[----:B------:R-:W-:Y:S01]  /*05b0*/  FADD.FTZ R9, RZ, R9 ;  /* 0x00000009ff097221 */ /* 0x000fe20000010000 */
[--C-:B---3--:R-:W-:Y:S01]  /*05c0*/  HADD2.F32 R18, -RZ, R4.reuse.H0_H0 ;  /* 0x20000004ff127230 */ /* 0x108fe20000004100 */
[----:B------:R-:W-:Y:S01]  /*05d0*/  FADD.FTZ R24, RZ, R8 ;  /* 0x00000008ff187221 */ /* 0x000fe20000010000 */
[----:B------:R-:W-:-:S03]  /*05e0*/  HADD2.F32 R27, -RZ, R4.H1_H1 ;  /* 0x30000004ff1b7230 */ /* 0x000fc60000004100 */
        /* <DEDUP_REMOVED lines=50> */
[----:B------:R-:W-:-:S03]  /*0910*/  IADD3 R6, P0, R19, c[0x0][0x180], RZ ;  /* 0x0000600013067a10 */ /* 0x000fc60007f1e0ff */
[----:B------:R-:W2:Y:S01]  /*0920*/  LDG.E.CONSTANT R8, [R4.64] ;  /* 0x0000000404087981 */ /* 0x000ea2000c1e9900 */
        /* <DEDUP_REMOVED lines=90> */
[----:B------:R-:W-:Y:S01]  /*0ed0*/  IADD3 R6, P0, R8, c[0x0][0x180], RZ ;  /* 0x0000600008067a10 */ /* 0x000fe20007f1e0ff */
[----:B------:R-:W-:-:S03]  /*0ee0*/  IMAD.X R25, R3, 0x1, R25, P1 ;  /* 0x0000000103197824 */ /* 0x000fc600008e0619 */
[----:B------:R-:W2:Y:S02]  /*0ef0*/  LDG.E.CONSTANT R4, [R4.64] ;  /* 0x0000000404047981 */ /* 0x000ea4000c1e9900 */
[----:B------:R-:W-:-:S05]  /*0f00*/  IADD3.X R7, R25, c[0x0][0x184], RZ, P0, !PT ;  /* 0x0000610019077a10 */ /* 0x000fca00007fe4ff */
[----:B------:R-:W3:Y:S01]  /*0f10*/  LDG.E.CONSTANT R6, [R6.64] ;  /* 0x0000000406067981 */ /* 0x000ee2000c1e9900 */
[----:B------:R-:W-:Y:S01]  /*0f20*/  IADD3 R8, P0, R8, c[0x0][0x168], RZ ;  /* 0x00005a0008087a10 */ /* 0x000fe20007f1e0ff */
[----:B------:R-:W-:Y:S01]  /*0f30*/  IMAD R14, R14, 0x4, R23 ;  /* 0x000000040e0e7824 */ /* 0x000fe200078e0217 */
[----:B------:R-:W-:Y:S01]  /*0f40*/  IADD3 R15, R15, 0x1, RZ ;  /* 0x000000010f0f7810 */ /* 0x000fe20007ffe0ff */
        /* <DEDUP_REMOVED lines=8> */
[----:B------:R-:W-:-:S04]  /*0fd0*/  IADD3.X R9, R25, c[0x0][0x16c], RZ, P0, !PT ;  /* 0x00005b0019097a10 */ /* 0x000fc800007fe4ff */
[----:B------:R-:W-:-:S04]  /*0fe0*/  F2FP.PACK_AB R4, R24, R19 ;  /* 0x000000131804723e */ /* 0x000fc800000000ff */
        /* <DEDUP_REMOVED lines=12> */
.L_x_1081:
[----:B0-2---:R-:W-:Y:S05]  /*10b0*/  BSYNC B0 ;  /* 0x0000000000007941 */ /* 0x005fea0003800000 */
.L_x_1080:
[----:B------:R-:W0:Y:S01]  /*10c0*/  SHFL.BFLY PT, R0, R17, 0x10, 0x1f ;  /* 0x0e001f0011007f89 */ /* 0x000e2200000e0000 */
[C---:B------:R-:W-:Y:S01]  /*10d0*/  LOP3.LUT P3, R9, R20.reuse, 0x1f, RZ, 0xc0, !PT ;  /* 0x0000001f14097812 */ /* 0x040fe2000786c0ff */
[----:B------:R-:W1:Y:S01]  /*10e0*/  I2F.U32 R10, c[0x0][0x0] ;  /* 0x00000000000a7b06 */ /* 0x000e620000201000 */
[----:B------:R-:W-:Y:S01]  /*10f0*/  ISETP.NE.AND P1, PT, R20, RZ, PT ;  /* 0x000000ff1400720c */ /* 0x000fe20003f25270 */
[----:B------:R-:W2:Y:S01]  /*1100*/  SHFL.BFLY PT, R3, R16, 0x10, 0x1f ;  /* 0x0e001f0010037f89 */ /* 0x000ea200000e0000 */
[----:B------:R-:W-:Y:S01]  /*1110*/  BSSY B0, `(.L_x_1083) ;  /* 0x000003d000007945 */ /* 0x000fe20003800000 */
[----:B-1----:R-:W-:Y:S02]  /*1120*/  FMUL.FTZ R10, R10, 0.03125 ;  /* 0x3d0000000a0a7820 */ /* 0x002fe40000410000 */
[----:B0-----:R-:W-:Y:S02]  /*1130*/  FADD.FTZ R0, R0, R17 ;  /* 0x0000001100007221 */ /* 0x001fe40000010000 */
        /* <DEDUP_REMOVED lines=58> */
.L_x_1084:
[----:B------:R-:W-:Y:S05]  /*14e0*/  BSYNC B0 ;  /* 0x0000000000007941 */ /* 0x000fea0003800000 */
.L_x_1083:
[----:B------:R-:W-:Y:S01]  /*14f0*/  BAR.SYNC.DEFER_BLOCKING 0x0 ;  /* 0x0000000000007b1d */ /* 0x000fe20000010000 */
[----:B------:R-:W-:-:S05]  /*1500*/  HFMA2.MMA R6, -RZ, RZ, 0, 1.013278961181640625e-06 ;  /* 0x00000011ff067435 */ /* 0x000fca00000001ff */
        /* <DEDUP_REMOVED lines=11> */
.L_x_1103:
        /* <DEDUP_REMOVED lines=31> */
.L_x_1087:
[----:B------:R0:W-:Y:S01]  /*17b0*/  STS [R25], R24 ;  /* 0x0000001819007388 */ /* 0x0001e20000000800 */
[C---:B------:R-:W-:Y:S02]  /*17c0*/  HADD2 R17, |R24|.reuse, -RZ.H0_H0 ;  /* 0xa00000ff18117230 */ /* 0x040fe40000000200 */
[----:B------:R-:W-:-:S03]  /*17d0*/  HSETP2.GT.AND P4, PT, |R24|.H0_H0, |R24|.H1_H1, PT ;  /* 0x7000001818007234 */ /* 0x000fc60003f84a00 */
[----:B------:R-:W-:-:S04]  /*17e0*/  PRMT R0, R17, 0x7632, R0 ;  /* 0x0000763211007816 */ /* 0x000fc80000000000 */
[----:B------:R-:W-:-:S05]  /*17f0*/  SEL R17, R0, R17, !P4 ;  /* 0x0000001100117207 */ /* 0x000fca0006000000 */
[----:B------:R-:W-:-:S05]  /*1800*/  HSETP2.GT.AND P4, PT, R17.H0_H0, R6.H0_H0, PT ;  /* 0x2000000611007234 */ /* 0x000fca0003f84800 */
[----:B------:R-:W-:Y:S02]  /*1810*/  SEL R6, R6, R17, !P4 ;  /* 0x0000001106067207 */ /* 0x000fe40006000000 */
.L_x_1088:
        /* <DEDUP_REMOVED lines=36> */
.L_x_1089:
[----:B------:R0:W-:Y:S01]  /*1a60*/  STS [R25], R26 ;  /* 0x0000001a19007388 */ /* 0x0001e20000000800 */
[C---:B------:R-:W-:Y:S02]  /*1a70*/  HADD2 R19, |R26|.reuse, -RZ.H0_H0 ;  /* 0xa00000ff1a137230 */ /* 0x040fe40000000200 */
[----:B------:R-:W-:-:S03]  /*1a80*/  HSETP2.GT.AND P4, PT, |R26|.H0_H0, |R26|.H1_H1, PT ;  /* 0x7000001a1a007234 */ /* 0x000fc60003f84a00 */
[----:B------:R-:W-:-:S04]  /*1a90*/  PRMT R18, R19, 0x7632, R18 ;  /* 0x0000763213127816 */ /* 0x000fc80000000012 */
[----:B------:R-:W-:-:S05]  /*1aa0*/  SEL R19, R18, R19, !P4 ;  /* 0x0000001312137207 */ /* 0x000fca0006000000 */
[----:B------:R-:W-:-:S05]  /*1ab0*/  HSETP2.GT.AND P4, PT, R19.H0_H0, R6.H0_H0, PT ;  /* 0x2000000613007234 */ /* 0x000fca0003f84800 */
[----:B------:R-:W-:Y:S02]  /*1ac0*/  SEL R6, R6, R19, !P4 ;  /* 0x0000001306067207 */ /* 0x000fe40006000000 */
.L_x_1090:
        /* <DEDUP_REMOVED lines=24> */
[----:B------:R-:W-:Y:S01]  /*1c50*/  MOV R26, 0x2 ;  /* 0x00000002001a7802 */ /* 0x000fe20000000f00 */
        /* <DEDUP_REMOVED lines=11> */
.L_x_1091:
[----:B------:R0:W-:Y:S01]  /*1d10*/  STS [R25], R24 ;  /* 0x0000001819007388 */ /* 0x0001e20000000800 */
[C---:B------:R-:W-:Y:S02]  /*1d20*/  HADD2 R17, |R24|.reuse, -RZ.H0_H0 ;  /* 0xa00000ff18117230 */ /* 0x040fe40000000200 */
[----:B------:R-:W-:-:S03]  /*1d30*/  HSETP2.GT.AND P4, PT, |R24|.H0_H0, |R24|.H1_H1, PT ;  /* 0x7000001818007234 */ /* 0x000fc60003f84a00 */
[----:B------:R-:W-:-:S04]  /*1d40*/  PRMT R16, R17, 0x7632, R16 ;  /* 0x0000763211107816 */ /* 0x000fc80000000010 */
[----:B------:R-:W-:-:S05]  /*1d50*/  SEL R17, R16, R17, !P4 ;  /* 0x0000001110117207 */ /* 0x000fca0006000000 */
[----:B------:R-:W-:-:S05]  /*1d60*/  HSETP2.GT.AND P4, PT, R17.H0_H0, R6.H0_H0, PT ;  /* 0x2000000611007234 */ /* 0x000fca0003f84800 */
[----:B------:R-:W-:Y:S02]  /*1d70*/  SEL R6, R6, R17, !P4 ;  /* 0x0000001106067207 */ /* 0x000fe40006000000 */
.L_x_1092:
        /* <DEDUP_REMOVED lines=36> */
.L_x_1093:
[----:B------:R0:W-:Y:S01]  /*1fc0*/  STS [R25], R24 ;  /* 0x0000001819007388 */ /* 0x0001e20000000800 */
[C---:B------:R-:W-:Y:S02]  /*1fd0*/  HADD2 R17, |R24|.reuse, -RZ.H0_H0 ;  /* 0xa00000ff18117230 */ /* 0x040fe40000000200 */
[----:B------:R-:W-:-:S03]  /*1fe0*/  HSETP2.GT.AND P4, PT, |R24|.H0_H0, |R24|.H1_H1, PT ;  /* 0x7000001818007234 */ /* 0x000fc60003f84a00 */
[----:B------:R-:W-:-:S04]  /*1ff0*/  PRMT R16, R17, 0x7632, R16 ;  /* 0x0000763211107816 */ /* 0x000fc80000000010 */
[----:B------:R-:W-:-:S05]  /*2000*/  SEL R17, R16, R17, !P4 ;  /* 0x0000001110117207 */ /* 0x000fca0006000000 */
[----:B------:R-:W-:-:S05]  /*2010*/  HSETP2.GT.AND P4, PT, R17.H0_H0, R6.H0_H0, PT ;  /* 0x2000000611007234 */ /* 0x000fca0003f84800 */
[----:B------:R-:W-:Y:S02]  /*2020*/  SEL R6, R6, R17, !P4 ;  /* 0x0000001106067207 */ /* 0x000fe40006000000 */
.L_x_1094:
        /* <DEDUP_REMOVED lines=36> */
.L_x_1095:
[----:B------:R0:W-:Y:S01]  /*2270*/  STS [R25], R24 ;  /* 0x0000001819007388 */ /* 0x0001e20000000800 */
[C---:B------:R-:W-:Y:S02]  /*2280*/  HADD2 R17, |R24|.reuse, -RZ.H0_H0 ;  /* 0xa00000ff18117230 */ /* 0x040fe40000000200 */
[----:B------:R-:W-:-:S03]  /*2290*/  HSETP2.GT.AND P4, PT, |R24|.H0_H0, |R24|.H1_H1, PT ;  /* 0x7000001818007234 */ /* 0x000fc60003f84a00 */
[----:B------:R-:W-:-:S04]  /*22a0*/  PRMT R16, R17, 0x7632, R16 ;  /* 0x0000763211107816 */ /* 0x000fc80000000010 */
[----:B------:R-:W-:-:S05]  /*22b0*/  SEL R17, R16, R17, !P4 ;  /* 0x0000001110117207 */ /* 0x000fca0006000000 */
[----:B------:R-:W-:-:S05]  /*22c0*/  HSETP2.GT.AND P4, PT, R17.H0_H0, R6.H0_H0, PT ;  /* 0x2000000611007234 */ /* 0x000fca0003f84800 */
[----:B------:R-:W-:Y:S02]  /*22d0*/  SEL R6, R6, R17, !P4 ;  /* 0x0000001106067207 */ /* 0x000fe40006000000 */
.L_x_1096:
        /* <DEDUP_REMOVED lines=36> */
.L_x_1097:
[----:B------:R0:W-:Y:S01]  /*2520*/  STS [R25], R24 ;  /* 0x0000001819007388 */ /* 0x0001e20000000800 */
[C---:B------:R-:W-:Y:S02]  /*2530*/  HADD2 R17, |R24|.reuse, -RZ.H0_H0 ;  /* 0xa00000ff18117230 */ /* 0x040fe40000000200 */
[----:B------:R-:W-:-:S03]  /*2540*/  HSETP2.GT.AND P4, PT, |R24|.H0_H0, |R24|.H1_H1, PT ;  /* 0x7000001818007234 */ /* 0x000fc60003f84a00 */
[----:B------:R-:W-:-:S04]  /*2550*/  PRMT R16, R17, 0x7632, R16 ;  /* 0x0000763211107816 */ /* 0x000fc80000000010 */
[----:B------:R-:W-:-:S05]  /*2560*/  SEL R17, R16, R17, !P4 ;  /* 0x0000001110117207 */ /* 0x000fca0006000000 */
[----:B------:R-:W-:-:S05]  /*2570*/  HSETP2.GT.AND P4, PT, R17.H0_H0, R6.H0_H0, PT ;  /* 0x2000000611007234 */ /* 0x000fca0003f84800 */
[----:B------:R-:W-:Y:S02]  /*2580*/  SEL R6, R6, R17, !P4 ;  /* 0x0000001106067207 */ /* 0x000fe40006000000 */
.L_x_1098:
        /* <DEDUP_REMOVED lines=36> */
.L_x_1099:
[----:B------:R0:W-:Y:S01]  /*27d0*/  STS [R25], R24 ;  /* 0x0000001819007388 */ /* 0x0001e20000000800 */
[C---:B------:R-:W-:Y:S02]  /*27e0*/  HADD2 R17, |R24|.reuse, -RZ.H0_H0 ;  /* 0xa00000ff18117230 */ /* 0x040fe40000000200 */
[----:B------:R-:W-:-:S03]  /*27f0*/  HSETP2.GT.AND P4, PT, |R24|.H0_H0, |R24|.H1_H1, PT ;  /* 0x7000001818007234 */ /* 0x000fc60003f84a00 */
[----:B------:R-:W-:-:S04]  /*2800*/  PRMT R16, R17, 0x7632, R16 ;  /* 0x0000763211107816 */ /* 0x000fc80000000010 */
[----:B------:R-:W-:-:S05]  /*2810*/  SEL R17, R16, R17, !P4 ;  /* 0x0000001110117207 */ /* 0x000fca0006000000 */
[----:B------:R-:W-:-:S05]  /*2820*/  HSETP2.GT.AND P4, PT, R17.H0_H0, R6.H0_H0, PT ;  /* 0x2000000611007234 */ /* 0x000fca0003f84800 */
[----:B------:R-:W-:Y:S02]  /*2830*/  SEL R6, R6, R17, !P4 ;  /* 0x0000001106067207 */ /* 0x000fe40006000000 */
.L_x_1100:
        /* <DEDUP_REMOVED lines=36> */
.L_x_1101:
[----:B------:R0:W-:Y:S01]  /*2a80*/  STS [R25], R23 ;  /* 0x0000001719007388 */ /* 0x0001e20000000800 */
[C---:B------:R-:W-:Y:S02]  /*2a90*/  HADD2 R17, |R23|.reuse, -RZ.H0_H0 ;  /* 0xa00000ff17117230 */ /* 0x040fe40000000200 */
[----:B------:R-:W-:-:S03]  /*2aa0*/  HSETP2.GT.AND P4, PT, |R23|.H0_H0, |R23|.H1_H1, PT ;  /* 0x7000001717007234 */ /* 0x000fc60003f84a00 */
[----:B------:R-:W-:-:S04]  /*2ab0*/  PRMT R0, R17, 0x7632, R0 ;  /* 0x0000763211007816 */ /* 0x000fc80000000000 */
[----:B------:R-:W-:-:S05]  /*2ac0*/  SEL R17, R0, R17, !P4 ;  /* 0x0000001100117207 */ /* 0x000fca0006000000 */
[----:B------:R-:W-:-:S05]  /*2ad0*/  HSETP2.GT.AND P4, PT, R17.H0_H0, R6.H0_H0, PT ;  /* 0x2000000611007234 */ /* 0x000fca0003f84800 */
[----:B------:R-:W-:Y:S02]  /*2ae0*/  SEL R6, R6, R17, !P4 ;  /* 0x0000001106067207 */ /* 0x000fe40006000000 */
.L_x_1102:
[----:B0-----:R-:W-:Y:S02]  /*2af0*/  IADD3 R22, R22, c[0x0][0x0], RZ ;  /* 0x0000000016167a10 */ /* 0x001fe40007ffe0ff */
[----:B------:R-:W-:Y:S02]  /*2b00*/  IADD3 R4, R4, 0x1, RZ ;  /* 0x0000000104047810 */ /* 0x000fe40007ffe0ff */
[----:B------:R-:W-:-:S13]  /*2b10*/  ISETP.GE.AND P4, PT, R22, c[0x0][0x1a8], PT ;  /* 0x00006a0016007a0c */ /* 0x000fda0003f86270 */
[----:B------:R-:W-:Y:S01]  /*2b20*/  @P4 CALL.REL.NOINC `(.L_x_1086) ;  /* 0x0000001000004944 */ /* 0x000fe20003c00000 */
[----:B------:R-:W-:Y:S05]  /*2b30*/  BRA `(.L_x_1103) ;  /* 0xffffea8000007947 */ /* 0x000fea000383ffff */
.L_x_1086:
[----:B------:R-:W-:Y:S05]  /*2b40*/  BSYNC B0 ;  /* 0x0000000000007941 */ /* 0x000fea0003800000 */
.L_x_1085:
        /* <DEDUP_REMOVED lines=49> */
[----:B-----5:R-:W-:Y:S05]  /*2e60*/  CALL.REL.NOINC `($__internal_18_$__cuda_sm20_div_rn_f64_full) ;  /* 0x000001e000007944 */ /* 0x020fea0003c00000 */
.L_x_1107:
[----:B------:R-:W-:Y:S05]  /*2e70*/  BSYNC B1 ;  /* 0x0000000000017941 */ /* 0x000fea0003800000 */
.L_x_1106:
[----:B------:R-:W0:Y:S01]  /*2e80*/  F2F.F32.F64 R4, R2 ;  /* 0x0000000200047310 */ /* 0x000e220000301000 */
[----:B------:R-:W0:Y:S01]  /*2e90*/  DSETP.GEU.AND P0, PT, |R2|, c[0x2][0x0], PT ;  /* 0x008000000200762a */ /* 0x000e220003f0e200 */
[----:B------:R-:W-:-:S13]  /*2ea0*/  IMAD.MOV.U32 R9, RZ, RZ, 0x2 ;  /* 0x00000002ff097424 */ /* 0x000fda00078e00ff */
[----:B0-----:R-:W-:Y:S02]  /*2eb0*/  @!P0 FMUL R4, R4, 1.175494350822287508e-38 ;  /* 0x0080000004048820 */ /* 0x001fe40000400000 */
.L_x_1108:
        /* <DEDUP_REMOVED lines=16> */
.L_x_1105:
[----:B------:R-:W-:Y:S05]  /*2fc0*/  BSYNC B0 ;  /* 0x0000000000007941 */ /* 0x000fea0003800000 */
.L_x_1104:
        /* <DEDUP_REMOVED lines=8> */
        .weak           $__internal_18_$__cuda_sm20_div_rn_f64_full
        .type           $__internal_18_$__cuda_sm20_div_rn_f64_full,@function
        .size           $__internal_18_$__cuda_sm20_div_rn_f64_full,(.L_x_2452 - $__internal_18_$__cuda_sm20_div_rn_f64_full)
$__internal_18_$__cuda_sm20_div_rn_f64_full:
        /* <DEDUP_REMOVED lines=57> */
.L_x_1110:
        /* <DEDUP_REMOVED lines=15> */
.L_x_1112:
[----:B0-----:R-:W-:Y:S01]  /*34d0*/  LOP3.LUT R17, R5, 0x80000, RZ, 0xfc, !PT ;  /* 0x0008000005117812 */ /* 0x001fe200078efcff */
[----:B------:R-:W-:Y:S02]  /*34e0*/  IMAD.MOV.U32 R16, RZ, RZ, R4 ;  /* 0x000000ffff107224 */ /* 0x000fe400078e0004 */
.L_x_1111:
[----:B------:R-:W-:Y:S05]  /*34f0*/  BSYNC B2 ;  /* 0x0000000000027941 */ /* 0x000fea0003800000 */
.L_x_1109:
[----:B------:R-:W-:Y:S02]  /*3500*/  IMAD.MOV.U32 R9, RZ, RZ, 0x0 ;  /* 0x00000000ff097424 */ /* 0x000fe400078e00ff */
[----:B------:R-:W-:Y:S02]  /*3510*/  IMAD.MOV.U32 R2, RZ, RZ, R16 ;  /* 0x000000ffff027224 */ /* 0x000fe400078e0010 */
[----:B------:R-:W-:Y:S01]  /*3520*/  IMAD.MOV.U32 R3, RZ, RZ, R17 ;  /* 0x000000ffff037224 */ /* 0x000fe200078e0011 */
[----:B------:R-:W-:Y:S06]  /*3530*/  RET.REL.NODEC R8 `(_ZN17fastertransformer35generalAddBiasResidualLayerNormOpt2I7__half2Lb0ELb1ELi1ELb1ELi8EEEvPT_S3_PKS2_S5_S5_S5_S5_S5_fiiPKfS7_S7_Pfi) ;  /* 0xffffcac008007950 */ /* 0x000fec0003c3ffff */
.L_x_1113:
        /* <DEDUP_REMOVED lines=12> */
.L_x_2452:


//--------------------- .text._ZN17fastertransformer34generalAddBiasResidualLayerNormOptI7__half2Lb0ELb1ELi1ELb1ELi8EEEvPT_S3_PKS2_S5_S5_S5_S5_S5_fiiPKfS7_S7_Pfi --------------------------
	.section	.text._ZN17fastertransformer34generalAddBiasResidualLayerNormOptI7__half2Lb0ELb1ELi1ELb1ELi8EEEvPT_S3_PKS2_S5_S5_S5_S5_S5_fiiPKfS7_S7_Pfi,"ax",@progbits
	.sectioninfo	@"SHI_REGISTERS=32"
	.align	128
        .global         _ZN17fastertransformer34generalAddBiasResidualLayerNormOptI7__half2Lb0ELb1ELi1ELb1ELi8EEEvPT_S3_PKS2_S5_S5_S5_S5_S5_fiiPKfS7_S7_Pfi
        .type           _ZN17fastertransformer34generalAddBiasResidualLayerNormOptI7__half2Lb0ELb1ELi1ELb1ELi8EEEvPT_S3_PKS2_S5_S5_S5_S5_S5_fiiPKfS7_S7_Pfi,@function
        .size           _ZN17fastertransformer34generalAddBiasResidualLayerNormOptI7__half2Lb0ELb1ELi1ELb1ELi8EEEvPT_S3_PKS2_S5_S5_S5_S5_S5_fiiPKfS7_S7_Pfi,(.L_x_2453 - _ZN17fastertransformer34generalAddBiasResidualLayerNormOptI7__half2Lb0ELb1ELi1ELb1ELi8EEEvPT_S3_PKS2_S5_S5_S5_S5_S5_fiiPKfS7_S7_Pfi)
        .other          _ZN17fastertransformer34generalAddBiasResidualLayerNormOptI7__half2Lb0ELb1ELi1ELb1ELi8EEEvPT_S3_PKS2_S5_S5_S5_S5_S5_fiiPKfS7_S7_Pfi,@"STO_CUDA_ENTRY STV_DEFAULT"
_ZN17fastertransformer34generalAddBiasResidualLayerNormOptI7__half2Lb0ELb1ELi1ELb1ELi8EEEvPT_S3_PKS2_S5_S5_S5_S5_S5_fiiPKfS7_S7_Pfi:
.text._ZN17fastertransformer34generalAddBiasResidualLayerNormOptI7__half2Lb0ELb1ELi1ELb1ELi8EEEvPT_S3_PKS2_S5_S5_S5_S5_S5_fiiPKfS7_S7_Pfi:
        /* <DEDUP_REMOVED lines=15> */
.L_x_1116:
        /* <DEDUP_REMOVED lines=15> */
.L_x_1115:
[----:B-1----:R-:W-:Y:S05]  /*01e0*/  BSYNC B0 ;  /* 0x0000000000007941 */ /* 0x002fea0003800000 */
.L_x_1114:
        /* <DEDUP_REMOVED lines=47> */
.L_x_1119:
        /* <DEDUP_REMOVED lines=105> */
.L_x_1118:
[----:B0-----:R-:W-:Y:S05]  /*0b70*/  BSYNC B0 ;  /* 0x0000000000007941 */ /* 0x001fea0003800000 */
.L_x_1117:
        /* <DEDUP_REMOVED lines=45> */
.L_x_1138:
        /* <DEDUP_REMOVED lines=31> */
.L_x_1122:
[----:B------:R0:W-:Y:S01]  /*1040*/  STS [R27], R22 ;  /* 0x000000161b007388 */ /* 0x0001e20000000800 */
[C---:B------:R-:W-:Y:S02]  /*1050*/  HADD2 R0, |R22|.reuse, -RZ.H0_H0 ;  /* 0xa00000ff16007230 */ /* 0x040fe40000000200 */
[----:B------:R-:W-:-:S03]  /*1060*/  HSETP2.GT.AND P4, PT, |R22|.H0_H0, |R22|.H1_H1, PT ;  /* 0x7000001616007234 */ /* 0x000fc60003f84a00 */
[----:B------:R-:W-:-:S04]  /*1070*/  PRMT R17, R0, 0x7632, R17 ;  /* 0x0000763200117816 */ /* 0x000fc80000000011 */
[----:B------:R-:W-:-:S05]  /*1080*/  SEL R0, R17, R0, !P4 ;  /* 0x0000000011007207 */ /* 0x000fca0006000000 */
[----:B------:R-:W-:-:S05]  /*1090*/  HSETP2.GT.AND P4, PT, R0.H0_H0, R7.H0_H0, PT ;  /* 0x2000000700007234 */ /* 0x000fca0003f84800 */
[----:B------:R-:W-:Y:S02]  /*10a0*/  SEL R7, R7, R0, !P4 ;  /* 0x0000000007077207 */ /* 0x000fe40006000000 */
.L_x_1123:
        /* <DEDUP_REMOVED lines=36> */
.L_x_1124:
[----:B------:R0:W-:Y:S01]  /*12f0*/  STS [R27], R24 ;  /* 0x000000181b007388 */ /* 0x0001e20000000800 */
[C---:B------:R-:W-:Y:S02]  /*1300*/  HADD2 R18, |R24|.reuse, -RZ.H0_H0 ;  /* 0xa00000ff18127230 */ /* 0x040fe40000000200 */
[----:B------:R-:W-:-:S03]  /*1310*/  HSETP2.GT.AND P4, PT, |R24|.H0_H0, |R24|.H1_H1, PT ;  /* 0x7000001818007234 */ /* 0x000fc60003f84a00 */
[----:B------:R-:W-:-:S04]  /*1320*/  PRMT R19, R18, 0x7632, R19 ;  /* 0x0000763212137816 */ /* 0x000fc80000000013 */
[----:B------:R-:W-:-:S05]  /*1330*/  SEL R18, R19, R18, !P4 ;  /* 0x0000001213127207 */ /* 0x000fca0006000000 */
[----:B------:R-:W-:-:S05]  /*1340*/  HSETP2.GT.AND P4, PT, R18.H0_H0, R7.H0_H0, PT ;  /* 0x2000000712007234 */ /* 0x000fca0003f84800 */
[----:B------:R-:W-:Y:S02]  /*1350*/  SEL R7, R7, R18, !P4 ;  /* 0x0000001207077207 */ /* 0x000fe40006000000 */
.L_x_1125:
        /* <DEDUP_REMOVED lines=36> */
.L_x_1126:
[----:B------:R0:W-:Y:S01]  /*15a0*/  STS [R27], R22 ;  /* 0x000000161b007388 */ /* 0x0001e20000000800 */
[C---:B------:R-:W-:Y:S02]  /*15b0*/  HADD2 R16, |R22|.reuse, -RZ.H0_H0 ;  /* 0xa00000ff16107230 */ /* 0x040fe40000000200 */
[----:B------:R-:W-:-:S03]  /*15c0*/  HSETP2.GT.AND P4, PT, |R22|.H0_H0, |R22|.H1_H1, PT ;  /* 0x7000001616007234 */ /* 0x000fc60003f84a00 */
[----:B------:R-:W-:-:S04]  /*15d0*/  PRMT R17, R16, 0x7632, R17 ;  /* 0x0000763210117816 */ /* 0x000fc80000000011 */
[----:B------:R-:W-:-:S05]  /*15e0*/  SEL R16, R17, R16, !P4 ;  /* 0x0000001011107207 */ /* 0x000fca0006000000 */
[----:B------:R-:W-:-:S05]  /*15f0*/  HSETP2.GT.AND P4, PT, R16.H0_H0, R7.H0_H0, PT ;  /* 0x2000000710007234 */ /* 0x000fca0003f84800 */
[----:B------:R-:W-:Y:S02]  /*1600*/  SEL R7, R7, R16, !P4 ;  /* 0x0000001007077207 */ /* 0x000fe40006000000 */
.L_x_1127:
        /* <DEDUP_REMOVED lines=36> */
.L_x_1128:
[----:B------:R0:W-:Y:S01]  /*1850*/  STS [R27], R22 ;  /* 0x000000161b007388 */ /* 0x0001e20000000800 */
[C---:B------:R-:W-:Y:S02]  /*1860*/  HADD2 R16, |R22|.reuse, -RZ.H0_H0 ;  /* 0xa00000ff16107230 */ /* 0x040fe40000000200 */
[----:B------:R-:W-:-:S03]  /*1870*/  HSETP2.GT.AND P4, PT, |R22|.H0_H0, |R22|.H1_H1, PT ;  /* 0x7000001616007234 */ /* 0x000fc60003f84a00 */
[----:B------:R-:W-:-:S04]  /*1880*/  PRMT R17, R16, 0x7632, R17 ;  /* 0x0000763210117816 */ /* 0x000fc80000000011 */
[----:B------:R-:W-:-:S05]  /*1890*/  SEL R16, R17, R16, !P4 ;  /* 0x0000001011107207 */ /* 0x000fca0006000000 */
[----:B------:R-:W-:-:S05]  /*18a0*/  HSETP2.GT.AND P4, PT, R16.H0_H0, R7.H0_H0, PT ;  /* 0x2000000710007234 */ /* 0x000fca0003f84800 */
[----:B------:R-:W-:Y:S02]  /*18b0*/  SEL R7, R7, R16, !P4 ;  /* 0x0000001007077207 */ /* 0x000fe40006000000 */
.L_x_1129:
        /* <DEDUP_REMOVED lines=36> */
.L_x_1130:
[----:B------:R0:W-:Y:S01]  /*1b00*/  STS [R27], R22 ;  /* 0x000000161b007388 */ /* 0x0001e20000000800 */
[C---:B------:R-:W-:Y:S02]  /*1b10*/  HADD2 R16, |R22|.reuse, -RZ.H0_H0 ;  /* 0xa00000ff16107230 */ /* 0x040fe40000000200 */
[----:B------:R-:W-:-:S03]  /*1b20*/  HSETP2.GT.AND P4, PT, |R22|.H0_H0, |R22|.H1_H1, PT ;  /* 0x7000001616007234 */ /* 0x000fc60003f84a00 */
[----:B------:R-:W-:-:S04]  /*1b30*/  PRMT R17, R16, 0x7632, R17 ;  /* 0x0000763210117816 */ /* 0x000fc80000000011 */
[----:B------:R-:W-:-:S05]  /*1b40*/  SEL R16, R17, R16, !P4 ;  /* 0x0000001011107207 */ /* 0x000fca0006000000 */
[----:B------:R-:W-:-:S05]  /*1b50*/  HSETP2.GT.AND P4, PT, R16.H0_H0, R7.H0_H0, PT ;  /* 0x2000000710007234 */ /* 0x000fca0003f84800 */
[----:B------:R-:W-:Y:S02]  /*1b60*/  SEL R7, R7, R16, !P4 ;  /* 0x0000001007077207 */ /* 0x000fe40006000000 */
.L_x_1131:
        /* <DEDUP_REMOVED lines=36> */
.L_x_1132:
[----:B------:R0:W-:Y:S01]  /*1db0*/  STS [R27], R22 ;  /* 0x000000161b007388 */ /* 0x0001e20000000800 */
[C---:B------:R-:W-:Y:S02]  /*1dc0*/  HADD2 R16, |R22|.reuse, -RZ.H0_H0 ;  /* 0xa00000ff16107230 */ /* 0x040fe40000000200 */
[----:B------:R-:W-:-:S03]  /*1dd0*/  HSETP2.GT.AND P4, PT, |R22|.H0_H0, |R22|.H1_H1, PT ;  /* 0x7000001616007234 */ /* 0x000fc60003f84a00 */
[----:B------:R-:W-:-:S04]  /*1de0*/  PRMT R17, R16, 0x7632, R17 ;  /* 0x0000763210117816 */ /* 0x000fc80000000011 */
[----:B------:R-:W-:-:S05]  /*1df0*/  SEL R16, R17, R16, !P4 ;  /* 0x0000001011107207 */ /* 0x000fca0006000000 */
[----:B------:R-:W-:-:S05]  /*1e00*/  HSETP2.GT.AND P4, PT, R16.H0_H0, R7.H0_H0, PT ;  /* 0x2000000710007234 */ /* 0x000fca0003f84800 */
[----:B------:R-:W-:Y:S02]  /*1e10*/  SEL R7, R7, R16, !P4 ;  /* 0x0000001007077207 */ /* 0x000fe40006000000 */
.L_x_1133:
        /* <DEDUP_REMOVED lines=36> */
.L_x_1134:
[----:B------:R0:W-:Y:S01]  /*2060*/  STS [R27], R22 ;  /* 0x000000161b007388 */ /* 0x0001e20000000800 */
[C---:B------:R-:W-:Y:S02]  /*2070*/  HADD2 R16, |R22|.reuse, -RZ.H0_H0 ;  /* 0xa00000ff16107230 */ /* 0x040fe40000000200 */
[----:B------:R-:W-:-:S03]  /*2080*/  HSETP2.GT.AND P4, PT, |R22|.H0_H0, |R22|.H1_H1, PT ;  /* 0x7000001616007234 */ /* 0x000fc60003f84a00 */
[----:B------:R-:W-:-:S04]  /*2090*/  PRMT R17, R16, 0x7632, R17 ;  /* 0x0000763210117816 */ /* 0x000fc80000000011 */
[----:B------:R-:W-:-:S05]  /*20a0*/  SEL R16, R17, R16, !P4 ;  /* 0x0000001011107207 */ /* 0x000fca0006000000 */
[----:B------:R-:W-:-:S05]  /*20b0*/  HSETP2.GT.AND P4, PT, R16.H0_H0, R7.H0_H0, PT ;  /* 0x2000000710007234 */ /* 0x000fca0003f84800 */
[----:B------:R-:W-:Y:S02]  /*20c0*/  SEL R7, R7, R16, !P4 ;  /* 0x0000001007077207 */ /* 0x000fe40006000000 */
.L_x_1135:
        /* <DEDUP_REMOVED lines=36> */
.L_x_1136:
[----:B------:R0:W-:Y:S01]  /*2310*/  STS [R27], R22 ;  /* 0x000000161b007388 */ /* 0x0001e20000000800 */
[C---:B------:R-:W-:Y:S02]  /*2320*/  HADD2 R0, |R22|.reuse, -RZ.H0_H0 ;  /* 0xa00000ff16007230 */ /* 0x040fe40000000200 */
[----:B------:R-:W-:-:S03]  /*2330*/  HSETP2.GT.AND P4, PT, |R22|.H0_H0, |R22|.H1_H1, PT ;  /* 0x7000001616007234 */ /* 0x000fc60003f84a00 */
[----:B------:R-:W-:-:S04]  /*2340*/  PRMT R17, R0, 0x7632, R17 ;  /* 0x0000763200117816 */ /* 0x000fc80000000011 */
[----:B------:R-:W-:-:S05]  /*2350*/  SEL R0, R17, R0, !P4 ;  /* 0x0000000011007207 */ /* 0x000fca0006000000 */
[----:B------:R-:W-:-:S05]  /*2360*/  HSETP2.GT.AND P4, PT, R0.H0_H0, R7.H0_H0, PT ;  /* 0x2000000700007234 */ /* 0x000fca0003f84800 */
[----:B------:R-:W-:Y:S02]  /*2370*/  SEL R7, R7, R0, !P4 ;  /* 0x0000000007077207 */ /* 0x000fe40006000000 */
.L_x_1137:
[----:B0-----:R-:W-:Y:S02]  /*2380*/  IADD3 R25, R23, c[0x0][0x0], RZ ;  /* 0x0000000017197a10 */ /* 0x001fe40007ffe0ff */
[----:B------:R-:W-:Y:S02]  /*2390*/  IADD3 R4, R4, 0x1, RZ ;  /* 0x0000000104047810 */ /* 0x000fe40007ffe0ff */
[----:B------:R-:W-:-:S13]  /*23a0*/  ISETP.GE.AND P4, PT, R25, c[0x0][0x1a8], PT ;  /* 0x00006a0019007a0c */ /* 0x000fda0003f86270 */
[----:B------:R-:W-:Y:S01]  /*23b0*/  @P4 CALL.REL.NOINC `(.L_x_1121) ;  /* 0x0000001000004944 */ /* 0x000fe20003c00000 */
[----:B------:R-:W-:Y:S05]  /*23c0*/  BRA `(.L_x_1138) ;  /* 0xffffea8000007947 */ /* 0x000fea000383ffff */
.L_x_1121:
[----:B0-----:R-:W-:Y:S05]  /*23d0*/  BSYNC B0 ;  /* 0x0000000000007941 */ /* 0x001fea0003800000 */
.L_x_1120:
        /* <DEDUP_REMOVED lines=49> */
[----:B-----5:R-:W-:Y:S05]  /*26f0*/  CALL.REL.NOINC `($__internal_19_$__cuda_sm20_div_rn_f64_full) ;  /* 0x0000020000007944 */ /* 0x020fea0003c00000 */
.L_x_1142:
[----:B------:R-:W-:Y:S05]  /*2700*/  BSYNC B1 ;  /* 0x0000000000017941 */ /* 0x000fea0003800000 */
.L_x_1141:
[----:B-1----:R-:W1:Y:S01]  /*2710*/  S2R R10, SR_CTAID.X ;  /* 0x00000000000a7919 */ /* 0x002e620000002500 */
[----:B------:R-:W2:Y:S01]  /*2720*/  F2F.F32.F64 R6, R4 ;  /* 0x0000000400067310 */ /* 0x000ea20000301000 */
[----:B------:R-:W2:Y:S01]  /*2730*/  DSETP.GEU.AND P0, PT, |R4|, c[0x2][0x0], PT ;  /* 0x008000000400762a */ /* 0x000ea20003f0e200 */
[----:B------:R-:W-:-:S13]  /*2740*/  IMAD.MOV.U32 R9, RZ, RZ, 0x2 ;  /* 0x00000002ff097424 */ /* 0x000fda00078e00ff */
[----:B--2---:R-:W-:Y:S02]  /*2750*/  @!P0 FMUL R6, R6, 1.175494350822287508e-38 ;  /* 0x0080000006068820 */ /* 0x004fe40000400000 */
.L_x_1143:
        /* <DEDUP_REMOVED lines=16> */
.L_x_1140:
[----:B------:R-:W-:Y:S05]  /*2860*/  BSYNC B0 ;  /* 0x0000000000007941 */ /* 0x000fea0003800000 */
.L_x_1139:
        /* <DEDUP_REMOVED lines=9> */
        .weak           $__internal_19_$__cuda_sm20_div_rn_f64_full
        .type           $__internal_19_$__cuda_sm20_div_rn_f64_full,@function
        .size           $__internal_19_$__cuda_sm20_div_rn_f64_full,(.L_x_2453 - $__internal_19_$__cuda_sm20_div_rn_f64_full)
$__internal_19_$__cuda_sm20_div_rn_f64_full:
        /* <DEDUP_REMOVED lines=57> */
.L_x_1145:
        /* <DEDUP_REMOVED lines=15> */
.L_x_1147:
[----:B------:R-:W-:Y:S02]  /*2d80*/  LOP3.LUT R15, R3, 0x80000, RZ, 0xfc, !PT ;  /* 0x00080000030f7812 */ /* 0x000fe400078efcff */
[----:B------:R-:W-:Y:S02]  /*2d90*/  MOV R14, R2 ;  /* 0x00000002000e7202 */ /* 0x000fe40000000f00 */
.L_x_1146:
[----:B------:R-:W-:Y:S05]  /*2da0*/  BSYNC B2 ;  /* 0x0000000000027941 */ /* 0x000fea0003800000 */
.L_x_1144:
[----:B------:R-:W-:Y:S02]  /*2db0*/  IMAD.MOV.U32 R7, RZ, RZ, 0x0 ;  /* 0x00000000ff077424 */ /* 0x000fe400078e00ff */
[----:B------:R-:W-:-:S02]  /*2dc0*/  IMAD.MOV.U32 R4, RZ, RZ, R14 ;  /* 0x000000ffff047224 */ /* 0x000fc400078e000e */
[----:B------:R-:W-:Y:S01]  /*2dd0*/  IMAD.MOV.U32 R5, RZ, RZ, R15 ;  /* 0x000000ffff057224 */ /* 0x000fe200078e000f */
[----:B------:R-:W-:Y:S06]  /*2de0*/  RET.REL.NODEC R6 `(_ZN17fastertransformer34generalAddBiasResidualLayerNormOptI7__half2Lb0ELb1ELi1ELb1ELi8EEEvPT_S3_PKS2_S5_S5_S5_S5_S5_fiiPKfS7_S7_Pfi) ;  /* 0xffffd21006007950 */ /* 0x000fec0003c3ffff */
.L_x_1148:
        /* <DEDUP_REMOVED lines=9> */
.L_x_2453:


//--------------------- .text._ZN17fastertransformer35generalAddBiasResidualLayerNormOpt2I7__half2Lb1ELb1ELi1ELb1ELi8EEEvPT_S3_PKS2_S5_S5_S5_S5_S5_fiiPKfS7_S7_Pfi --------------------------
	.section	.text._ZN17fastertransformer35generalAddBiasResidualLayerNormOpt2I7__half2Lb1ELb1ELi1ELb1ELi8EEEvPT_S3_PKS2_S5_S5_S5_S5_S5_fiiPKfS7_S7_Pfi,"ax",@progbits
	.sectioninfo	@"SHI_REGISTERS=32"
	.align	128
        .global         _ZN17fastertransformer35generalAddBiasResidualLayerNormOpt2I7__half2Lb1ELb1ELi1ELb1ELi8EEEvPT_S3_PKS2_S5_S5_S5_S5_S5_fiiPKfS7_S7_Pfi
        .type           _ZN17fastertransformer35generalAddBiasResidualLayerNormOpt2I7__half2Lb1ELb1ELi1ELb1ELi8EEEvPT_S3_PKS2_S5_S5_S5_S5_S5_fiiPKfS7_S7_Pfi,@function
        .size           _ZN17fastertransformer35generalAddBiasResidualLayerNormOpt2I7__half2Lb1ELb1ELi1ELb1ELi8EEEvPT_S3_PKS2_S5_S5_S5_S5_S5_fiiPKfS7_S7_Pfi,(.L_x_2454 - _ZN17fastertransformer35generalAddBiasResidualLayerNormOpt2I7__half2Lb1ELb1ELi1ELb1ELi8EEEvPT_S3_PKS2_S5_S5_S5_S5_S5_fiiPKfS7_S7_Pfi)
        .other          _ZN17fastertransformer35generalAddBiasResidualLayerNormOpt2I7__half2Lb1ELb1ELi1ELb1ELi8EEEvPT_S3_PKS2_S5_S5_S5_S5_S5_fiiPKfS7_S7_Pfi,@"STO_CUDA_ENTRY STV_DEFAULT"
_ZN17fastertransformer35generalAddBiasResidualLayerNormOpt2I7__half2Lb1ELb1ELi1ELb1ELi8EEEvPT_S3_PKS2_S5_S5_S5_S5_S5_fiiPKfS7_S7_Pfi:
.text._ZN17fastertransformer35generalAddBiasResidualLayerNormOpt2I7__half2Lb1ELb1ELi1ELb1ELi8EEEvPT_S3_PKS2_S5_S5_S5_S5_S5_fiiPKfS7_S7_Pfi:
        /* <DEDUP_REMOVED lines=11> */
[----:B------:R-:W-:Y:S01]  /*00b0*/  @P0 MOV R2, c[0x0][0x1b8] ;  /* 0x00006e0000020a02 */ /* 0x000fe20000000f00 */
[----:B------:R-:W-:Y:S01]  /*00c0*/  @P0 IMAD.MOV.U32 R3, RZ, RZ, c[0x0][0x1bc] ;  /* 0x00006f00ff030624 */ /* 0x000fe200078e00ff */
[----:B------:R-:W-:Y:S01]  /*00d0*/  @P0 MOV R13, c[0x0][0x1b4] ;  /* 0x00006d00000d0a02 */ /* 0x000fe20000000f00 */
[----:B------:R-:W-:-:S03]  /*00e0*/  @P0 IMAD.MOV.U32 R12, RZ, RZ, c[0x0][0x1b0] ;  /* 0x00006c00ff0c0624 */ /* 0x000fc600078e00ff */
        /* <DEDUP_REMOVED lines=10> */
[----:B0--3--:R-:W-:-:S05]  /*0190*/  IMAD.MOV.U32 R12, RZ, RZ, c[0x0][0x0] ;  /* 0x00000000ff0c7624 */ /* 0x009fca00078e00ff */
[C---:B------:R-:W-:Y:S01]  /*01a0*/  SHF.L.U32 R4, R12.reuse, 0x3, RZ ;  /* 0x000000030c047819 */ /* 0x040fe200000006ff */
[----:B------:R-:W-:Y:S01]  /*01b0*/  IMAD.WIDE R12, R12, 0x4, RZ ;  /* 0x000000040c0c7825 */ /* 0x000fe200078e02ff */
[----:B------:R-:W-:Y:S05]  /*01c0*/  @P0 BRA `(.L_x_1151) ;  /* 0x0000135000000947 */ /* 0x000fea0003800000 */
[----:B------:R-:W-:Y:S01]  /*01d0*/  BSSY B1, `(.L_x_1152) ;  /* 0x0000133000017945 */ /* 0x000fe20003800000 */
[----:B------:R-:W-:Y:S01]  /*01e0*/  IMAD R7, R8, c[0x0][0x1a8], R9 ;  /* 0x00006a0008077a24 */ /* 0x000fe200078e0209 */
[----:B------:R-:W-:Y:S01]  /*01f0*/  MOV R18, R9 ;  /* 0x0000000900127202 */ /* 0x000fe20000000f00 */
[----:B------:R-:W-:Y:S02]  /*0200*/  IMAD.MOV.U32 R5, RZ, RZ, RZ ;  /* 0x000000ffff057224 */ /* 0x000fe400078e00ff */
[----:B------:R-:W-:Y:S02]  /*0210*/  IMAD.MOV.U32 R0, RZ, RZ, RZ ;  /* 0x000000ffff007224 */ /* 0x000fe400078e00ff */
[----:B------:R-:W-:Y:S02]  /*0220*/  IMAD.MOV.U32 R6, RZ, RZ, RZ ;  /* 0x000000ffff067224 */ /* 0x000fe400078e00ff */
.L_x_1154:
[----:B------:R-:W-:Y:S02]  /*0230*/  IMAD.MOV.U32 R20, RZ, RZ, 0x4 ;  /* 0x00000004ff147424 */ /* 0x000fe400078e00ff */
[----:B------:R-:W-:-:S02]  /*0240*/  IMAD R19, R4, R0, R7 ;  /* 0x0000000004137224 */ /* 0x000fc400078e0207 */
[----:B------:R-:W-:-:S04]  /*0250*/  IMAD.WIDE R14, R18, R20, c[0x0][0x178] ;  /* 0x00005e00120e7625 */ /* 0x000fc800078e0214 */
[CC--:B------:R-:W-:Y:S01]  /*0260*/  IMAD.WIDE R2, R19.reuse, R20.reuse, c[0x0][0x180] ;  /* 0x0000600013027625 */ /* 0x0c0fe200078e0214 */
[----:B------:R-:W2:Y:S03]  /*0270*/  LDG.E.CONSTANT R21, [R14.64] ;  /* 0x000000040e157981 */ /* 0x000ea6000c1e9900 */
[----:B------:R-:W-:Y:S02]  /*0280*/  IMAD.WIDE R16, R19, R20, c[0x0][0x170] ;  /* 0x00005c0013107625 */ /* 0x000fe400078e0214 */
[----:B------:R-:W3:Y:S04]  /*0290*/  LDG.E.CONSTANT R2, [R2.64] ;  /* 0x0000000402027981 */ /* 0x000ee8000c1e9900 */
[----:B------:R-:W4:Y:S01]  /*02a0*/  LDG.E.CONSTANT R16, [R16.64] ;  /* 0x0000000410107981 */ /* 0x000f22000c1e9900 */
[----:B--2---:R-:W-:-:S02]  /*02b0*/  HADD2.F32 R23, -RZ, R21.H0_H0 ;  /* 0x20000015ff177230 */ /* 0x004fc40000004100 */
[----:B------:R-:W-:Y:S02]  /*02c0*/  HADD2.F32 R21, -RZ, R21.H1_H1 ;  /* 0x30000015ff157230 */ /* 0x000fe40000004100 */
[--C-:B---3--:R-:W-:Y:S01]  /*02d0*/  HADD2.F32 R24, -RZ, R2.reuse.H0_H0 ;  /* 0x20000002ff187230 */ /* 0x108fe20000004100 */
[----:B------:R-:W-:Y:S01]  /*02e0*/  FADD.FTZ R23, RZ, R23 ;  /* 0x00000017ff177221 */ /* 0x000fe20000010000 */
[----:B------:R-:W-:Y:S01]  /*02f0*/  HADD2.F32 R26, -RZ, R2.H1_H1 ;  /* 0x30000002ff1a7230 */ /* 0x000fe20000004100 */
[----:B------:R-:W-:Y:S01]  /*0300*/  FADD.FTZ R21, RZ, R21 ;  /* 0x00000015ff157221 */ /* 0x000fe20000010000 */
[--C-:B----4-:R-:W-:Y:S01]  /*0310*/  HADD2.F32 R2, -RZ, R16.reuse.H1_H1 ;  /* 0x30000010ff027230 */ /* 0x110fe20000004100 */
[----:B------:R-:W-:Y:S01]  /*0320*/  FADD.FTZ R23, R23, R24 ;  /* 0x0000001817177221 */ /* 0x000fe20000010000 */
[----:B------:R-:W-:Y:S01]  /*0330*/  HADD2.F32 R24, -RZ, R16.H0_H0 ;  /* 0x20000010ff187230 */ /* 0x000fe20000004100 */
[----:B------:R-:W-:-:S04]  /*0340*/  FADD.FTZ R21, R21, R26 ;  /* 0x0000001a15157221 */ /* 0x000fc80000010000 */
[----:B------:R-:W-:Y:S02]  /*0350*/  FADD.FTZ R23, R23, R24 ;  /* 0x0000001817177221 */ /* 0x000fe40000010000 */
[----:B------:R-:W-:Y:S01]  /*0360*/  FADD.FTZ R16, R21, R2 ;  /* 0x0000000215107221 */ /* 0x000fe20000010000 */
[----:B------:R-:W-:Y:S01]  /*0370*/  IADD3 R21, R18, c[0x0][0x0], RZ ;  /* 0x0000000012157a10 */ /* 0x000fe20007ffe0ff */
[----:B------:R-:W-:-:S03]  /*0380*/  IMAD.WIDE R2, R19, R20, c[0x0][0x168] ;  /* 0x00005a0013027625 */ /* 0x000fc600078e0214 */
[-C--:B------:R-:W-:Y:S01]  /*0390*/  F2FP.PACK_AB R17, R23, R16.reuse ;  /* 0x000000101711723e */ /* 0x080fe200000000ff */
[----:B------:R-:W-:Y:S01]  /*03a0*/  FMUL.FTZ R20, R16, R16 ;  /* 0x0000001010147220 */ /* 0x000fe20000410000 */
[----:B------:R-:W-:Y:S02]  /*03b0*/  ISETP.GE.AND P0, PT, R21, c[0x0][0x1a8], PT ;  /* 0x00006a0015007a0c */ /* 0x000fe40003f06270 */
[----:B------:R-:W-:Y:S01]  /*03c0*/  PRMT R25, R17, 0x5432, R17 ;  /* 0x0000543211197816 */ /* 0x000fe20000000011 */
[C---:B------:R-:W-:Y:S02]  /*03d0*/  FADD.FTZ R17, R23.reuse, R16 ;  /* 0x0000001017117221 */ /* 0x040fe40000010000 */
[----:B------:R-:W-:Y:S01]  /*03e0*/  FFMA.FTZ R20, R23, R23, R20 ;  /* 0x0000001717147223 */ /* 0x000fe20000010014 */
[----:B------:R-:W-:Y:S01]  /*03f0*/  LEA R23, R18, 0x190, 0x2 ;  /* 0x0000019012177811 */ /* 0x000fe200078e10ff */
[----:B------:R0:W-:Y:S01]  /*0400*/  STG.E [R2.64], R25 ;  /* 0x0000001902007986 */ /* 0x0001e2000c101904 */
[----:B------:R-:W-:-:S02]  /*0410*/  FADD.FTZ R6, R17, R6 ;  /* 0x0000000611067221 */ /* 0x000fc40000010000 */
[----:B------:R-:W-:Y:S01]  /*0420*/  FADD.FTZ R5, R20, R5 ;  /* 0x0000000514057221 */ /* 0x000fe20000010000 */
[----:B------:R0:W-:Y:S02]  /*0430*/  STS [R18.X4+0x190], R25 ;  /* 0x0001901912007388 */ /* 0x0001e40000004800 */
[----:B------:R-:W-:Y:S05]  /*0440*/  @P0 BRA `(.L_x_1153) ;  /* 0x000010b000000947 */ /* 0x000fea0003800000 */
[----:B0-----:R-:W-:Y:S01]  /*0450*/  IMAD.WIDE R2, R19, 0x4, R12 ;  /* 0x0000000413027825 */ /* 0x001fe200078e020c */
[----:B------:R-:W-:-:S04]  /*0460*/  MOV R20, c[0x0][0x0] ;  /* 0x0000000000147a02 */ /* 0x000fc80000000f00 */
[----:B------:R-:W-:Y:S01]  /*0470*/  IADD3 R16, P0, R2, c[0x0][0x180], RZ ;  /* 0x0000600002107a10 */ /* 0x000fe20007f1e0ff */
[----:B------:R-:W-:-:S03]  /*0480*/  IMAD.WIDE R14, R20, 0x4, R14 ;  /* 0x00000004140e7825 */ /* 0x000fc600078e020e */
[----:B------:R-:W-:Y:S02]  /*0490*/  IADD3.X R17, R3, c[0x0][0x184], RZ, P0, !PT ;  /* 0x0000610003117a10 */ /* 0x000fe400007fe4ff */
[----:B------:R-:W2:Y:S01]  /*04a0*/  LDG.E.CONSTANT R24, [R14.64] ;  /* 0x000000040e187981 */ /* 0x000ea2000c1e9900 */
[----:B------:R-:W-:-:S03]  /*04b0*/  IADD3 R18, P0, R2, c[0x0][0x170], RZ ;  /* 0x00005c0002127a10 */ /* 0x000fc60007f1e0ff */
[----:B------:R-:W3:Y:S01]  /*04c0*/  LDG.E.CONSTANT R16, [R16.64] ;  /* 0x0000000410107981 */ /* 0x000ee2000c1e9900 */
[----:B------:R-:W-:-:S05]  /*04d0*/  IADD3.X R19, R3, c[0x0][0x174], RZ, P0, !PT ;  /* 0x00005d0003137a10 */ /* 0x000fca00007fe4ff */
[----:B------:R0:W4:Y:S02]  /*04e0*/  LDG.E.CONSTANT R18, [R18.64] ;  /* 0x0000000412127981 */ /* 0x000124000c1e9900 */
[----:B0-----:R-:W-:Y:S01]  /*04f0*/  IMAD R19, R20, 0x4, R23 ;  /* 0x0000000414137824 */ /* 0x001fe200078e0217 */
[--C-:B--2---:R-:W-:Y:S02]  /*0500*/  HADD2.F32 R25, -RZ, R24.reuse.H0_H0 ;  /* 0x20000018ff197230 */ /* 0x104fe40000004100 */
[----:B------:R-:W-:Y:S02]  /*0510*/  HADD2.F32 R24, -RZ, R24.H1_H1 ;  /* 0x30000018ff187230 */ /* 0x000fe40000004100 */
[--C-:B---3--:R-:W-:Y:S01]  /*0520*/  HADD2.F32 R26, -RZ, R16.reuse.H0_H0 ;  /* 0x20000010ff1a7230 */ /* 0x108fe20000004100 */
[----:B------:R-:W-:Y:S01]  /*0530*/  FADD.FTZ R25, RZ, R25 ;  /* 0x00000019ff197221 */ /* 0x000fe20000010000 */
[----:B------:R-:W-:Y:S01]  /*0540*/  HADD2.F32 R27, -RZ, R16.H1_H1 ;  /* 0x30000010ff1b7230 */ /* 0x000fe20000004100 */
[----:B------:R-:W-:Y:S01]  /*0550*/  FADD.FTZ R24, RZ, R24 ;  /* 0x00000018ff187221 */ /* 0x000fe20000010000 */
[----:B------:R-:W-:Y:S01]  /*0560*/  IADD3 R16, P0, R2, c[0x0][0x168], RZ ;  /* 0x00005a0002107a10 */ /* 0x000fe20007f1e0ff */
[----:B------:R-:W-:Y:S01]  /*0570*/  FADD.FTZ R25, R25, R26 ;  /* 0x0000001a19197221 */ /* 0x000fe20000010000 */
[--C-:B----4-:R-:W-:Y:S01]  /*0580*/  HADD2.F32 R26, -RZ, R18.reuse.H0_H0 ;  /* 0x20000012ff1a7230 */ /* 0x110fe20000004100 */
[----:B------:R-:W-:Y:S01]  /*0590*/  FADD.FTZ R27, R24, R27 ;  /* 0x0000001b181b7221 */ /* 0x000fe20000010000 */
[----:B------:R-:W-:Y:S01]  /*05a0*/  HADD2.F32 R28, -RZ, R18.H1_H1 ;  /* 0x30000012ff1c7230 */ /* 0x000fe20000004100 */
[----:B------:R-:W-:-:S02]  /*05b0*/  IADD3.X R17, R3, c[0x0][0x16c], RZ, P0, !PT ;  /* 0x00005b0003117a10 */ /* 0x000fc400007fe4ff */
[----:B------:R-:W-:Y:S02]  /*05c0*/  FADD.FTZ R24, R25, R26 ;  /* 0x0000001a19187221 */ /* 0x000fe40000010000 */
[----:B------:R-:W-:-:S05]  /*05d0*/  FADD.FTZ R27, R27, R28 ;  /* 0x0000001c1b1b7221 */ /* 0x000fca0000010000 */
        /* <DEDUP_REMOVED lines=12> */
[C---:B0-----:R-:W-:Y:S02]  /*06a0*/  IADD3 R14, P0, R12.reuse, R14, RZ ;  /* 0x0000000e0c0e7210 */ /* 0x041fe40007f1e0ff */
[----:B------:R-:W-:-:S03]  /*06b0*/  IADD3 R21, P1, R12, R2, RZ ;  /* 0x000000020c157210 */ /* 0x000fc60007f3e0ff */
[C---:B------:R-:W-:Y:S01]  /*06c0*/  IMAD.X R15, R13.reuse, 0x1, R15, P0 ;  /* 0x000000010d0f7824 */ /* 0x040fe200000e060f */
[----:B------:R-:W-:Y:S02]  /*06d0*/  IADD3.X R23, R13, R3, RZ, P1, !PT ;  /* 0x000000030d177210 */ /* 0x000fe40000ffe4ff */
[----:B------:R-:W-:Y:S02]  /*06e0*/  IADD3 R2, P0, R21, c[0x0][0x180], RZ ;  /* 0x0000600015027a10 */ /* 0x000fe40007f1e0ff */
[----:B------:R-:W2:Y:S02]  /*06f0*/  LDG.E.CONSTANT R24, [R14.64] ;  /* 0x000000040e187981 */ /* 0x000ea4000c1e9900 */
[----:B------:R-:W-:Y:S02]  /*0700*/  IADD3.X R3, R23, c[0x0][0x184], RZ, P0, !PT ;  /* 0x0000610017037a10 */ /* 0x000fe400007fe4ff */
[----:B------:R-:W-:-:S03]  /*0710*/  IADD3 R16, P0, R21, c[0x0][0x170], RZ ;  /* 0x00005c0015107a10 */ /* 0x000fc60007f1e0ff */
[----:B------:R-:W3:Y:S01]  /*0720*/  LDG.E.CONSTANT R2, [R2.64] ;  /* 0x0000000402027981 */ /* 0x000ee2000c1e9900 */
[----:B------:R-:W-:-:S05]  /*0730*/  IADD3.X R17, R23, c[0x0][0x174], RZ, P0, !PT ;  /* 0x00005d0017117a10 */ /* 0x000fca00007fe4ff */
[----:B------:R-:W4:Y:S01]  /*0740*/  LDG.E.CONSTANT R16, [R16.64] ;  /* 0x0000000410107981 */ /* 0x000f22000c1e9900 */
        /* <DEDUP_REMOVED lines=8> */
[----:B------:R-:W-:Y:S01]  /*07d0*/  FADD.FTZ R25, R25, R26 ;  /* 0x0000001a19197221 */ /* 0x000fe20000010000 */
[--C-:B----4-:R-:W-:Y:S01]  /*07e0*/  HADD2.F32 R26, -RZ, R16.reuse.H0_H0 ;  /* 0x20000010ff1a7230 */ /* 0x110fe20000004100 */
[----:B------:R-:W-:Y:S01]  /*07f0*/  FADD.FTZ R24, R24, R27 ;  /* 0x0000001b18187221 */ /* 0x000fe20000010000 */
        /* <DEDUP_REMOVED lines=176> */
[----:B------:R-:W-:-:S03]  /*1300*/  IADD3.X R17, R23, c[0x0][0x174], RZ, P1, !PT ;  /* 0x00005d0017117a10 */ /* 0x000fc60000ffe4ff */
[----:B------:R-:W3:Y:S04]  /*1310*/  LDG.E.CONSTANT R14, [R14.64] ;  /* 0x000000040e0e7981 */ /* 0x000ee8000c1e9900 */
[----:B------:R-:W4:Y:S01]  /*1320*/  LDG.E.CONSTANT R16, [R16.64] ;  /* 0x0000000410107981 */ /* 0x000f22000c1e9900 */
[----:B------:R-:W-:Y:S01]  /*1330*/  IMAD R19, R20, 0x4, R19 ;  /* 0x0000000414137824 */ /* 0x000fe200078e0213 */
[----:B------:R-:W-:Y:S02]  /*1340*/  IADD3 R18, R18, c[0x0][0x0], RZ ;  /* 0x0000000012127a10 */ /* 0x000fe40007ffe0ff */
[----:B------:R-:W-:Y:S01]  /*1350*/  IADD3 R0, R0, 0x1, RZ ;  /* 0x0000000100007810 */ /* 0x000fe20007ffe0ff */
[--C-:B--2---:R-:W-:Y:S02]  /*1360*/  HADD2.F32 R24, -RZ, R2.reuse.H0_H0 ;  /* 0x20000002ff187230 */ /* 0x104fe40000004100 */
[----:B------:R-:W-:-:S03]  /*1370*/  HADD2.F32 R25, -RZ, R2.H1_H1 ;  /* 0x30000002ff197230 */ /* 0x000fc60000004100 */
[----:B------:R-:W-:Y:S01]  /*1380*/  FADD.FTZ R24, RZ, R24 ;  /* 0x00000018ff187221 */ /* 0x000fe20000010000 */
[--C-:B---3--:R-:W-:Y:S01]  /*1390*/  HADD2.F32 R27, -RZ, R14.reuse.H0_H0 ;  /* 0x2000000eff1b7230 */ /* 0x108fe20000004100 */
[----:B------:R-:W-:Y:S01]  /*13a0*/  FADD.FTZ R25, RZ, R25 ;  /* 0x00000019ff197221 */ /* 0x000fe20000010000 */
[----:B------:R-:W-:Y:S02]  /*13b0*/  HADD2.F32 R26, -RZ, R14.H1_H1 ;  /* 0x3000000eff1a7230 */ /* 0x000fe40000004100 */
[--C-:B----4-:R-:W-:Y:S01]  /*13c0*/  HADD2.F32 R29, -RZ, R16.reuse.H0_H0 ;  /* 0x20000010ff1d7230 */ /* 0x110fe20000004100 */
[----:B------:R-:W-:Y:S01]  /*13d0*/  FADD.FTZ R24, R24, R27 ;  /* 0x0000001b18187221 */ /* 0x000fe20000010000 */
[----:B------:R-:W-:Y:S01]  /*13e0*/  HADD2.F32 R28, -RZ, R16.H1_H1 ;  /* 0x30000010ff1c7230 */ /* 0x000fe20000004100 */
[----:B------:R-:W-:Y:S02]  /*13f0*/  FADD.FTZ R25, R25, R26 ;  /* 0x0000001a19197221 */ /* 0x000fe40000010000 */
[----:B------:R-:W-:-:S02]  /*1400*/  FADD.FTZ R24, R24, R29 ;  /* 0x0000001d18187221 */ /* 0x000fc40000010000 */
        /* <DEDUP_REMOVED lines=15> */
.L_x_1153:
[----:B0-----:R-:W-:Y:S05]  /*1500*/  BSYNC B1 ;  /* 0x0000000000017941 */ /* 0x001fea0003800000 */
.L_x_1152:
[----:B------:R-:W-:Y:S05]  /*1510*/  BRA `(.L_x_1150) ;  /* 0x0000155000007947 */ /* 0x000fea0003800000 */
.L_x_1151:
[----:B------:R-:W-:Y:S01]  /*1520*/  HFMA2.MMA R2, -RZ, RZ, 0, 0 ;  /* 0x00000000ff027435 */ /* 0x000fe200000001ff */
[--C-:B------:R-:W-:Y:S02]  /*1530*/  IMAD R3, R8, c[0x0][0x1a8], R9.reuse ;  /* 0x00006a0008037a24 */ /* 0x100fe400078e0209 */
[----:B------:R-:W-:Y:S02]  /*1540*/  IMAD.MOV.U32 R5, RZ, RZ, RZ ;  /* 0x000000ffff057224 */ /* 0x000fe400078e00ff */
[----:B------:R-:W-:Y:S02]  /*1550*/  IMAD.MOV.U32 R27, RZ, RZ, R9 ;  /* 0x000000ffff1b7224 */ /* 0x000fe400078e0009 */
[----:B------:R-:W-:Y:S02]  /*1560*/  IMAD.MOV.U32 R6, RZ, RZ, RZ ;  /* 0x000000ffff067224 */ /* 0x000fe400078e00ff */
.L_x_1155:
[----:B------:R-:W-:Y:S01]  /*1570*/  MOV R19, 0x8 ;  /* 0x0000000800137802 */ /* 0x000fe20000000f00 */
[----:B------:R-:W-:-:S04]  /*1580*/  IMAD R18, R8, c[0x0][0x1a8], R27 ;  /* 0x00006a0008127a24 */ /* 0x000fc800078e021b */
[----:B------:R-:W-:-:S05]  /*1590*/  IMAD.WIDE R18, R18, R19, c[0x0][0x170] ;  /* 0x00005c0012127625 */ /* 0x000fca00078e0213 */
[----:B------:R-:W2:Y:S01]  /*15a0*/  LDG.E.64 R14, [R18.64] ;  /* 0x00000004120e7981 */ /* 0x000ea2000c1e1b00 */
[----:B------:R-:W-:Y:S02]  /*15b0*/  IMAD.MOV.U32 R0, RZ, RZ, 0x4 ;  /* 0x00000004ff007424 */ /* 0x000fe400078e00ff */
[----:B------:R-:W-:Y:S02]  /*15c0*/  IMAD R25, R4, R2, R3 ;  /* 0x0000000204197224 */ /* 0x000fe400078e0203 */
[----:B------:R-:W-:-:S04]  /*15d0*/  IMAD.WIDE R16, R27, R0, c[0x0][0x178] ;  /* 0x00005e001b107625 */ /* 0x000fc800078e0200 */
[----:B------:R-:W-:Y:S01]  /*15e0*/  IMAD.WIDE R20, R25, R0, c[0x0][0x180] ;  /* 0x0000600019147625 */ /* 0x000fe200078e0200 */
[----:B------:R-:W3:Y:S05]  /*15f0*/  LDG.E.CONSTANT R23, [R16.64] ;  /* 0x0000000410177981 */ /* 0x000eea000c1e9900 */
[----:B------:R0:W4:Y:S01]  /*1600*/  LDG.E.CONSTANT R20, [R20.64] ;  /* 0x0000000414147981 */ /* 0x000122000c1e9900 */
[----:B--2---:R-:W1:Y:S08]  /*1610*/  I2F R14, R14 ;  /* 0x0000000e000e7306 */ /* 0x004e700000201400 */
[----:B------:R-:W2:Y:S01]  /*1620*/  I2F R24, R15 ;  /* 0x0000000f00187306 */ /* 0x000ea20000201400 */
[----:B-1----:R-:W-:-:S02]  /*1630*/  FMUL.FTZ R26, R14, R7 ;  /* 0x000000070e1a7220 */ /* 0x002fc40000410000 */
[----:B--2---:R-:W-:Y:S01]  /*1640*/  FMUL.FTZ R29, R24, R7 ;  /* 0x00000007181d7220 */ /* 0x004fe20000410000 */
[--C-:B---3--:R-:W-:Y:S02]  /*1650*/  HADD2.F32 R24, -RZ, R23.reuse.H0_H0 ;  /* 0x20000017ff187230 */ /* 0x108fe40000004100 */
[----:B------:R-:W-:Y:S02]  /*1660*/  HADD2.F32 R23, -RZ, R23.H1_H1 ;  /* 0x30000017ff177230 */ /* 0x000fe40000004100 */
[----:B0-----:R-:W-:Y:S01]  /*1670*/  F2FP.PACK_AB R21, R29, R26 ;  /* 0x0000001a1d15723e */ /* 0x001fe200000000ff */
[--C-:B----4-:R-:W-:Y:S01]  /*1680*/  HADD2.F32 R29, -RZ, R20.reuse.H0_H0 ;  /* 0x20000014ff1d7230 */ /* 0x110fe20000004100 */
[----:B------:R-:W-:Y:S01]  /*1690*/  FADD.FTZ R24, RZ, R24 ;  /* 0x00000018ff187221 */ /* 0x000fe20000010000 */
[----:B------:R-:W-:Y:S01]  /*16a0*/  HADD2.F32 R26, -RZ, R20.H1_H1 ;  /* 0x30000014ff1a7230 */ /* 0x000fe20000004100 */
[----:B------:R-:W-:Y:S01]  /*16b0*/  FADD.FTZ R23, RZ, R23 ;  /* 0x00000017ff177221 */ /* 0x000fe20000010000 */
[--C-:B------:R-:W-:Y:S01]  /*16c0*/  HADD2.F32 R15, -RZ, R21.reuse.H1_H1 ;  /* 0x30000015ff0f7230 */ /* 0x100fe20000004100 */
[----:B------:R-:W-:Y:S01]  /*16d0*/  FADD.FTZ R24, R24, R29 ;  /* 0x0000001d18187221 */ /* 0x000fe20000010000 */
[----:B------:R-:W-:Y:S01]  /*16e0*/  HADD2.F32 R21, -RZ, R21.H0_H0 ;  /* 0x20000015ff157230 */ /* 0x000fe20000004100 */
[----:B------:R-:W-:Y:S01]  /*16f0*/  FADD.FTZ R20, R23, R26 ;  /* 0x0000001a17147221 */ /* 0x000fe20000010000 */
[----:B------:R-:W-:-:S03]  /*1700*/  IADD3 R26, R27, c[0x0][0x0], RZ ;  /* 0x000000001b1a7a10 */ /* 0x000fc60007ffe0ff */
[----:B------:R-:W-:Y:S01]  /*1710*/  FADD.FTZ R20, R20, R15 ;  /* 0x0000000f14147221 */ /* 0x000fe20000010000 */
[----:B------:R-:W-:Y:S01]  /*1720*/  ISETP.GE.AND P0, PT, R26, c[0x0][0x1a8], PT ;  /* 0x00006a001a007a0c */ /* 0x000fe20003f06270 */
[----:B------:R-:W-:Y:S02]  /*1730*/  FADD.FTZ R21, R24, R21 ;  /* 0x0000001518157221 */ /* 0x000fe40000010000 */
[----:B------:R-:W-:-:S03]  /*1740*/  IMAD.WIDE R14, R25, R0, c[0x0][0x168] ;  /* 0x00005a00190e7625 */ /* 0x000fc600078e0200 */
[-C--:B------:R-:W-:Y:S01]  /*1750*/  F2FP.PACK_AB R23, R21, R20.reuse ;  /* 0x000000141517723e */ /* 0x080fe200000000ff */
[----:B------:R-:W-:-:S03]  /*1760*/  FMUL.FTZ R0, R20, R20 ;  /* 0x0000001414007220 */ /* 0x000fc60000410000 */
[----:B------:R-:W-:Y:S01]  /*1770*/  PRMT R24, R23, 0x5432, R23 ;  /* 0x0000543217187816 */ /* 0x000fe20000000017 */
[C---:B------:R-:W-:Y:S02]  /*1780*/  FADD.FTZ R23, R21.reuse, R20 ;  /* 0x0000001415177221 */ /* 0x040fe40000010000 */
[----:B------:R-:W-:Y:S02]  /*1790*/  FFMA.FTZ R0, R21, R21, R0 ;  /* 0x0000001515007223 */ /* 0x000fe40000010000 */
[----:B------:R0:W-:Y:S01]  /*17a0*/  STG.E [R14.64], R24 ;  /* 0x000000180e007986 */ /* 0x0001e2000c101904 */
[----:B------:R-:W-:Y:S01]  /*17b0*/  FADD.FTZ R6, R23, R6 ;  /* 0x0000000617067221 */ /* 0x000fe20000010000 */
[----:B------:R-:W-:Y:S01]  /*17c0*/  LEA R23, R27, 0x190, 0x2 ;  /* 0x000001901b177811 */ /* 0x000fe200078e10ff */
[----:B------:R-:W-:Y:S01]  /*17d0*/  FADD.FTZ R5, R0, R5 ;  /* 0x0000000500057221 */ /* 0x000fe20000010000 */
[----:B------:R0:W-:Y:S01]  /*17e0*/  STS [R27.X4+0x190], R24 ;  /* 0x000190181b007388 */ /* 0x0001e20000004800 */
[----:B------:R-:W-:Y:S05]  /*17f0*/  @P0 BRA `(.L_x_1150) ;  /* 0x0000127000000947 */ /* 0x000fea0003800000 */
[----:B0-----:R-:W-:-:S04]  /*1800*/  IMAD.WIDE R14, R25, 0x4, R12 ;  /* 0x00000004190e7825 */ /* 0x001fc800078e020c */
[----:B------:R-:W-:Y:S01]  /*1810*/  IMAD.MOV.U32 R0, RZ, RZ, c[0x0][0x0] ;  /* 0x00000000ff007624 */ /* 0x000fe200078e00ff */
[----:B------:R-:W-:-:S03]  /*1820*/  IADD3 R24, P0, R14, c[0x0][0x180], RZ ;  /* 0x000060000e187a10 */ /* 0x000fc60007f1e0ff */
[----:B------:R-:W-:Y:S01]  /*1830*/  IMAD.WIDE R16, R0, 0x4, R16 ;  /* 0x0000000400107825 */ /* 0x000fe200078e0210 */
[----:B------:R-:W-:-:S04]  /*1840*/  IADD3.X R25, R15, c[0x0][0x184], RZ, P0, !PT ;  /* 0x000061000f197a10 */ /* 0x000fc800007fe4ff */
[----:B------:R-:W2:Y:S01]  /*1850*/  LDG.E.CONSTANT R27, [R16.64] ;  /* 0x00000004101b7981 */ /* 0x000ea2000c1e9900 */
[----:B------:R-:W-:-:S03]  /*1860*/  IMAD.WIDE R18, R0, 0x8, R18 ;  /* 0x0000000800127825 */ /* 0x000fc600078e0212 */
[----:B------:R-:W3:Y:S04]  /*1870*/  LDG.E.CONSTANT R24, [R24.64] ;  /* 0x0000000418187981 */ /* 0x000ee8000c1e9900 */
[----:B------:R-:W4:Y:S01]  /*1880*/  LDG.E.64 R20, [R18.64] ;  /* 0x0000000412147981 */ /* 0x000f22000c1e1b00 */
[----:B------:R-:W-:Y:S01]  /*1890*/  LEA R23, R0, R23, 0x2 ;  /* 0x0000001700177211 */ /* 0x000fe200078e10ff */
[--C-:B--2---:R-:W-:Y:S02]  /*18a0*/  HADD2.F32 R28, -RZ, R27.reuse.H0_H0 ;  /* 0x2000001bff1c7230 */ /* 0x104fe40000004100 */
[----:B------:R-:W-:Y:S02]  /*18b0*/  HADD2.F32 R27, -RZ, R27.H1_H1 ;  /* 0x3000001bff1b7230 */ /* 0x000fe40000004100 */
[----:B---3--:R-:W-:Y:S01]  /*18c0*/  HADD2.F32 R29, -RZ, R24.H0_H0 ;  /* 0x20000018ff1d7230 */ /* 0x008fe20000004100 */
[----:B------:R-:W-:-:S02]  /*18d0*/  FADD.FTZ R28, RZ, R28 ;  /* 0x0000001cff1c7221 */ /* 0x000fc40000010000 */
[----:B------:R-:W-:Y:S01]  /*18e0*/  FADD.FTZ R27, RZ, R27 ;  /* 0x0000001bff1b7221 */ /* 0x000fe20000010000 */
[----:B----4-:R-:W0:Y:S01]  /*18f0*/  I2F R20, R20 ;  /* 0x0000001400147306 */ /* 0x010e220000201400 */
[----:B------:R-:W-:Y:S01]  /*1900*/  FADD.FTZ R28, R28, R29 ;  /* 0x0000001d1c1c7221 */ /* 0x000fe20000010000 */
[----:B------:R-:W-:-:S05]  /*1910*/  HADD2.F32 R29, -RZ, R24.H1_H1 ;  /* 0x30000018ff1d7230 */ /* 0x000fca0000004100 */
[----:B------:R-:W-:Y:S01]  /*1920*/  FADD.FTZ R27, R27, R29 ;  /* 0x0000001d1b1b7221 */ /* 0x000fe20000010000 */
[----:B------:R-:W1:Y:S01]  /*1930*/  I2F R24, R21 ;  /* 0x0000001500187306 */ /* 0x000e620000201400 */
[-C--:B0-----:R-:W-:Y:S02]  /*1940*/  FMUL.FTZ R25, R20, R7.reuse ;  /* 0x0000000714197220 */ /* 0x081fe40000410000 */
[----:B-1----:R-:W-:-:S05]  /*1950*/  FMUL.FTZ R24, R24, R7 ;  /* 0x0000000718187220 */ /* 0x002fca0000410000 */
[----:B------:R-:W-:-:S05]  /*1960*/  F2FP.PACK_AB R24, R24, R25 ;  /* 0x000000191818723e */ /* 0x000fca00000000ff */
[--C-:B------:R-:W-:Y:S02]  /*1970*/  HADD2.F32 R29, -RZ, R24.reuse.H1_H1 ;  /* 0x30000018ff1d7230 */ /* 0x100fe40000004100 */
[----:B------:R-:W-:Y:S01]  /*1980*/  HADD2.F32 R25, -RZ, R24.H0_H0 ;  /* 0x20000018ff197230 */ /* 0x000fe20000004100 */
[----:B------:R-:W-:Y:S02]  /*1990*/  IADD3 R24, P0, R14, c[0x0][0x168], RZ ;  /* 0x00005a000e187a10 */ /* 0x000fe40007f1e0ff */
[----:B------:R-:W-:Y:S02]  /*19a0*/  FADD.FTZ R27, R27, R29 ;  /* 0x0000001d1b1b7221 */ /* 0x000fe40000010000 */
[----:B------:R-:W-:Y:S01]  /*19b0*/  FADD.FTZ R28, R28, R25 ;  /* 0x000000191c1c7221 */ /* 0x000fe20000010000 */
[----:B------:R-:W-:Y:S01]  /*19c0*/  IADD3.X R25, R15, c[0x0][0x16c], RZ, P0, !PT ;  /* 0x00005b000f197a10 */ /* 0x000fe200007fe4ff */
[----:B------:R-:W-:-:S03]  /*19d0*/  FMUL.FTZ R21, R27, R27 ;  /* 0x0000001b1b157220 */ /* 0x000fc60000410000 */
[C---:B------:R-:W-:Y:S01]  /*19e0*/  F2FP.PACK_AB R20, R28.reuse, R27 ;  /* 0x0000001b1c14723e */ /* 0x040fe200000000ff */
[C---:B------:R-:W-:Y:S02]  /*19f0*/  FADD.FTZ R27, R28.reuse, R27 ;  /* 0x0000001b1c1b7221 */ /* 0x040fe40000010000 */
[----:B------:R-:W-:Y:S01]  /*1a00*/  FFMA.FTZ R28, R28, R28, R21 ;  /* 0x0000001c1c1c7223 */ /* 0x000fe20000010015 */
[----:B------:R-:W-:Y:S01]  /*1a10*/  PRMT R29, R20, 0x5432, R20 ;  /* 0x00005432141d7816 */ /* 0x000fe20000000014 */
[----:B------:R-:W-:Y:S01]  /*1a20*/  FADD.FTZ R6, R6, R27 ;  /* 0x0000001b06067221 */ /* 0x000fe20000010000 */
[----:B------:R-:W-:Y:S01]  /*1a30*/  IADD3 R20, R26, c[0x0][0x0], RZ ;  /* 0x000000001a147a10 */ /* 0x000fe20007ffe0ff */
[----:B------:R-:W-:Y:S02]  /*1a40*/  FADD.FTZ R5, R5, R28 ;  /* 0x0000001c05057221 */ /* 0x000fe40000010000 */
[----:B------:R0:W-:Y:S01]  /*1a50*/  STS [R23], R29 ;  /* 0x0000001d17007388 */ /* 0x0001e20000000800 */
[----:B------:R-:W-:-:S03]  /*1a60*/  ISETP.GE.AND P0, PT, R20, c[0x0][0x1a8], PT ;  /* 0x00006a0014007a0c */ /* 0x000fc60003f06270 */
[----:B------:R0:W-:Y:S10]  /*1a70*/  STG.E [R24.64], R29 ;  /* 0x0000001d18007986 */ /* 0x0001f4000c101904 */
[----:B------:R-:W-:Y:S05]  /*1a80*/  @P0 BRA `(.L_x_1150) ;  /* 0x00000fe000000947 */ /* 0x000fea0003800000 */
[-C--:B------:R-:W-:Y:S02]  /*1a90*/  IADD3 R16, P0, R16, R12.reuse, RZ ;  /* 0x0000000c10107210 */ /* 0x080fe40007f1e0ff */
[----:B------:R-:W-:-:S03]  /*1aa0*/  IADD3 R21, P1, R14, R12, RZ ;  /* 0x0000000c0e157210 */ /* 0x000fc60007f3e0ff */
[--C-:B------:R-:W-:Y:S01]  /*1ab0*/  IMAD.X R17, R17, 0x1, R13.reuse, P0 ;  /* 0x0000000111117824 */ /* 0x100fe200000e060d */
[----:B0-----:R-:W-:Y:S01]  /*1ac0*/  IADD3 R24, P0, R21, c[0x0][0x180], RZ ;  /* 0x0000600015187a10 */ /* 0x001fe20007f1e0ff */
[----:B------:R-:W-:-:S03]  /*1ad0*/  IMAD.X R27, R15, 0x1, R13, P1 ;  /* 0x000000010f1b7824 */ /* 0x000fc600008e060d */
[----:B------:R-:W2:Y:S02]  /*1ae0*/  LDG.E.CONSTANT R26, [R16.64] ;  /* 0x00000004101a7981 */ /* 0x000ea4000c1e9900 */
[----:B------:R-:W-:Y:S01]  /*1af0*/  IADD3.X R25, R27, c[0x0][0x184], RZ, P0, !PT ;  /* 0x000061001b197a10 */ /* 0x000fe200007fe4ff */
[----:B------:R-:W-:-:S04]  /*1b00*/  IMAD.WIDE R18, R0, 0x8, R18 ;  /* 0x0000000800127825 */ /* 0x000fc800078e0212 */
[----:B------:R-:W3:Y:S04]  /*1b10*/  LDG.E.CONSTANT R24, [R24.64] ;  /* 0x0000000418187981 */ /* 0x000ee8000c1e9900 */
[----:B------:R-:W4:Y:S01]  /*1b20*/  LDG.E.64 R14, [R18.64] ;  /* 0x00000004120e7981 */ /* 0x000f22000c1e1b00 */
[----:B------:R-:W-:Y:S02]  /*1b30*/  LEA R23, R0, R23, 0x2 ;  /* 0x0000001700177211 */ /* 0x000fe400078e10ff */
[----:B------:R-:W-:Y:S01]  /*1b40*/  IADD3 R20, R20, c[0x0][0x0], RZ ;  /* 0x0000000014147a10 */ /* 0x000fe20007ffe0ff */
[--C-:B--2---:R-:W-:Y:S02]  /*1b50*/  HADD2.F32 R28, -RZ, R26.reuse.H0_H0 ;  /* 0x2000001aff1c7230 */ /* 0x104fe40000004100 */
[----:B------:R-:W-:-:S03]  /*1b60*/  HADD2.F32 R26, -RZ, R26.H1_H1 ;  /* 0x3000001aff1a7230 */ /* 0x000fc60000004100 */
[----:B------:R-:W-:Y:S01]  /*1b70*/  FADD.FTZ R28, RZ, R28 ;  /* 0x0000001cff1c7221 */ /* 0x000fe20000010000 */
[--C-:B---3--:R-:W-:Y:S01]  /*1b80*/  HADD2.F32 R29, -RZ, R24.reuse.H0_H0 ;  /* 0x20000018ff1d7230 */ /* 0x108fe20000004100 */
[----:B------:R-:W-:Y:S01]  /*1b90*/  FADD.FTZ R26, RZ, R26 ;  /* 0x0000001aff1a7221 */ /* 0x000fe20000010000 */
[----:B----4-:R-:W0:Y:S03]  /*1ba0*/  I2F R14, R14 ;  /* 0x0000000e000e7306 */ /* 0x010e260000201400 */
        /* <DEDUP_REMOVED lines=13> */
[----:B------:R-:W-:Y:S01]  /*1c80*/  ISETP.GE.AND P0, PT, R20, c[0x0][0x1a8], PT ;  /* 0x00006a0014007a0c */ /* 0x000fe20003f06270 */
[C---:B------:R-:W-:Y:S01]  /*1c90*/  FADD.FTZ R15, R29.reuse, R26 ;  /* 0x0000001a1d0f7221 */ /* 0x040fe20000010000 */
[----:B------:R-:W-:-:S03]  /*1ca0*/  F2FP.PACK_AB R14, R29, R26 ;  /* 0x0000001a1d0e723e */ /* 0x000fc600000000ff */
[----:B------:R-:W-:Y:S01]  /*1cb0*/  FADD.FTZ R6, R6, R15 ;  /* 0x0000000f06067221 */ /* 0x000fe20000010000 */
[----:B------:R-:W-:Y:S01]  /*1cc0*/  PRMT R28, R14, 0x5432, R14 ;  /* 0x000054320e1c7816 */ /* 0x000fe2000000000e */
[----:B------:R-:W-:-:S04]  /*1cd0*/  FMUL.FTZ R14, R26, R26 ;  /* 0x0000001a1a0e7220 */ /* 0x000fc80000410000 */
[----:B------:R0:W-:Y:S01]  /*1ce0*/  STS [R23], R28 ;  /* 0x0000001c17007388 */ /* 0x0001e20000000800 */
[----:B------:R-:W-:-:S03]  /*1cf0*/  FFMA.FTZ R14, R29, R29, R14 ;  /* 0x0000001d1d0e7223 */ /* 0x000fc6000001000e */
[----:B------:R0:W-:Y:S01]  /*1d00*/  STG.E [R24.64], R28 ;  /* 0x0000001c18007986 */ /* 0x0001e2000c101904 */
[----:B------:R-:W-:Y:S01]  /*1d10*/  FADD.FTZ R5, R5, R14 ;  /* 0x0000000e05057221 */ /* 0x000fe20000010000 */
[----:B------:R-:W-:Y:S05]  /*1d20*/  @P0 BRA `(.L_x_1150) ;  /* 0x00000d4000000947 */ /* 0x000fea0003800000 */
[C---:B------:R-:W-:Y:S02]  /*1d30*/  IADD3 R14, P0, R12.reuse, R16, RZ ;  /* 0x000000100c0e7210 */ /* 0x040fe40007f1e0ff */
[----:B------:R-:W-:-:S03]  /*1d40*/  IADD3 R21, P1, R12, R21, RZ ;  /* 0x000000150c157210 */ /* 0x000fc60007f3e0ff */
[----:B------:R-:W-:Y:S01]  /*1d50*/  IMAD.X R15, R13, 0x1, R17, P0 ;  /* 0x000000010d0f7824 */ /* 0x000fe200000e0611 */
        /* <DEDUP_REMOVED lines=165> */
[----:B------:R-:W-:-:S06]  /*27b0*/  IMAD.WIDE R16, R0, 0x8, R18 ;  /* 0x0000000800107825 */ /* 0x000fcc00078e0212 */
[----:B------:R-:W2:Y:S01]  /*27c0*/  LDG.E.64 R16, [R16.64] ;  /* 0x0000000410107981 */ /* 0x000ea2000c1e1b00 */
[C---:B------:R-:W-:Y:S02]  /*27d0*/  IADD3 R14, P0, R12.reuse, R14, RZ ;  /* 0x0000000e0c0e7210 */ /* 0x040fe40007f1e0ff */
[----:B------:R-:W-:-:S03]  /*27e0*/  IADD3 R21, P1, R12, R21, RZ ;  /* 0x000000150c157210 */ /* 0x000fc60007f3e0ff */
[----:B------:R-:W-:Y:S01]  /*27f0*/  IMAD.X R15, R13, 0x1, R15, P0 ;  /* 0x000000010d0f7824 */ /* 0x000fe200000e060f */
[----:B------:R-:W-:Y:S01]  /*2800*/  IADD3 R18, P0, R21, c[0x0][0x180], RZ ;  /* 0x0000600015127a10 */ /* 0x000fe20007f1e0ff */
[----:B------:R-:W-:-:S03]  /*2810*/  IMAD.X R27, R13, 0x1, R27, P1 ;  /* 0x000000010d1b7824 */ /* 0x000fc600008e061b */
[----:B------:R-:W3:Y:S02]  /*2820*/  LDG.E.CONSTANT R14, [R14.64] ;  /* 0x000000040e0e7981 */ /* 0x000ee4000c1e9900 */
[----:B------:R-:W-:-:S05]  /*2830*/  IADD3.X R19, R27, c[0x0][0x184], RZ, P0, !PT ;  /* 0x000061001b137a10 */ /* 0x000fca00007fe4ff */
[----:B------:R-:W4:Y:S01]  /*2840*/  LDG.E.CONSTANT R18, [R18.64] ;  /* 0x0000000412127981 */ /* 0x000f22000c1e9900 */
[----:B------:R-:W-:Y:S02]  /*2850*/  LEA R0, R0, R23, 0x2 ;  /* 0x0000001700007211 */ /* 0x000fe400078e10ff */
[----:B------:R-:W-:Y:S01]  /*2860*/  IADD3 R2, R2, 0x1, RZ ;  /* 0x0000000102027810 */ /* 0x000fe20007ffe0ff */
[----:B0-2---:R-:W0:Y:S08]  /*2870*/  I2F R24, R16 ;  /* 0x0000001000187306 */ /* 0x005e300000201400 */
[----:B------:R-:W1:Y:S01]  /*2880*/  I2F R26, R17 ;  /* 0x00000011001a7306 */ /* 0x000e620000201400 */
[--C-:B---3--:R-:W-:Y:S01]  /*2890*/  HADD2.F32 R25, -RZ, R14.reuse.H1_H1 ;  /* 0x3000000eff197230 */ /* 0x108fe20000004100 */
[-C--:B0-----:R-:W-:Y:S01]  /*28a0*/  FMUL.FTZ R28, R24, R7.reuse ;  /* 0x00000007181c7220 */ /* 0x081fe20000410000 */
[----:B------:R-:W-:Y:S01]  /*28b0*/  HADD2.F32 R24, -RZ, R14.H0_H0 ;  /* 0x2000000eff187230 */ /* 0x000fe20000004100 */
[----:B-1----:R-:W-:Y:S01]  /*28c0*/  FMUL.FTZ R29, R26, R7 ;  /* 0x000000071a1d7220 */ /* 0x002fe20000410000 */
[--C-:B----4-:R-:W-:Y:S01]  /*28d0*/  HADD2.F32 R26, -RZ, R18.reuse.H1_H1 ;  /* 0x30000012ff1a7230 */ /* 0x110fe20000004100 */
[----:B------:R-:W-:Y:S01]  /*28e0*/  FADD.FTZ R25, RZ, R25 ;  /* 0x00000019ff197221 */ /* 0x000fe20000010000 */
[----:B------:R-:W-:-:S02]  /*28f0*/  HADD2.F32 R15, -RZ, R18.H0_H0 ;  /* 0x20000012ff0f7230 */ /* 0x000fc40000004100 */
[----:B------:R-:W-:Y:S01]  /*2900*/  F2FP.PACK_AB R28, R29, R28 ;  /* 0x0000001c1d1c723e */ /* 0x000fe200000000ff */
[----:B------:R-:W-:Y:S02]  /*2910*/  FADD.FTZ R24, RZ, R24 ;  /* 0x00000018ff187221 */ /* 0x000fe40000010000 */
[----:B------:R-:W-:Y:S02]  /*2920*/  FADD.FTZ R25, R25, R26 ;  /* 0x0000001a19197221 */ /* 0x000fe40000010000 */
[--C-:B------:R-:W-:Y:S01]  /*2930*/  HADD2.F32 R14, -RZ, R28.reuse.H1_H1 ;  /* 0x3000001cff0e7230 */ /* 0x100fe20000004100 */
[----:B------:R-:W-:Y:S01]  /*2940*/  FADD.FTZ R15, R24, R15 ;  /* 0x0000000f180f7221 */ /* 0x000fe20000010000 */
[----:B------:R-:W-:-:S03]  /*2950*/  HADD2.F32 R28, -RZ, R28.H0_H0 ;  /* 0x2000001cff1c7230 */ /* 0x000fc60000004100 */
        /* <DEDUP_REMOVED lines=17> */
.L_x_1150:
[----:B0--3--:R-:W-:Y:S05]  /*2a70*/  BSYNC B0 ;  /* 0x0000000000007941 */ /* 0x009fea0003800000 */
.L_x_1149:
[----:B------:R-:W0:Y:S01]  /*2a80*/  SHFL.BFLY PT, R3, R6, 0x10, 0x1f ;  /* 0x0e001f0006037f89 */ /* 0x000e2200000e0000 */
[----:B------:R-:W1:Y:S01]  /*2a90*/  I2F.U32 R20, c[0x0][0x0] ;  /* 0x0000000000147b06 */ /* 0x000e620000201000 */
[C---:B------:R-:W-:Y:S01]  /*2aa0*/  LOP3.LUT P4, R19, R9.reuse, 0x1f, RZ, 0xc0, !PT ;  /* 0x0000001f09137812 */ /* 0x040fe2000788c0ff */
[----:B------:R-:W-:Y:S01]  /*2ab0*/  BSSY B0, `(.L_x_1156) ;  /* 0x000003f000007945 */ /* 0x000fe20003800000 */
[----:B------:R-:W2:Y:S01]  /*2ac0*/  SHFL.BFLY PT, R0, R5, 0x10, 0x1f ;  /* 0x0e001f0005007f89 */ /* 0x000ea200000e0000 */
[----:B------:R-:W-:Y:S02]  /*2ad0*/  SHF.R.U32.HI R18, RZ, 0x5, R9 ;  /* 0x00000005ff127819 */ /* 0x000fe40000011609 */
[----:B------:R-:W-:Y:S02]  /*2ae0*/  ISETP.NE.AND P1, PT, R9, RZ, PT ;  /* 0x000000ff0900720c */ /* 0x000fe40003f25270 */
        /* <DEDUP_REMOVED lines=11> */
[----:B0-----:R-:W-:Y:S01]  /*2ba0*/  FADD.FTZ R7, R0, R7 ;  /* 0x0000000700077221 */ /* 0x001fe20000010000 */
[----:B------:R-:W-:Y:S01]  /*2bb0*/  MOV R0, RZ ;  /* 0x000000ff00007202 */ /* 0x000fe20000000f00 */
[----:B-1----:R-:W-:-:S03]  /*2bc0*/  FADD.FTZ R13, R12, R13 ;  /* 0x0000000d0c0d7221 */ /* 0x002fc60000010000 */
[----:B------:R-:W0:Y:S04]  /*2bd0*/  SHFL.BFLY PT, R2, R7, 0x2, 0x1f ;  /* 0x0c401f0007027f89 */ /* 0x000e2800000e0000 */
        /* <DEDUP_REMOVED lines=44> */
.L_x_1157:
[----:B------:R-:W-:Y:S05]  /*2ea0*/  BSYNC B0 ;  /* 0x0000000000007941 */ /* 0x000fea0003800000 */
.L_x_1156:
[----:B------:R-:W-:Y:S01]  /*2eb0*/  BAR.SYNC.DEFER_BLOCKING 0x0 ;  /* 0x0000000000007b1d */ /* 0x000fe20000010000 */
[----:B------:R-:W-:-:S05]  /*2ec0*/  IMAD.MOV.U32 R6, RZ, RZ, 0x11 ;  /* 0x00000011ff067424 */ /* 0x000fca00078e00ff */
[----:B------:R-:W-:Y:S01]  /*2ed0*/  BSSY B0, `(.L_x_1158) ;  /* 0x0000153000007945 */ /* 0x000fe20003800000 */
[----:B------:R-:W-:Y:S05]  /*2ee0*/  @P2 BRA `(.L_x_1159) ;  /* 0x0000151000002947 */ /* 0x000fea0003800000 */
[----:B------:R-:W1:Y:S01]  /*2ef0*/  LDS.64 R4, [RZ] ;  /* 0x00000000ff047984 */ /* 0x000e620000000a00 */
[----:B------:R-:W-:Y:S01]  /*2f00*/  IMAD.MOV.U32 R12, RZ, RZ, c[0x0][0x0] ;  /* 0x00000000ff0c7624 */ /* 0x000fe200078e00ff */
[----:B------:R-:W-:Y:S01]  /*2f10*/  ISETP.NE.U32.AND P0, PT, RZ, c[0x0][0x1c8], PT ;  /* 0x00007200ff007a0c */ /* 0x000fe20003f05070 */
[----:B0-----:R-:W-:Y:S01]  /*2f20*/  HFMA2.MMA R3, -RZ, RZ, 0, 0 ;  /* 0x00000000ff037435 */ /* 0x001fe200000001ff */
[----:B------:R-:W-:Y:S02]  /*2f30*/  IMAD.MOV.U32 R21, RZ, RZ, R9 ;  /* 0x000000ffff157224 */ /* 0x000fe400078e0009 */
[----:B------:R-:W-:Y:S02]  /*2f40*/  ISETP.NE.AND.EX P0, PT, RZ, c[0x0][0x1cc], PT, P0 ;  /* 0x00007300ff007a0c */ /* 0x000fe40003f05300 */
[----:B-1----:R-:W-:Y:S01]  /*2f50*/  F2FP.PACK_AB R5, R5, R4 ;  /* 0x000000040505723e */ /* 0x002fe200000000ff */
[----:B------:R-:W-:-:S02]  /*2f60*/  IMAD.SHL.U32 R4, R12, 0x8, RZ ;  /* 0x000000080c047824 */ /* 0x000fc400078e00ff */
[----:B------:R-:W-:-:S04]  /*2f70*/  IMAD.WIDE R12, R12, 0x4, RZ ;  /* 0x000000040c0c7825 */ /* 0x000fc800078e02ff */
.L_x_1176:
[----:B------:R-:W-:Y:S01]  /*2f80*/  MOV R2, 0x4 ;  /* 0x0000000400027802 */ /* 0x000fe20000000f00 */
[----:B------:R-:W-:Y:S01]  /*2f90*/  IMAD R23, R4, R3, R9 ;  /* 0x0000000304177224 */ /* 0x000fe200078e0209 */
[----:B------:R-:W0:Y:S03]  /*2fa0*/  LDS R0, [R21.X4+0x190] ;  /* 0x0001900015007984 */ /* 0x000e260000004800 */
        /* <DEDUP_REMOVED lines=26> */
.L_x_1160:
[----:B------:R0:W-:Y:S01]  /*3150*/  STS [R25], R24 ;  /* 0x0000001819007388 */ /* 0x0001e20000000800 */
[C---:B------:R-:W-:Y:S02]  /*3160*/  HADD2 R15, |R24|.reuse, -RZ.H0_H0 ;  /* 0xa00000ff180f7230 */ /* 0x040fe40000000200 */
[----:B------:R-:W-:-:S03]  /*3170*/  HSETP2.GT.AND P5, PT, |R24|.H0_H0, |R24|.H1_H1, PT ;  /* 0x7000001818007234 */ /* 0x000fc60003fa4a00 */
[----:B------:R-:W-:-:S04]  /*3180*/  PRMT R0, R15, 0x7632, R0 ;  /* 0x000076320f007816 */ /* 0x000fc80000000000 */
[----:B------:R-:W-:-:S05]  /*3190*/  SEL R15, R0, R15, !P5 ;  /* 0x0000000f000f7207 */ /* 0x000fca0006800000 */
[----:B------:R-:W-:-:S05]  /*31a0*/  HSETP2.GT.AND P5, PT, R15.H0_H0, R6.H0_H0, PT ;  /* 0x200000060f007234 */ /* 0x000fca0003fa4800 */
[----:B------:R-:W-:Y:S02]  /*31b0*/  SEL R6, R6, R15, !P5 ;  /* 0x0000000f06067207 */ /* 0x000fe40006800000 */
.L_x_1161:
        /* <DEDUP_REMOVED lines=34> */
.L_x_1162:
[----:B------:R0:W-:Y:S01]  /*33e0*/  STS [R25], R27 ;  /* 0x0000001b19007388 */ /* 0x0001e20000000800 */
[C---:B------:R-:W-:Y:S02]  /*33f0*/  HADD2 R17, |R27|.reuse, -RZ.H0_H0 ;  /* 0xa00000ff1b117230 */ /* 0x040fe40000000200 */
[----:B------:R-:W-:-:S03]  /*3400*/  HSETP2.GT.AND P5, PT, |R27|.H0_H0, |R27|.H1_H1, PT ;  /* 0x7000001b1b007234 */ /* 0x000fc60003fa4a00 */
[----:B------:R-:W-:-:S04]  /*3410*/  PRMT R16, R17, 0x7632, R16 ;  /* 0x0000763211107816 */ /* 0x000fc80000000010 */
[----:B------:R-:W-:-:S05]  /*3420*/  SEL R17, R16, R17, !P5 ;  /* 0x0000001110117207 */ /* 0x000fca0006800000 */
[----:B------:R-:W-:-:S05]  /*3430*/  HSETP2.GT.AND P5, PT, R17.H0_H0, R6.H0_H0, PT ;  /* 0x2000000611007234 */ /* 0x000fca0003fa4800 */
[----:B------:R-:W-:Y:S02]  /*3440*/  SEL R6, R6, R17, !P5 ;  /* 0x0000001106067207 */ /* 0x000fe40006800000 */
.L_x_1163:
        /* <DEDUP_REMOVED lines=34> */
.L_x_1164:
[----:B------:R0:W-:Y:S01]  /*3670*/  STS [R25], R24 ;  /* 0x0000001819007388 */ /* 0x0001e20000000800 */
[C---:B------:R-:W-:Y:S02]  /*3680*/  HADD2 R15, |R24|.reuse, -RZ.H0_H0 ;  /* 0xa00000ff180f7230 */ /* 0x040fe40000000200 */
[----:B------:R-:W-:-:S03]  /*3690*/  HSETP2.GT.AND P5, PT, |R24|.H0_H0, |R24|.H1_H1, PT ;  /* 0x7000001818007234 */ /* 0x000fc60003fa4a00 */
[----:B------:R-:W-:-:S04]  /*36a0*/  PRMT R14, R15, 0x7632, R14 ;  /* 0x000076320f0e7816 */ /* 0x000fc8000000000e */
[----:B------:R-:W-:-:S05]  /*36b0*/  SEL R15, R14, R15, !P5 ;  /* 0x0000000f0e0f7207 */ /* 0x000fca0006800000 */
[----:B------:R-:W-:-:S05]  /*36c0*/  HSETP2.GT.AND P5, PT, R15.H0_H0, R6.H0_H0, PT ;  /* 0x200000060f007234 */ /* 0x000fca0003fa4800 */
[----:B------:R-:W-:Y:S02]  /*36d0*/  SEL R6, R6, R15, !P5 ;  /* 0x0000000f06067207 */ /* 0x000fe40006800000 */
.L_x_1165:
        /* <DEDUP_REMOVED lines=34> */
.L_x_1166:
[----:B------:R0:W-:Y:S01]  /*3900*/  STS [R25], R24 ;  /* 0x0000001819007388 */ /* 0x0001e20000000800 */
[C---:B------:R-:W-:Y:S02]  /*3910*/  HADD2 R15, |R24|.reuse, -RZ.H0_H0 ;  /* 0xa00000ff180f7230 */ /* 0x040fe40000000200 */
[----:B------:R-:W-:-:S03]  /*3920*/  HSETP2.GT.AND P5, PT, |R24|.H0_H0, |R24|.H1_H1, PT ;  /* 0x7000001818007234 */ /* 0x000fc60003fa4a00 */
[----:B------:R-:W-:-:S04]  /*3930*/  PRMT R14, R15, 0x7632, R14 ;  /* 0x000076320f0e7816 */ /* 0x000fc8000000000e */
[----:B------:R-:W-:-:S05]  /*3940*/  SEL R15, R14, R15, !P5 ;  /* 0x0000000f0e0f7207 */ /* 0x000fca0006800000 */
[----:B------:R-:W-:-:S05]  /*3950*/  HSETP2.GT.AND P5, PT, R15.H0_H0, R6.H0_H0, PT ;  /* 0x200000060f007234 */ /* 0x000fca0003fa4800 */
[----:B------:R-:W-:Y:S02]  /*3960*/  SEL R6, R6, R15, !P5 ;  /* 0x0000000f06067207 */ /* 0x000fe40006800000 */
.L_x_1167:
        /* <DEDUP_REMOVED lines=34> */
.L_x_1168:
[----:B------:R0:W-:Y:S01]  /*3b90*/  STS [R25], R24 ;  /* 0x0000001819007388 */ /* 0x0001e20000000800 */
[C---:B------:R-:W-:Y:S02]  /*3ba0*/  HADD2 R15, |R24|.reuse, -RZ.H0_H0 ;  /* 0xa00000ff180f7230 */ /* 0x040fe40000000200 */
[----:B------:R-:W-:-:S03]  /*3bb0*/  HSETP2.GT.AND P5, PT, |R24|.H0_H0, |R24|.H1_H1, PT ;  /* 0x7000001818007234 */ /* 0x000fc60003fa4a00 */
[----:B------:R-:W-:-:S04]  /*3bc0*/  PRMT R14, R15, 0x7632, R14 ;  /* 0x000076320f0e7816 */ /* 0x000fc8000000000e */
[----:B------:R-:W-:-:S05]  /*3bd0*/  SEL R15, R14, R15, !P5 ;  /* 0x0000000f0e0f7207 */ /* 0x000fca0006800000 */
[----:B------:R-:W-:-:S05]  /*3be0*/  HSETP2.GT.AND P5, PT, R15.H0_H0, R6.H0_H0, PT ;  /* 0x200000060f007234 */ /* 0x000fca0003fa4800 */
[----:B------:R-:W-:Y:S02]  /*3bf0*/  SEL R6, R6, R15, !P5 ;  /* 0x0000000f06067207 */ /* 0x000fe40006800000 */
.L_x_1169:
        /* <DEDUP_REMOVED lines=34> */
.L_x_1170:
[----:B------:R0:W-:Y:S01]  /*3e20*/  STS [R25], R24 ;  /* 0x0000001819007388 */ /* 0x0001e20000000800 */
[C---:B------:R-:W-:Y:S02]  /*3e30*/  HADD2 R15, |R24|.reuse, -RZ.H0_H0 ;  /* 0xa00000ff180f7230 */ /* 0x040fe40000000200 */
[----:B------:R-:W-:-:S03]  /*3e40*/  HSETP2.GT.AND P5, PT, |R24|.H0_H0, |R24|.H1_H1, PT ;  /* 0x7000001818007234 */ /* 0x000fc60003fa4a00 */
[----:B------:R-:W-:-:S04]  /*3e50*/  PRMT R14, R15, 0x7632, R14 ;  /* 0x000076320f0e7816 */ /* 0x000fc8000000000e */
[----:B------:R-:W-:-:S05]  /*3e60*/  SEL R15, R14, R15, !P5 ;  /* 0x0000000f0e0f7207 */ /* 0x000fca0006800000 */
[----:B------:R-:W-:-:S05]  /*3e70*/  HSETP2.GT.AND P5, PT, R15.H0_H0, R6.H0_H0, PT ;  /* 0x200000060f007234 */ /* 0x000fca0003fa4800 */
[----:B------:R-:W-:Y:S02]  /*3e80*/  SEL R6, R6, R15, !P5 ;  /* 0x0000000f06067207 */ /* 0x000fe40006800000 */
.L_x_1171:
        /* <DEDUP_REMOVED lines=34> */
.L_x_1172:
[----:B------:R0:W-:Y:S01]  /*40b0*/  STS [R25], R24 ;  /* 0x0000001819007388 */ /* 0x0001e20000000800 */
[C---:B------:R-:W-:Y:S02]  /*40c0*/  HADD2 R15, |R24|.reuse, -RZ.H0_H0 ;  /* 0xa00000ff180f7230 */ /* 0x040fe40000000200 */
[----:B------:R-:W-:-:S03]  /*40d0*/  HSETP2.GT.AND P5, PT, |R24|.H0_H0, |R24|.H1_H1, PT ;  /* 0x7000001818007234 */ /* 0x000fc60003fa4a00 */
[----:B------:R-:W-:-:S04]  /*40e0*/  PRMT R14, R15, 0x7632, R14 ;  /* 0x000076320f0e7816 */ /* 0x000fc8000000000e */
[----:B------:R-:W-:-:S05]  /*40f0*/  SEL R15, R14, R15, !P5 ;  /* 0x0000000f0e0f7207 */ /* 0x000fca0006800000 */
[----:B------:R-:W-:-:S05]  /*4100*/  HSETP2.GT.AND P5, PT, R15.H0_H0, R6.H0_H0, PT ;  /* 0x200000060f007234 */ /* 0x000fca0003fa4800 */
[----:B------:R-:W-:Y:S02]  /*4110*/  SEL R6, R6, R15, !P5 ;  /* 0x0000000f06067207 */ /* 0x000fe40006800000 */
.L_x_1173:
        /* <DEDUP_REMOVED lines=34> */
.L_x_1174:
[----:B------:R0:W-:Y:S01]  /*4340*/  STS [R25], R23 ;  /* 0x0000001719007388 */ /* 0x0001e20000000800 */
[C---:B------:R-:W-:Y:S02]  /*4350*/  HADD2 R15, |R23|.reuse, -RZ.H0_H0 ;  /* 0xa00000ff170f7230 */ /* 0x040fe40000000200 */
[----:B------:R-:W-:-:S03]  /*4360*/  HSETP2.GT.AND P5, PT, |R23|.H0_H0, |R23|.H1_H1, PT ;  /* 0x7000001717007234 */ /* 0x000fc60003fa4a00 */
[----:B------:R-:W-:-:S04]  /*4370*/  PRMT R0, R15, 0x7632, R0 ;  /* 0x000076320f007816 */ /* 0x000fc80000000000 */
[----:B------:R-:W-:-:S05]  /*4380*/  SEL R15, R0, R15, !P5 ;  /* 0x0000000f000f7207 */ /* 0x000fca0006800000 */
[----:B------:R-:W-:-:S05]  /*4390*/  HSETP2.GT.AND P5, PT, R15.H0_H0, R6.H0_H0, PT ;  /* 0x200000060f007234 */ /* 0x000fca0003fa4800 */
[----:B------:R-:W-:Y:S02]  /*43a0*/  SEL R6, R6, R15, !P5 ;  /* 0x0000000f06067207 */ /* 0x000fe40006800000 */
.L_x_1175:
[----:B0-----:R-:W-:Y:S02]  /*43b0*/  IADD3 R21, R21, c[0x0][0x0], RZ ;  /* 0x0000000015157a10 */ /* 0x001fe40007ffe0ff */
[----:B------:R-:W-:Y:S02]  /*43c0*/  IADD3 R3, R3, 0x1, RZ ;  /* 0x0000000103037810 */ /* 0x000fe40007ffe0ff */
[----:B------:R-:W-:-:S13]  /*43d0*/  ISETP.GE.AND P5, PT, R21, c[0x0][0x1a8], PT ;  /* 0x00006a0015007a0c */ /* 0x000fda0003fa6270 */
[----:B------:R-:W-:Y:S01]  /*43e0*/  @P5 CALL.REL.NOINC `(.L_x_1159) ;  /* 0x0000001000005944 */ /* 0x000fe20003c00000 */
[----:B------:R-:W-:Y:S05]  /*43f0*/  BRA `(.L_x_1176) ;  /* 0xffffeb8000007947 */ /* 0x000fea000383ffff */
.L_x_1159:
[----:B------:R-:W-:Y:S05]  /*4400*/  BSYNC B0 ;  /* 0x0000000000007941 */ /* 0x000fea0003800000 */
.L_x_1158:
        /* <DEDUP_REMOVED lines=49> */
[----:B-----5:R-:W-:Y:S05]  /*4720*/  CALL.REL.NOINC `($__internal_20_$__cuda_sm20_div_rn_f64_full) ;  /* 0x000001f000007944 */ /* 0x020fea0003c00000 */
.L_x_1180:
[----:B------:R-:W-:Y:S05]  /*4730*/  BSYNC B1 ;  /* 0x0000000000017941 */ /* 0x000fea0003800000 */
.L_x_1179:
[----:B------:R-:W2:Y:S01]  /*4740*/  F2F.F32.F64 R4, R2 ;  /* 0x0000000200047310 */ /* 0x000ea20000301000 */
[----:B------:R-:W2:Y:S01]  /*4750*/  DSETP.GEU.AND P0, PT, |R2|, c[0x2][0x0], PT ;  /* 0x008000000200762a */ /* 0x000ea20003f0e200 */
[----:B------:R-:W-:-:S13]  /*4760*/  IMAD.MOV.U32 R13, RZ, RZ, 0x2 ;  /* 0x00000002ff0d7424 */ /* 0x000fda00078e00ff */
[----:B--2---:R-:W-:Y:S02]  /*4770*/  @!P0 FMUL R4, R4, 1.175494350822287508e-38 ;  /* 0x0080000004048820 */ /* 0x004fe40000400000 */
.L_x_1181:
        /* <DEDUP_REMOVED lines=16> */
.L_x_1178:
[----:B------:R-:W-:Y:S05]  /*4880*/  BSYNC B0 ;  /* 0x0000000000007941 */ /* 0x000fea0003800000 */
.L_x_1177:
[----:B------:R-:W-:Y:S05]  /*4890*/  @P1 EXIT ;  /* 0x000000000000194d */ /* 0x000fea0003800000 */
[----:B------:R-:W3:Y:S01]  /*48a0*/  LDG.E R11, [R10.64] ;  /* 0x000000040a0b7981 */ /* 0x000ee2000c1e1900 */
[----:B--2---:R-:W-:-:S03]  /*48b0*/  IMAD.MOV.U32 R3, RZ, RZ, 0x4 ;  /* 0x00000004ff037424 */ /* 0x004fc600078e00ff */
[----:B------:R-:W2:Y:S02]  /*48c0*/  S2R R2, SR_CTAID.X ;  /* 0x0000000000027919 */ /* 0x000ea40000002500 */
[----:B--2---:R-:W-:-:S04]  /*48d0*/  IMAD.WIDE.U32 R2, R2, R3, c[0x0][0x1c8] ;  /* 0x0000720002027625 */ /* 0x004fc800078e0003 */
[----:B---3--:R-:W-:-:S04]  /*48e0*/  FMUL.FTZ R0, R0, R11 ;  /* 0x0000000b00007220 */ /* 0x008fc80000410000 */
[----:B------:R-:W-:-:S05]  /*48f0*/  FMUL.FTZ R5, R0, 0.0078740157186985015869 ;  /* 0x3c01020400057820 */ /* 0x000fca0000410000 */
[----:B------:R-:W-:Y:S01]  /*4900*/  STG.E [R2.64], R5 ;  /* 0x0000000502007986 */ /* 0x000fe2000c101904 */
[----:B------:R-:W-:Y:S05]  /*4910*/  EXIT ;  /* 0x000000000000794d */ /* 0x000fea0003800000 */
        .weak           $__internal_20_$__cuda_sm20_div_rn_f64_full
        .type           $__internal_20_$__cuda_sm20_div_rn_f64_full,@function
        .size           $__internal_20_$__cuda_sm20_div_rn_f64_full,(.L_x_2454 - $__internal_20_$__cuda_sm20_div_rn_f64_full)
$__internal_20_$__cuda_sm20_div_rn_f64_full:
        /* <DEDUP_REMOVED lines=57> */
.L_x_1183:
        /* <DEDUP_REMOVED lines=15> */
.L_x_1185:
[----:B------:R-:W-:Y:S01]  /*4da0*/  LOP3.LUT R17, R5, 0x80000, RZ, 0xfc, !PT ;  /* 0x0008000005117812 */ /* 0x000fe200078efcff */
[----:B------:R-:W-:Y:S02]  /*4db0*/  IMAD.MOV.U32 R16, RZ, RZ, R4 ;  /* 0x000000ffff107224 */ /* 0x000fe400078e0004 */
.L_x_1184:
[----:B------:R-:W-:Y:S05]  /*4dc0*/  BSYNC B2 ;  /* 0x0000000000027941 */ /* 0x000fea0003800000 */
.L_x_1182:
[----:B------:R-:W-:Y:S01]  /*4dd0*/  HFMA2.MMA R13, -RZ, RZ, 0, 0 ;  /* 0x00000000ff0d7435 */ /* 0x000fe200000001ff */
[----:B------:R-:W-:Y:S01]  /*4de0*/  MOV R2, R16 ;  /* 0x0000001000027202 */ /* 0x000fe20000000f00 */
[----:B------:R-:W-:-:S04]  /*4df0*/  IMAD.MOV.U32 R3, RZ, RZ, R17 ;  /* 0x000000ffff037224 */ /* 0x000fc800078e0011 */
[----:B------:R-:W-:Y:S05]  /*4e00*/  RET.REL.NODEC R12 `(_ZN17fastertransformer35generalAddBiasResidualLayerNormOpt2I7__half2Lb1ELb1ELi1ELb1ELi8EEEvPT_S3_PKS2_S5_S5_S5_S5_S5_fiiPKfS7_S7_Pfi) ;  /* 0xffffb1f00c007950 */ /* 0x000fea0003c3ffff */
.L_x_1186:
        /* <DEDUP_REMOVED lines=15> */
.L_x_2454:


//--------------------- .text._ZN17fastertransformer34generalAddBiasResidualLayerNormOptI7__half2Lb1ELb1ELi1ELb1ELi8EEEvPT_S3_PKS2_S5_S5_S5_S5_S5_fiiPKfS7_S7_Pfi --------------------------
	.section	.text._ZN17fastertransformer34generalAddBiasResidualLayerNormOptI7__half2Lb1ELb1ELi1ELb1ELi8EEEvPT_S3_PKS2_S5_S5_S5_S5_S5_fiiPKfS7_S7_Pfi,"ax",@progbits
	.sectioninfo	@"SHI_REGISTERS=32"
	.align	128
        .global         _ZN17fastertransformer34generalAddBiasResidualLayerNormOptI7__half2Lb1ELb1ELi1ELb1ELi8EEEvPT_S3_PKS2_S5_S5_S5_S5_S5_fiiPKfS7_S7_Pfi
        .type           _ZN17fastertransformer34generalAddBiasResidualLayerNormOptI7__half2Lb1ELb1ELi1ELb1ELi8EEEvPT_S3_PKS2_S5_S5_S5_S5_S5_fiiPKfS7_S7_Pfi,@function
        .size           _ZN17fastertransformer34generalAddBiasResidualLayerNormOptI7__half2Lb1ELb1ELi1ELb1ELi8EEEvPT_S3_PKS2_S5_S5_S5_S5_S5_fiiPKfS7_S7_Pfi,(.L_x_2455 - _ZN17fastertransformer34generalAddBiasResidualLayerNormOptI7__half2Lb1ELb1ELi1ELb1ELi8EEEvPT_S3_PKS2_S5_S5_S5_S5_S5_fiiPKfS7_S7_Pfi)
        .other          _ZN17fastertransformer34generalAddBiasResidualLayerNormOptI7__half2Lb1ELb1ELi1ELb1ELi8EEEvPT_S3_PKS2_S5_S5_S5_S5_S5_fiiPKfS7_S7_Pfi,@"STO_CUDA_ENTRY STV_DEFAULT"
_ZN17fastertransformer34generalAddBiasResidualLayerNormOptI7__half2Lb1ELb1ELi1ELb1ELi8EEEvPT_S3_PKS2_S5_S5_S5_S5_S5_fiiPKfS7_S7_Pfi:
.text._ZN17fastertransformer34generalAddBiasResidualLayerNormOptI7__half2Lb1ELb1ELi1ELb1ELi8EEEvPT_S3_PKS2_S5_S5_S5_S5_S5_fiiPKfS7_S7_Pfi:
        /* <DEDUP_REMOVED lines=27> */
.L_x_1190:
[----:B------:R-:W-:Y:S02]  /*01b0*/  IMAD.MOV.U32 R11, RZ, RZ, 0x4 ;  /* 0x00000004ff0b7424 */ /* 0x000fe400078e00ff */
[----:B0-----:R-:W-:Y:S02]  /*01c0*/  IMAD R10, R0, c[0x0][0x1a8], R3 ;  /* 0x00006a00000a7a24 */ /* 0x001fe400078e0203 */
        /* <DEDUP_REMOVED lines=17> */
.L_x_1189:
[----:B------:R-:W-:Y:S02]  /*02e0*/  IMAD.MOV.U32 R5, RZ, RZ, R20 ;  /* 0x000000ffff057224 */ /* 0x000fe400078e0014 */
.L_x_1191:
        /* <DEDUP_REMOVED lines=24> */
.L_x_1188:
[----:B0-----:R-:W-:Y:S05]  /*0470*/  BSYNC B0 ;  /* 0x0000000000007941 */ /* 0x001fea0003800000 */
.L_x_1187:
        /* <DEDUP_REMOVED lines=47> */
.L_x_1194:
        /* <DEDUP_REMOVED lines=105> */
.L_x_1193:
[----:B0-----:R-:W-:Y:S05]  /*0e00*/  BSYNC B0 ;  /* 0x0000000000007941 */ /* 0x001fea0003800000 */
.L_x_1192:
        /* <DEDUP_REMOVED lines=45> */
.L_x_1213:
        /* <DEDUP_REMOVED lines=29> */
.L_x_1197:
[----:B------:R0:W-:Y:S01]  /*12b0*/  STS [R27], R22 ;  /* 0x000000161b007388 */ /* 0x0001e20000000800 */
[C---:B------:R-:W-:Y:S02]  /*12c0*/  HADD2 R0, |R22|.reuse, -RZ.H0_H0 ;  /* 0xa00000ff16007230 */ /* 0x040fe40000000200 */
[----:B------:R-:W-:-:S03]  /*12d0*/  HSETP2.GT.AND P5, PT, |R22|.H0_H0, |R22|.H1_H1, PT ;  /* 0x7000001616007234 */ /* 0x000fc60003fa4a00 */
[----:B------:R-:W-:-:S04]  /*12e0*/  PRMT R17, R0, 0x7632, R17 ;  /* 0x0000763200117816 */ /* 0x000fc80000000011 */
[----:B------:R-:W-:-:S05]  /*12f0*/  SEL R0, R17, R0, !P5 ;  /* 0x0000000011007207 */ /* 0x000fca0006800000 */
[----:B------:R-:W-:-:S05]  /*1300*/  HSETP2.GT.AND P5, PT, R0.H0_H0, R7.H0_H0, PT ;  /* 0x2000000700007234 */ /* 0x000fca0003fa4800 */
[----:B------:R-:W-:Y:S02]  /*1310*/  SEL R7, R7, R0, !P5 ;  /* 0x0000000007077207 */ /* 0x000fe40006800000 */
.L_x_1198:
        /* <DEDUP_REMOVED lines=34> */
.L_x_1199:
[----:B------:R0:W-:Y:S01]  /*1540*/  STS [R27], R24 ;  /* 0x000000181b007388 */ /* 0x0001e20000000800 */
[C---:B------:R-:W-:Y:S02]  /*1550*/  HADD2 R18, |R24|.reuse, -RZ.H0_H0 ;  /* 0xa00000ff18127230 */ /* 0x040fe40000000200 */
[----:B------:R-:W-:-:S03]  /*1560*/  HSETP2.GT.AND P5, PT, |R24|.H0_H0, |R24|.H1_H1, PT ;  /* 0x7000001818007234 */ /* 0x000fc60003fa4a00 */
[----:B------:R-:W-:-:S04]  /*1570*/  PRMT R19, R18, 0x7632, R19 ;  /* 0x0000763212137816 */ /* 0x000fc80000000013 */
[----:B------:R-:W-:-:S05]  /*1580*/  SEL R18, R19, R18, !P5 ;  /* 0x0000001213127207 */ /* 0x000fca0006800000 */
[----:B------:R-:W-:-:S05]  /*1590*/  HSETP2.GT.AND P5, PT, R18.H0_H0, R7.H0_H0, PT ;  /* 0x2000000712007234 */ /* 0x000fca0003fa4800 */
[----:B------:R-:W-:Y:S02]  /*15a0*/  SEL R7, R7, R18, !P5 ;  /* 0x0000001207077207 */ /* 0x000fe40006800000 */
.L_x_1200:
        /* <DEDUP_REMOVED lines=34> */
.L_x_1201:
[----:B------:R0:W-:Y:S01]  /*17d0*/  STS [R27], R22 ;  /* 0x000000161b007388 */ /* 0x0001e20000000800 */
[C---:B------:R-:W-:Y:S02]  /*17e0*/  HADD2 R16, |R22|.reuse, -RZ.H0_H0 ;  /* 0xa00000ff16107230 */ /* 0x040fe40000000200 */
[----:B------:R-:W-:-:S03]  /*17f0*/  HSETP2.GT.AND P5, PT, |R22|.H0_H0, |R22|.H1_H1, PT ;  /* 0x7000001616007234 */ /* 0x000fc60003fa4a00 */
[----:B------:R-:W-:-:S04]  /*1800*/  PRMT R17, R16, 0x7632, R17 ;  /* 0x0000763210117816 */ /* 0x000fc80000000011 */
[----:B------:R-:W-:-:S05]  /*1810*/  SEL R16, R17, R16, !P5 ;  /* 0x0000001011107207 */ /* 0x000fca0006800000 */
[----:B------:R-:W-:-:S05]  /*1820*/  HSETP2.GT.AND P5, PT, R16.H0_H0, R7.H0_H0, PT ;  /* 0x2000000710007234 */ /* 0x000fca0003fa4800 */
[----:B------:R-:W-:Y:S02]  /*1830*/  SEL R7, R7, R16, !P5 ;  /* 0x0000001007077207 */ /* 0x000fe40006800000 */
.L_x_1202:
        /* <DEDUP_REMOVED lines=34> */
.L_x_1203:
[----:B------:R0:W-:Y:S01]  /*1a60*/  STS [R27], R22 ;  /* 0x000000161b007388 */ /* 0x0001e20000000800 */
[C---:B------:R-:W-:Y:S02]  /*1a70*/  HADD2 R16, |R22|.reuse, -RZ.H0_H0 ;  /* 0xa00000ff16107230 */ /* 0x040fe40000000200 */
[----:B------:R-:W-:-:S03]  /*1a80*/  HSETP2.GT.AND P5, PT, |R22|.H0_H0, |R22|.H1_H1, PT ;  /* 0x7000001616007234 */ /* 0x000fc60003fa4a00 */
[----:B------:R-:W-:-:S04]  /*1a90*/  PRMT R17, R16, 0x7632, R17 ;  /* 0x0000763210117816 */ /* 0x000fc80000000011 */
[----:B------:R-:W-:-:S05]  /*1aa0*/  SEL R16, R17, R16, !P5 ;  /* 0x0000001011107207 */ /* 0x000fca0006800000 */
[----:B------:R-:W-:-:S05]  /*1ab0*/  HSETP2.GT.AND P5, PT, R16.H0_H0, R7.H0_H0, PT ;  /* 0x2000000710007234 */ /* 0x000fca0003fa4800 */
[----:B------:R-:W-:Y:S02]  /*1ac0*/  SEL R7, R7, R16, !P5 ;  /* 0x0000001007077207 */ /* 0x000fe40006800000 */
.L_x_1204:
        /* <DEDUP_REMOVED lines=34> */
.L_x_1205:
[----:B------:R0:W-:Y:S01]  /*1cf0*/  STS [R27], R22 ;  /* 0x000000161b007388 */ /* 0x0001e20000000800 */
[C---:B------:R-:W-:Y:S02]  /*1d00*/  HADD2 R16, |R22|.reuse, -RZ.H0_H0 ;  /* 0xa00000ff16107230 */ /* 0x040fe40000000200 */
[----:B------:R-:W-:-:S03]  /*1d10*/  HSETP2.GT.AND P5, PT, |R22|.H0_H0, |R22|.H1_H1, PT ;  /* 0x7000001616007234 */ /* 0x000fc60003fa4a00 */
[----:B------:R-:W-:-:S04]  /*1d20*/  PRMT R17, R16, 0x7632, R17 ;  /* 0x0000763210117816 */ /* 0x000fc80000000011 */
[----:B------:R-:W-:-:S05]  /*1d30*/  SEL R16, R17, R16, !P5 ;  /* 0x0000001011107207 */ /* 0x000fca0006800000 */
[----:B------:R-:W-:-:S05]  /*1d40*/  HSETP2.GT.AND P5, PT, R16.H0_H0, R7.H0_H0, PT ;  /* 0x2000000710007234 */ /* 0x000fca0003fa4800 */
[----:B------:R-:W-:Y:S02]  /*1d50*/  SEL R7, R7, R16, !P5 ;  /* 0x0000001007077207 */ /* 0x000fe40006800000 */
.L_x_1206:
        /* <DEDUP_REMOVED lines=34> */
.L_x_1207:
[----:B------:R0:W-:Y:S01]  /*1f80*/  STS [R27], R22 ;  /* 0x000000161b007388 */ /* 0x0001e20000000800 */
[C---:B------:R-:W-:Y:S02]  /*1f90*/  HADD2 R16, |R22|.reuse, -RZ.H0_H0 ;  /* 0xa00000ff16107230 */ /* 0x040fe40000000200 */
[----:B------:R-:W-:-:S03]  /*1fa0*/  HSETP2.GT.AND P5, PT, |R22|.H0_H0, |R22|.H1_H1, PT ;  /* 0x7000001616007234 */ /* 0x000fc60003fa4a00 */
[----:B------:R-:W-:-:S04]  /*1fb0*/  PRMT R17, R16, 0x7632, R17 ;  /* 0x0000763210117816 */ /* 0x000fc80000000011 */
[----:B------:R-:W-:-:S05]  /*1fc0*/  SEL R16, R17, R16, !P5 ;  /* 0x0000001011107207 */ /* 0x000fca0006800000 */
[----:B------:R-:W-:-:S05]  /*1fd0*/  HSETP2.GT.AND P5, PT, R16.H0_H0, R7.H0_H0, PT ;  /* 0x2000000710007234 */ /* 0x000fca0003fa4800 */
[----:B------:R-:W-:Y:S02]  /*1fe0*/  SEL R7, R7, R16, !P5 ;  /* 0x0000001007077207 */ /* 0x000fe40006800000 */
.L_x_1208:
        /* <DEDUP_REMOVED lines=34> */
.L_x_1209:
[----:B------:R0:W-:Y:S01]  /*2210*/  STS [R27], R22 ;  /* 0x000000161b007388 */ /* 0x0001e20000000800 */
[C---:B------:R-:W-:Y:S02]  /*2220*/  HADD2 R16, |R22|.reuse, -RZ.H0_H0 ;  /* 0xa00000ff16107230 */ /* 0x040fe40000000200 */
[----:B------:R-:W-:-:S03]  /*2230*/  HSETP2.GT.AND P5, PT, |R22|.H0_H0, |R22|.H1_H1, PT ;  /* 0x7000001616007234 */ /* 0x000fc60003fa4a00 */
[----:B------:R-:W-:-:S04]  /*2240*/  PRMT R17, R16, 0x7632, R17 ;  /* 0x0000763210117816 */ /* 0x000fc80000000011 */
[----:B------:R-:W-:-:S05]  /*2250*/  SEL R16, R17, R16, !P5 ;  /* 0x0000001011107207 */ /* 0x000fca0006800000 */
[----:B------:R-:W-:-:S05]  /*2260*/  HSETP2.GT.AND P5, PT, R16.H0_H0, R7.H0_H0, PT ;  /* 0x2000000710007234 */ /* 0x000fca0003fa4800 */
[----:B------:R-:W-:Y:S02]  /*2270*/  SEL R7, R7, R16, !P5 ;  /* 0x0000001007077207 */ /* 0x000fe40006800000 */
.L_x_1210:
        /* <DEDUP_REMOVED lines=34> */
.L_x_1211:
[----:B------:R0:W-:Y:S01]  /*24a0*/  STS [R27], R22 ;  /* 0x000000161b007388 */ /* 0x0001e20000000800 */
[C---:B------:R-:W-:Y:S02]  /*24b0*/  HADD2 R0, |R22|.reuse, -RZ.H0_H0 ;  /* 0xa00000ff16007230 */ /* 0x040fe40000000200 */
[----:B------:R-:W-:-:S03]  /*24c0*/  HSETP2.GT.AND P5, PT, |R22|.H0_H0, |R22|.H1_H1, PT ;  /* 0x7000001616007234 */ /* 0x000fc60003fa4a00 */
[----:B------:R-:W-:-:S04]  /*24d0*/  PRMT R17, R0, 0x7632, R17 ;  /* 0x0000763200117816 */ /* 0x000fc80000000011 */
[----:B------:R-:W-:-:S05]  /*24e0*/  SEL R0, R17, R0, !P5 ;  /* 0x0000000011007207 */ /* 0x000fca0006800000 */
[----:B------:R-:W-:-:S05]  /*24f0*/  HSETP2.GT.AND P5, PT, R0.H0_H0, R7.H0_H0, PT ;  /* 0x2000000700007234 */ /* 0x000fca0003fa4800 */
[----:B------:R-:W-:Y:S02]  /*2500*/  SEL R7, R7, R0, !P5 ;  /* 0x0000000007077207 */ /* 0x000fe40006800000 */
.L_x_1212:
[----:B0-----:R-:W-:Y:S02]  /*2510*/  IADD3 R25, R23, c[0x0][0x0], RZ ;  /* 0x0000000017197a10 */ /* 0x001fe40007ffe0ff */
[----:B------:R-:W-:Y:S02]  /*2520*/  IADD3 R4, R4, 0x1, RZ ;  /* 0x0000000104047810 */ /* 0x000fe40007ffe0ff */
[----:B------:R-:W-:-:S13]  /*2530*/  ISETP.GE.AND P5, PT, R25, c[0x0][0x1a8], PT ;  /* 0x00006a0019007a0c */ /* 0x000fda0003fa6270 */
[----:B------:R-:W-:Y:S01]  /*2540*/  @P5 CALL.REL.NOINC `(.L_x_1196) ;  /* 0x0000001000005944 */ /* 0x000fe20003c00000 */
[----:B------:R-:W-:Y:S05]  /*2550*/  BRA `(.L_x_1213) ;  /* 0xffffeb8000007947 */ /* 0x000fea000383ffff */
.L_x_1196:
[----:B0-----:R-:W-:Y:S05]  /*2560*/  BSYNC B0 ;  /* 0x0000000000007941 */ /* 0x001fea0003800000 */
.L_x_1195:
        /* <DEDUP_REMOVED lines=49> */
[----:B-----5:R-:W-:Y:S05]  /*2880*/  CALL.REL.NOINC `($__internal_21_$__cuda_sm20_div_rn_f64_full) ;  /* 0x0000020000007944 */ /* 0x020fea0003c00000 */
.L_x_1217:
[----:B------:R-:W-:Y:S05]  /*2890*/  BSYNC B1 ;  /* 0x0000000000017941 */ /* 0x000fea0003800000 */
.L_x_1216:
[----:B------:R-:W2:Y:S01]  /*28a0*/  S2R R9, SR_CTAID.X ;  /* 0x0000000000097919 */ /* 0x000ea20000002500 */
[----:B------:R-:W3:Y:S01]  /*28b0*/  F2F.F32.F64 R6, R4 ;  /* 0x0000000400067310 */ /* 0x000ee20000301000 */
[----:B------:R-:W3:Y:S01]  /*28c0*/  DSETP.GEU.AND P0, PT, |R4|, c[0x2][0x0], PT ;  /* 0x008000000400762a */ /* 0x000ee20003f0e200 */
[----:B-1----:R-:W-:-:S13]  /*28d0*/  IMAD.MOV.U32 R11, RZ, RZ, 0x2 ;  /* 0x00000002ff0b7424 */ /* 0x002fda00078e00ff */
[----:B---3--:R-:W-:Y:S02]  /*28e0*/  @!P0 FMUL R6, R6, 1.175494350822287508e-38 ;  /* 0x0080000006068820 */ /* 0x008fe40000400000 */
.L_x_1218:
        /* <DEDUP_REMOVED lines=16> */
.L_x_1215:
[----:B------:R-:W-:Y:S05]  /*29f0*/  BSYNC B0 ;  /* 0x0000000000007941 */ /* 0x000fea0003800000 */
.L_x_1214:
        /* <DEDUP_REMOVED lines=9> */
        .weak           $__internal_21_$__cuda_sm20_div_rn_f64_full
        .type           $__internal_21_$__cuda_sm20_div_rn_f64_full,@function
        .size           $__internal_21_$__cuda_sm20_div_rn_f64_full,(.L_x_2455 - $__internal_21_$__cuda_sm20_div_rn_f64_full)
$__internal_21_$__cuda_sm20_div_rn_f64_full:
        /* <DEDUP_REMOVED lines=57> */
.L_x_1220:
        /* <DEDUP_REMOVED lines=15> */
.L_x_1222:
[----:B------:R-:W-:Y:S01]  /*2f10*/  LOP3.LUT R15, R3, 0x80000, RZ, 0xfc, !PT ;  /* 0x00080000030f7812 */ /* 0x000fe200078efcff */
[----:B------:R-:W-:Y:S02]  /*2f20*/  IMAD.MOV.U32 R14, RZ, RZ, R2 ;  /* 0x000000ffff0e7224 */ /* 0x000fe400078e0002 */
.L_x_1221:
[----:B------:R-:W-:Y:S05]  /*2f30*/  BSYNC B2 ;  /* 0x0000000000027941 */ /* 0x000fea0003800000 */
.L_x_1219:
[----:B------:R-:W-:Y:S01]  /*2f40*/  IMAD.MOV.U32 R7, RZ, RZ, 0x0 ;  /* 0x00000000ff077424 */ /* 0x000fe200078e00ff */
[----:B------:R-:W-:Y:S01]  /*2f50*/  MOV R4, R14 ;  /* 0x0000000e00047202 */ /* 0x000fe20000000f00 */
[----:B------:R-:W-:Y:S02]  /*2f60*/  IMAD.MOV.U32 R5, RZ, RZ, R15 ;  /* 0x000000ffff057224 */ /* 0x000fe400078e000f */
[----:B------:R-:W-:Y:S05]  /*2f70*/  RET.REL.NODEC R6 `(_ZN17fastertransformer34generalAddBiasResidualLayerNormOptI7__half2Lb1ELb1ELi1ELb1ELi8EEEvPT_S3_PKS2_S5_S5_S5_S5_S5_fiiPKfS7_S7_Pfi) ;  /* 0xffffd08006007950 */ /* 0x000fea0003c3ffff */
.L_x_1223:
        /* <DEDUP_REMOVED lines=16> */
.L_x_2455:


//--------------------- .text._ZN17fastertransformer35generalAddBiasResidualLayerNormOpt2I7__half2Lb0ELb0ELi2ELb1ELi4EEEvPT_S3_PKS2_S5_S5_S5_S5_S5_fiiPKfS7_S7_Pfi --------------------------
	.section	.text._ZN17fastertransformer35generalAddBiasResidualLayerNormOpt2I7__half2Lb0ELb0ELi2ELb1ELi4EEEvPT_S3_PKS2_S5_S5_S5_S5_S5_fiiPKfS7_S7_Pfi,"ax",@progbits
	.sectioninfo	@"SHI_REGISTERS=28"
	.align	128
        .global         _ZN17fastertransformer35generalAddBiasResidualLayerNormOpt2I7__half2Lb0ELb0ELi2ELb1ELi4EEEvPT_S3_PKS2_S5_S5_S5_S5_S5_fiiPKfS7_S7_Pfi
        .type           _ZN17fastertransformer35generalAddBiasResidualLayerNormOpt2I7__half2Lb0ELb0ELi2ELb1ELi4EEEvPT_S3_PKS2_S5_S5_S5_S5_S5_fiiPKfS7_S7_Pfi,@function
        .size           _ZN17fastertransformer35generalAddBiasResidualLayerNormOpt2I7__half2Lb0ELb0ELi2ELb1ELi4EEEvPT_S3_PKS2_S5_S5_S5_S5_S5_fiiPKfS7_S7_Pfi,(.L_x_2456 - _ZN17fastertransformer35generalAddBiasResidualLayerNormOpt2I7__half2Lb0ELb0ELi2ELb1ELi4EEEvPT_S3_PKS2_S5_S5_S5_S5_S5_fiiPKfS7_S7_Pfi)
        .other          _ZN17fastertransformer35generalAddBiasResidualLayerNormOpt2I7__half2Lb0ELb0ELi2ELb1ELi4EEEvPT_S3_PKS2_S5_S5_S5_S5_S5_fiiPKfS7_S7_Pfi,@"STO_CUDA_ENTRY STV_DEFAULT"
_ZN17fastertransformer35generalAddBiasResidualLayerNormOpt2I7__half2Lb0ELb0ELi2ELb1ELi4EEEvPT_S3_PKS2_S5_S5_S5_S5_S5_fiiPKfS7_S7_Pfi:
.text._ZN17fastertransformer35generalAddBiasResidualLayerNormOpt2I7__half2Lb0ELb0ELi2ELb1ELi4EEEvPT_S3_PKS2_S5_S5_S5_S5_S5_fiiPKfS7_S7_Pfi:
[----:B------:R-:W-:Y:S02]  /*0000*/  IMAD.MOV.U32 R1, RZ, RZ, c[0x0][0x28] ;  /* 0x00000a00ff017624 */ /* 0x000fe400078e00ff */
[----:B------:R-:W-:Y:S01]  /*0010*/  IMAD.MOV.U32 R0, RZ, RZ, c[0x0][0x1d0] ;  /* 0x00007400ff007624 */ /* 0x000fe200078e00ff */
[----:B------:R-:W-:Y:S01]  /*0020*/  ULDC.64 UR4, c[0x0][0x118] ;  /* 0x0000460000047ab9 */ /* 0x000fe20000000a00 */
[----:B------:R-:W-:Y:S02]  /*0030*/  IMAD.MOV.U32 R12, RZ, RZ, c[0x0][0x1c0] ;  /* 0x00007000ff0c7624 */ /* 0x000fe400078e00ff */
[----:B------:R-:W-:Y:S01]  /*0040*/  IMAD.MOV.U32 R13, RZ, RZ, c[0x0][0x1c4] ;  /* 0x00007100ff0d7624 */ /* 0x000fe200078e00ff */
[----:B------:R-:W-:Y:S01]  /*0050*/  ISETP.NE.AND P0, PT, R0, 0x2, PT ;  /* 0x000000020000780c */ /* 0x000fe20003f05270 */
[----:B------:R-:W-:-:S12]  /*0060*/  IMAD.MOV.U32 R0, RZ, RZ, RZ ;  /* 0x000000ffff007224 */ /* 0x000fd800078e00ff */
[----:B------:R0:W5:Y:S01]  /*0070*/  @!P0 LDG.E R0, [R12.64] ;  /* 0x000000040c008981 */ /* 0x000162000c1e1900 */
[----:B------:R-:W-:Y:S01]  /*0080*/  BSSY B0, `(.L_x_1224) ;  /* 0x0000087000007945 */ /* 0x000fe20003800000 */
[----:B------:R-:W-:Y:S01]  /*0090*/  HFMA2.MMA R4, -RZ, RZ, 0, 0 ;  /* 0x00000000ff047435 */ /* 0x000fe200000001ff */
[----:B------:R-:W-:Y:S01]  /*00a0*/  IMAD.MOV.U32 R8, RZ, RZ, RZ ;  /* 0x000000ffff087224 */ /* 0x000fe200078e00ff */
[----:B------:R-:W1:Y:S04]  /*00b0*/  S2R R2, SR_TID.X ;  /* 0x0000000000027919 */ /* 0x000e680000002100 */
[----:B------:R-:W2:Y:S01]  /*00c0*/  S2R R3, SR_CTAID.X ;  /* 0x0000000000037919 */ /* 0x000ea20000002500 */
[----:B-1----:R-:W-:-:S13]  /*00d0*/  ISETP.GE.AND P2, PT, R2, c[0x0][0x1a8], PT ;  /* 0x00006a0002007a0c */ /* 0x002fda0003f46270 */
[----:B------:R-:W-:Y:S05]  /*00e0*/  @P2 BRA `(.L_x_1225) ;  /* 0x0000080000002947 */ /* 0x000fea0003800000 */
[----:B0-2---:R-:W-:Y:S02]  /*00f0*/  IMAD.MOV.U32 R7, RZ, RZ, c[0x0][0x0] ;  /* 0x00000000ff077624 */ /* 0x005fe400078e00ff */
[--C-:B------:R-:W-:Y:S02]  /*0100*/  IMAD R5, R3, c[0x0][0x1a8], R2.reuse ;  /* 0x00006a0003057a24 */ /* 0x100fe400078e0202 */
[----:B------:R-:W-:Y:S01]  /*0110*/  IMAD.MOV.U32 R4, RZ, RZ, RZ ;  /* 0x000000ffff047224 */ /* 0x000fe200078e00ff */
[----:B------:R-:W-:Y:S01]  /*0120*/  SHF.L.U32 R7, R7, 0x2, RZ ;  /* 0x0000000207077819 */ /* 0x000fe200000006ff */
[----:B------:R-:W-:Y:S02]  /*0130*/  IMAD.MOV.U32 R6, RZ, RZ, RZ ;  /* 0x000000ffff067224 */ /* 0x000fe400078e00ff */
[----:B------:R-:W-:Y:S02]  /*0140*/  IMAD.MOV.U32 R10, RZ, RZ, R2 ;  /* 0x000000ffff0a7224 */ /* 0x000fe400078e0002 */
[----:B------:R-:W-:-:S02]  /*0150*/  IMAD.MOV.U32 R8, RZ, RZ, RZ ;  /* 0x000000ffff087224 */ /* 0x000fc400078e00ff */
.L_x_1226:
[----:B------:R-:W-:Y:S02]  /*0160*/  IMAD.MOV.U32 R22, RZ, RZ, 0x4 ;  /* 0x00000004ff167424 */ /* 0x000fe400078e00ff */
        /* <DEDUP_REMOVED lines=8> */
[--C-:B---3--:R-:W-:Y:S01]  /*01f0*/  HADD2.F32 R18, -RZ, R16.reuse.H0_H0 ;  /* 0x20000010ff127230 */ /* 0x108fe20000004100 */
[----:B------:R-:W-:Y:S01]  /*0200*/  LEA R22, R10, 0x190, 0x2 ;  /* 0x000001900a167811 */ /* 0x000fe200078e10ff */
[----:B------:R-:W-:-:S03]  /*0210*/  HADD2.F32 R20, -RZ, R16.H1_H1 ;  /* 0x30000010ff147230 */ /* 0x000fc60000004100 */
[----:B------:R-:W-:Y:S02]  /*0220*/  FADD.FTZ R11, R11, R18 ;  /* 0x000000120b0b7221 */ /* 0x000fe40000010000 */
[----:B------:R-:W-:Y:S01]  /*0230*/  FADD.FTZ R19, R19, R20 ;  /* 0x0000001413137221 */ /* 0x000fe20000010000 */
[----:B------:R-:W-:Y:S01]  /*0240*/  IADD3 R20, R10, c[0x0][0x0], RZ ;  /* 0x000000000a147a10 */ /* 0x000fe20007ffe0ff */
[----:B------:R-:W-:Y:S02]  /*0250*/  FADD.FTZ R11, RZ, R11 ;  /* 0x0000000bff0b7221 */ /* 0x000fe40000010000 */
[----:B------:R-:W-:Y:S01]  /*0260*/  FADD.FTZ R18, RZ, R19 ;  /* 0x00000013ff127221 */ /* 0x000fe20000010000 */
[----:B------:R-:W-:-:S03]  /*0270*/  ISETP.GE.AND P0, PT, R20, c[0x0][0x1a8], PT ;  /* 0x00006a0014007a0c */ /* 0x000fc60003f06270 */
[-C--:B------:R-:W-:Y:S01]  /*0280*/  FMUL.FTZ R16, R18, R18.reuse ;  /* 0x0000001212107220 */ /* 0x080fe20000410000 */
[----:B------:R-:W-:-:S04]  /*0290*/  F2FP.PACK_AB R17, R11, R18 ;  /* 0x000000120b11723e */ /* 0x000fc800000000ff */
[----:B------:R-:W-:Y:S01]  /*02a0*/  PRMT R19, R17, 0x5432, R17 ;  /* 0x0000543211137816 */ /* 0x000fe20000000011 */
[C---:B------:R-:W-:Y:S02]  /*02b0*/  FADD.FTZ R17, R11.reuse, R18 ;  /* 0x000000120b117221 */ /* 0x040fe40000010000 */
[----:B------:R-:W-:Y:S02]  /*02c0*/  FFMA.FTZ R11, R11, R11, R16 ;  /* 0x0000000b0b0b7223 */ /* 0x000fe40000010010 */
[----:B------:R0:W-:Y:S01]  /*02d0*/  STG.E [R14.64], R19 ;  /* 0x000000130e007986 */ /* 0x0001e2000c101904 */
[----:B------:R-:W-:Y:S02]  /*02e0*/  FADD.FTZ R8, R17, R8 ;  /* 0x0000000811087221 */ /* 0x000fe40000010000 */
[----:B------:R-:W-:Y:S01]  /*02f0*/  FADD.FTZ R4, R11, R4 ;  /* 0x000000040b047221 */ /* 0x000fe20000010000 */
[----:B------:R0:W-:Y:S01]  /*0300*/  STS [R10.X4+0x190], R19 ;  /* 0x000190130a007388 */ /* 0x0001e20000004800 */
[----:B------:R-:W-:Y:S05]  /*0310*/  @P0 BRA `(.L_x_1225) ;  /* 0x000005d000000947 */ /* 0x000fea0003800000 */
[----:B0-----:R-:W-:-:S04]  /*0320*/  IMAD.WIDE R10, R9, 0x4, RZ ;  /* 0x00000004090a7825 */ /* 0x001fc800078e02ff */
[----:B------:R-:W-:-:S04]  /*0330*/  IMAD.MOV.U32 R9, RZ, RZ, c[0x0][0x0] ;  /* 0x00000000ff097624 */ /* 0x000fc800078e00ff */
[----:B------:R-:W-:-:S05]  /*0340*/  IMAD.WIDE R10, R9, 0x4, R10 ;  /* 0x00000004090a7825 */ /* 0x000fca00078e020a */
[C---:B------:R-:W-:Y:S02]  /*0350*/  IADD3 R14, P0, R10.reuse, c[0x0][0x180], RZ ;  /* 0x000060000a0e7a10 */ /* 0x040fe40007f1e0ff */
[----:B------:R-:W-:Y:S02]  /*0360*/  IADD3 R16, P1, R10, c[0x0][0x188], RZ ;  /* 0x000062000a107a10 */ /* 0x000fe40007f3e0ff */
[C---:B------:R-:W-:Y:S02]  /*0370*/  IADD3.X R15, R11.reuse, c[0x0][0x184], RZ, P0, !PT ;  /* 0x000061000b0f7a10 */ /* 0x040fe400007fe4ff */
[----:B------:R-:W-:-:S03]  /*0380*/  IADD3.X R17, R11, c[0x0][0x18c], RZ, P1, !PT ;  /* 0x000063000b117a10 */ /* 0x000fc60000ffe4ff */
[----:B------:R-:W2:Y:S04]  /*0390*/  LDG.E.CONSTANT R14, [R14.64] ;  /* 0x000000040e0e7981 */ /* 0x000ea8000c1e9900 */
[----:B------:R-:W3:Y:S01]  /*03a0*/  LDG.E.CONSTANT R16, [R16.64] ;  /* 0x0000000410107981 */ /* 0x000ee2000c1e9900 */
[----:B------:R-:W-:Y:S01]  /*03b0*/  IMAD.IADD R22, R7, 0x1, R22 ;  /* 0x0000000107167824 */ /* 0x000fe200078e0216 */
        /* <DEDUP_REMOVED lines=23> */
[C---:B------:R-:W-:Y:S02]  /*0530*/  IADD3 R14, P0, R10.reuse, c[0x0][0x180], RZ ;  /* 0x000060000a0e7a10 */ /* 0x040fe40007f1e0ff */
[----:B------:R-:W-:Y:S02]  /*0540*/  IADD3 R16, P1, R10, c[0x0][0x188], RZ ;  /* 0x000062000a107a10 */ /* 0x000fe40007f3e0ff */
[C---:B------:R-:W-:Y:S02]  /*0550*/  IADD3.X R15, R11.reuse, c[0x0][0x184], RZ, P0, !PT ;  /* 0x000061000b0f7a10 */ /* 0x040fe400007fe4ff */
[----:B0-----:R-:W-:-:S03]  /*0560*/  IADD3.X R17, R11, c[0x0][0x18c], RZ, P1, !PT ;  /* 0x000063000b117a10 */ /* 0x001fc60000ffe4ff */
        /* <DEDUP_REMOVED lines=26> */
[C---:B0-----:R-:W-:Y:S02]  /*0710*/  IADD3 R18, P0, R10.reuse, c[0x0][0x180], RZ ;  /* 0x000060000a127a10 */ /* 0x041fe40007f1e0ff */
[----:B------:R-:W-:Y:S02]  /*0720*/  IADD3 R14, P1, R10, c[0x0][0x188], RZ ;  /* 0x000062000a0e7a10 */ /* 0x000fe40007f3e0ff */
[C---:B------:R-:W-:Y:S02]  /*0730*/  IADD3.X R19, R11.reuse, c[0x0][0x184], RZ, P0, !PT ;  /* 0x000061000b137a10 */ /* 0x040fe400007fe4ff */
[----:B------:R-:W-:-:S03]  /*0740*/  IADD3.X R15, R11, c[0x0][0x18c], RZ, P1, !PT ;  /* 0x000063000b0f7a10 */ /* 0x000fc60000ffe4ff */
[----:B------:R-:W2:Y:S04]  /*0750*/  LDG.E.CONSTANT R18, [R18.64] ;  /* 0x0000000412127981 */ /* 0x000ea8000c1e9900 */
[----:B------:R-:W3:Y:S01]  /*0760*/  LDG.E.CONSTANT R14, [R14.64] ;  /* 0x000000040e0e7981 */ /* 0x000ee2000c1e9900 */
[----:B------:R-:W-:Y:S01]  /*0770*/  IMAD.IADD R22, R7, 0x1, R22 ;  /* 0x0000000107167824 */ /* 0x000fe200078e0216 */
[----:B------:R-:W-:Y:S01]  /*0780*/  IADD3 R6, R6, 0x1, RZ ;  /* 0x0000000106067810 */ /* 0x000fe20007ffe0ff */
[--C-:B--2---:R-:W-:Y:S02]  /*0790*/  HADD2.F32 R9, -RZ, R18.reuse.H0_H0 ;  /* 0x20000012ff097230 */ /* 0x104fe40000004100 */
[----:B------:R-:W-:Y:S02]  /*07a0*/  HADD2.F32 R17, -RZ, R18.H1_H1 ;  /* 0x30000012ff117230 */ /* 0x000fe40000004100 */
[----:B---3--:R-:W-:-:S02]  /*07b0*/  HADD2.F32 R16, -RZ, R14.H0_H0 ;  /* 0x2000000eff107230 */ /* 0x008fc40000004100 */
[----:B------:R-:W-:-:S03]  /*07c0*/  HADD2.F32 R24, -RZ, R14.H1_H1 ;  /* 0x3000000eff187230 */ /* 0x000fc60000004100 */
[----:B------:R-:W-:Y:S01]  /*07d0*/  FADD.FTZ R9, R9, R16 ;  /* 0x0000001009097221 */ /* 0x000fe20000010000 */
[----:B------:R-:W-:Y:S01]  /*07e0*/  IADD3 R16, P0, R10, c[0x0][0x168], RZ ;  /* 0x00005a000a107a10 */ /* 0x000fe20007f1e0ff */
[----:B------:R-:W-:Y:S02]  /*07f0*/  FADD.FTZ R17, R17, R24 ;  /* 0x0000001811117221 */ /* 0x000fe40000010000 */
[----:B------:R-:W-:Y:S02]  /*0800*/  FADD.FTZ R9, RZ, R9 ;  /* 0x00000009ff097221 */ /* 0x000fe40000010000 */
[----:B------:R-:W-:Y:S01]  /*0810*/  FADD.FTZ R24, RZ, R17 ;  /* 0x00000011ff187221 */ /* 0x000fe20000010000 */
[----:B------:R-:W-:-:S03]  /*0820*/  IADD3.X R17, R11, c[0x0][0x16c], RZ, P0, !PT ;  /* 0x00005b000b117a10 */ /* 0x000fc600007fe4ff */
[-C--:B------:R-:W-:Y:S01]  /*0830*/  FMUL.FTZ R14, R24, R24.reuse ;  /* 0x00000018180e7220 */ /* 0x080fe20000410000 */
[C---:B------:R-:W-:Y:S01]  /*0840*/  F2FP.PACK_AB R10, R9.reuse, R24 ;  /* 0x00000018090a723e */ /* 0x040fe200000000ff */
[C---:B------:R-:W-:Y:S02]  /*0850*/  FADD.FTZ R11, R9.reuse, R24 ;  /* 0x00000018090b7221 */ /* 0x040fe40000010000 */
[----:B------:R-:W-:Y:S01]  /*0860*/  FFMA.FTZ R9, R9, R9, R14 ;  /* 0x0000000909097223 */ /* 0x000fe2000001000e */
[----:B------:R-:W-:Y:S01]  /*0870*/  PRMT R15, R10, 0x5432, R10 ;  /* 0x000054320a0f7816 */ /* 0x000fe2000000000a */
[----:B------:R-:W-:Y:S01]  /*0880*/  FADD.FTZ R8, R8, R11 ;  /* 0x0000000b08087221 */ /* 0x000fe20000010000 */
[----:B------:R-:W-:Y:S01]  /*0890*/  IADD3 R10, R20, c[0x0][0x0], RZ ;  /* 0x00000000140a7a10 */ /* 0x000fe20007ffe0ff */
[----:B------:R-:W-:Y:S02]  /*08a0*/  FADD.FTZ R4, R4, R9 ;  /* 0x0000000904047221 */ /* 0x000fe40000010000 */
[----:B------:R0:W-:Y:S01]  /*08b0*/  STG.E [R16.64], R15 ;  /* 0x0000000f10007986 */ /* 0x0001e2000c101904 */
[----:B------:R-:W-:-:S03]  /*08c0*/  ISETP.GE.AND P0, PT, R10, c[0x0][0x1a8], PT ;  /* 0x00006a000a007a0c */ /* 0x000fc60003f06270 */
[----:B------:R0:W-:Y:S10]  /*08d0*/  STS [R22], R15 ;  /* 0x0000000f16007388 */ /* 0x0001f40000000800 */
[----:B0-----:R-:W-:Y:S05]  /*08e0*/  @!P0 BRA `(.L_x_1226) ;  /* 0xfffff87000008947 */ /* 0x001fea000383ffff */
.L_x_1225:
[----:B0-2---:R-:W-:Y:S05]  /*08f0*/  BSYNC B0 ;  /* 0x0000000000007941 */ /* 0x005fea0003800000 */
.L_x_1224:
[----:B------:R-:W0:Y:S01]  /*0900*/  SHFL.BFLY PT, R5, R8, 0x10, 0x1f ;  /* 0x0e001f0008057f89 */ /* 0x000e2200000e0000 */
[----:B------:R-:W-:Y:S01]  /*0910*/  I2F.U32 R17, R2 ;  /* 0x0000000200117306 */ /* 0x000fe20000201000 */
[----:B------:R-:W-:Y:S01]  /*0920*/  ISETP.NE.AND P1, PT, R2, RZ, PT ;  /* 0x000000ff0200720c */ /* 0x000fe20003f25270 */
[----:B------:R-:W-:Y:S01]  /*0930*/  BSSY B0, `(.L_x_1227) ;  /* 0x000003e000007945 */ /* 0x000fe20003800000 */
[----:B------:R-:W1:Y:S01]  /*0940*/  SHFL.BFLY PT, R7, R4, 0x10, 0x1f ;  /* 0x0e001f0004077f89 */ /* 0x000e6200000e0000 */
[----:B0-----:R-:W-:-:S02]  /*0950*/  FADD.FTZ R5, R5, R8 ;  /* 0x0000000805057221 */ /* 0x001fc40000010000 */
[----:B-1----:R-:W-:-:S03]  /*0960*/  FADD.FTZ R9, R7, R4 ;  /* 0x0000000407097221 */ /* 0x002fc60000010000 */
[----:B------:R-:W0:Y:S04]  /*0970*/  SHFL.BFLY PT, R6, R5, 0x8, 0x1f ;  /* 0x0d001f0005067f89 */ /* 0x000e2800000e0000 */
[----:B------:R-:W1:Y:S01]  /*0980*/  SHFL.BFLY PT, R10, R9, 0x8, 0x1f ;  /* 0x0d001f00090a7f89 */ /* 0x000e6200000e0000 */
[----:B0-----:R-:W-:Y:S01]  /*0990*/  FADD.FTZ R6, R5, R6 ;  /* 0x0000000605067221 */ /* 0x001fe20000010000 */
[----:B------:R-:W-:Y:S01]  /*09a0*/  LOP3.LUT P3, R5, R2, 0x1f, RZ, 0xc0, !PT ;  /* 0x0000001f02057812 */ /* 0x000fe2000786c0ff */
[----:B-1----:R-:W-:-:S03]  /*09b0*/  FADD.FTZ R10, R9, R10 ;  /* 0x0000000a090a7221 */ /* 0x002fc60000010000 */
[----:B------:R-:W0:Y:S04]  /*09c0*/  SHFL.BFLY PT, R7, R6, 0x4, 0x1f ;  /* 0x0c801f0006077f89 */ /* 0x000e2800000e0000 */
[----:B------:R-:W1:Y:S01]  /*09d0*/  SHFL.BFLY PT, R11, R10, 0x4, 0x1f ;  /* 0x0c801f000a0b7f89 */ /* 0x000e6200000e0000 */
[----:B0-----:R-:W-:Y:S01]  /*09e0*/  FADD.FTZ R7, R6, R7 ;  /* 0x0000000706077221 */ /* 0x001fe20000010000 */
[----:B------:R-:W-:Y:S01]  /*09f0*/  SHF.R.U32.HI R6, RZ, 0x5, R2 ;  /* 0x00000005ff067819 */ /* 0x000fe20000011602 */
[----:B-1----:R-:W-:-:S03]  /*0a00*/  FADD.FTZ R11, R10, R11 ;  /* 0x0000000b0a0b7221 */ /* 0x002fc60000010000 */
[----:B------:R-:W0:Y:S04]  /*0a10*/  SHFL.BFLY PT, R4, R7, 0x2, 0x1f ;  /* 0x0c401f0007047f89 */ /* 0x000e2800000e0000 */
[----:B------:R-:W1:Y:S01]  /*0a20*/  SHFL.BFLY PT, R14, R11, 0x2, 0x1f ;  /* 0x0c401f000b0e7f89 */ /* 0x000e6200000e0000 */
[----:B0-----:R-:W-:Y:S01]  /*0a30*/  FADD.FTZ R8, R7, R4 ;  /* 0x0000000407087221 */ /* 0x001fe20000010000 */
[----:B------:R-:W-:Y:S01]  /*0a40*/  SHF.L.U32 R7, R5, 0x2, RZ ;  /* 0x0000000205077819 */ /* 0x000fe200000006ff */
[----:B------:R-:W0:Y:S01]  /*0a50*/  I2F.U32 R4, c[0x0][0x0] ;  /* 0x0000000000047b06 */ /* 0x000e220000201000 */
[----:B-1----:R-:W-:Y:S02]  /*0a60*/  FADD.FTZ R14, R11, R14 ;  /* 0x0000000e0b0e7221 */ /* 0x002fe40000010000 */
[----:B------:R-:W1:Y:S04]  /*0a70*/  SHFL.BFLY PT, R9, R8, 0x1, 0x1f ;  /* 0x0c201f0008097f89 */ /* 0x000e6800000e0000 */
[----:B------:R-:W2:Y:S01]  /*0a80*/  SHFL.BFLY PT, R15, R14, 0x1, 0x1f ;  /* 0x0c201f000e0f7f89 */ /* 0x000ea200000e0000 */
[----:B0-----:R-:W-:-:S05]  /*0a90*/  FMUL.FTZ R4, R4, 0.03125 ;  /* 0x3d00000004047820 */ /* 0x001fca0000410000 */
[----:B------:R-:W-:Y:S01]  /*0aa0*/  FSETP.GT.FTZ.AND P0, PT, R4, R17, PT ;  /* 0x000000110400720b */ /* 0x000fe20003f14000 */
[----:B-1----:R-:W-:Y:S02]  /*0ab0*/  FADD.FTZ R17, R8, R9 ;  /* 0x0000000908117221 */ /* 0x002fe40000010000 */
[----:B------:R-:W-:Y:S01]  /*0ac0*/  CS2R R8, SRZ ;  /* 0x0000000000087805 */ /* 0x000fe2000001ff00 */
[----:B--2---:R-:W-:Y:S02]  /*0ad0*/  FADD.FTZ R19, R14, R15 ;  /* 0x0000000f0e137221 */ /* 0x004fe40000010000 */
        /* <DEDUP_REMOVED lines=35> */
.L_x_1228:
[----:B------:R-:W-:Y:S05]  /*0d10*/  BSYNC B0 ;  /* 0x0000000000007941 */ /* 0x000fea0003800000 */
.L_x_1227:
[----:B------:R-:W-:Y:S01]  /*0d20*/  BAR.SYNC.DEFER_BLOCKING 0x0 ;  /* 0x0000000000007b1d */ /* 0x000fe20000010000 */
[----:B0-----:R-:W-:-:S05]  /*0d30*/  IMAD.MOV.U32 R8, RZ, RZ, 0x11 ;  /* 0x00000011ff087424 */ /* 0x001fca00078e00ff */
[----:B------:R-:W-:Y:S01]  /*0d40*/  BSSY B0, `(.L_x_1229) ;  /* 0x00000b4000007945 */ /* 0x000fe20003800000 */
[----:B------:R-:W-:Y:S05]  /*0d50*/  @P2 BRA `(.L_x_1230) ;  /* 0x00000b2000002947 */ /* 0x000fea0003800000 */
[----:B------:R-:W0:Y:S01]  /*0d60*/  LDS.64 R10, [RZ] ;  /* 0x00000000ff0a7984 */ /* 0x000e220000000a00 */
[----:B------:R-:W-:Y:S01]  /*0d70*/  ISETP.NE.U32.AND P0, PT, RZ, c[0x0][0x1c8], PT ;  /* 0x00007200ff007a0c */ /* 0x000fe20003f05070 */
[----:B------:R-:W-:Y:S02]  /*0d80*/  IMAD.MOV.U32 R14, RZ, RZ, c[0x0][0x0] ;  /* 0x00000000ff0e7624 */ /* 0x000fe400078e00ff */
[----:B------:R-:W-:Y:S01]  /*0d90*/  IMAD.MOV.U32 R22, RZ, RZ, R2 ;  /* 0x000000ffff167224 */ /* 0x000fe200078e0002 */
[----:B------:R-:W-:Y:S02]  /*0da0*/  ISETP.NE.AND.EX P0, PT, RZ, c[0x0][0x1cc], PT, P0 ;  /* 0x00007300ff007a0c */ /* 0x000fe40003f05300 */
[----:B0-----:R-:W-:Y:S01]  /*0db0*/  F2FP.PACK_AB R9, R11, R10 ;  /* 0x0000000a0b09723e */ /* 0x001fe200000000ff */
[----:B------:R-:W-:Y:S02]  /*0dc0*/  IMAD.MOV.U32 R11, RZ, RZ, RZ ;  /* 0x000000ffff0b7224 */ /* 0x000fe400078e00ff */
[----:B------:R-:W-:-:S03]  /*0dd0*/  IMAD.SHL.U32 R10, R14, 0x4, RZ ;  /* 0x000000040e0a7824 */ /* 0x000fc600078e00ff */
.L_x_1239:
        /* <DEDUP_REMOVED lines=11> */
[----:B------:R-:W-:Y:S01]  /*0e90*/  IMAD.WIDE R14, R15, 0x4, RZ ;  /* 0x000000040f0e7825 */ /* 0x000fe200078e02ff */
[----:B------:R-:W-:Y:S07]  /*0ea0*/  @P0 BRA `(.L_x_1231) ;  /* 0x0000013000000947 */ /* 0x000fee0003800000 */
        /* <DEDUP_REMOVED lines=19> */
.L_x_1231:
[----:B------:R0:W-:Y:S01]  /*0fe0*/  STS [R23], R21 ;  /* 0x0000001517007388 */ /* 0x0001e20000000800 */
[C---:B------:R-:W-:Y:S02]  /*0ff0*/  HADD2 R17, |R21|.reuse, -RZ.H0_H0 ;  /* 0xa00000ff15117230 */ /* 0x040fe40000000200 */
[----:B------:R-:W-:-:S03]  /*1000*/  HSETP2.GT.AND P4, PT, |R21|.H0_H0, |R21|.H1_H1, PT ;  /* 0x7000001515007234 */ /* 0x000fc60003f84a00 */
[----:B------:R-:W-:-:S04]  /*1010*/  PRMT R16, R17, 0x7632, R16 ;  /* 0x0000763211107816 */ /* 0x000fc80000000010 */
[----:B------:R-:W-:-:S05]  /*1020*/  SEL R17, R16, R17, !P4 ;  /* 0x0000001110117207 */ /* 0x000fca0006000000 */
[----:B------:R-:W-:-:S05]  /*1030*/  HSETP2.GT.AND P4, PT, R17.H0_H0, R8.H0_H0, PT ;  /* 0x2000000811007234 */ /* 0x000fca0003f84800 */
[----:B------:R-:W-:Y:S02]  /*1040*/  SEL R8, R8, R17, !P4 ;  /* 0x0000001108087207 */ /* 0x000fe40006000000 */
.L_x_1232:
[----:B0-----:R-:W-:-:S04]  /*1050*/  IADD3 R22, R22, c[0x0][0x0], RZ ;  /* 0x0000000016167a10 */ /* 0x001fc80007ffe0ff */
[----:B------:R-:W-:-:S13]  /*1060*/  ISETP.GE.AND P4, PT, R22, c[0x0][0x1a8], PT ;  /* 0x00006a0016007a0c */ /* 0x000fda0003f86270 */
[----:B------:R-:W-:Y:S05]  /*1070*/  @P4 BRA `(.L_x_1230) ;  /* 0x0000080000004947 */ /* 0x000fea0003800000 */
[----:B------:R-:W-:-:S04]  /*1080*/  IMAD.MOV.U32 R21, RZ, RZ, c[0x0][0x0] ;  /* 0x00000000ff157624 */ /* 0x000fc800078e00ff */
[----:B------:R-:W-:-:S05]  /*1090*/  IMAD.WIDE R14, R21, 0x4, R14 ;  /* 0x00000004150e7825 */ /* 0x000fca00078e020e */
[C---:B------:R-:W-:Y:S02]  /*10a0*/  IADD3 R18, P5, R14.reuse, c[0x0][0x198], RZ ;  /* 0x000066000e127a10 */ /* 0x040fe40007fbe0ff */
[----:B------:R-:W-:Y:S02]  /*10b0*/  IADD3 R16, P4, R14, c[0x0][0x190], RZ ;  /* 0x000064000e107a10 */ /* 0x000fe40007f9e0ff */
[C---:B------:R-:W-:Y:S02]  /*10c0*/  IADD3.X R19, R15.reuse, c[0x0][0x19c], RZ, P5, !PT ;  /* 0x000067000f137a10 */ /* 0x040fe40002ffe4ff */
[----:B------:R-:W-:-:S04]  /*10d0*/  IADD3.X R17, R15, c[0x0][0x194], RZ, P4, !PT ;  /* 0x000065000f117a10 */ /* 0x000fc800027fe4ff */
[----:B------:R-:W2:Y:S04]  /*10e0*/  LDG.E.CONSTANT R19, [R18.64] ;  /* 0x0000000412137981 */ /* 0x000ea8000c1e9900 */
[----:B------:R-:W2:Y:S01]  /*10f0*/  LDG.E.CONSTANT R16, [R16.64] ;  /* 0x0000000410107981 */ /* 0x000ea2000c1e9900 */
[----:B------:R-:W-:-:S05]  /*1100*/  IMAD.IADD R23, R10, 0x1, R23 ;  /* 0x000000010a177824 */ /* 0x000fca00078e0217 */
        /* <DEDUP_REMOVED lines=24> */
.L_x_1233:
[----:B------:R0:W-:Y:S01]  /*1290*/  STS [R23], R24 ;  /* 0x0000001817007388 */ /* 0x0001e20000000800 */
[C---:B------:R-:W-:Y:S02]  /*12a0*/  HADD2 R17, |R24|.reuse, -RZ.H0_H0 ;  /* 0xa00000ff18117230 */ /* 0x040fe40000000200 */
[----:B------:R-:W-:-:S03]  /*12b0*/  HSETP2.GT.AND P4, PT, |R24|.H0_H0, |R24|.H1_H1, PT ;  /* 0x7000001818007234 */ /* 0x000fc60003f84a00 */
[----:B------:R-:W-:-:S04]  /*12c0*/  PRMT R16, R17, 0x7632, R16 ;  /* 0x0000763211107816 */ /* 0x000fc80000000010 */
[----:B------:R-:W-:-:S05]  /*12d0*/  SEL R17, R16, R17, !P4 ;  /* 0x0000001110117207 */ /* 0x000fca0006000000 */
[----:B------:R-:W-:-:S05]  /*12e0*/  HSETP2.GT.AND P4, PT, R17.H0_H0, R8.H0_H0, PT ;  /* 0x2000000811007234 */ /* 0x000fca0003f84800 */
[----:B------:R-:W-:Y:S02]  /*12f0*/  SEL R8, R8, R17, !P4 ;  /* 0x0000001108087207 */ /* 0x000fe40006000000 */
.L_x_1234:
        /* <DEDUP_REMOVED lines=35> */
.L_x_1235:
[----:B------:R0:W-:Y:S01]  /*1530*/  STS [R23], R24 ;  /* 0x0000001817007388 */ /* 0x0001e20000000800 */
[C---:B------:R-:W-:Y:S02]  /*1540*/  HADD2 R17, |R24|.reuse, -RZ.H0_H0 ;  /* 0xa00000ff18117230 */ /* 0x040fe40000000200 */
[----:B------:R-:W-:-:S03]  /*1550*/  HSETP2.GT.AND P4, PT, |R24|.H0_H0, |R24|.H1_H1, PT ;  /* 0x7000001818007234 */ /* 0x000fc60003f84a00 */
[----:B------:R-:W-:-:S04]  /*1560*/  PRMT R16, R17, 0x7632, R16 ;  /* 0x0000763211107816 */ /* 0x000fc80000000010 */
[----:B------:R-:W-:-:S05]  /*1570*/  SEL R17, R16, R17, !P4 ;  /* 0x0000001110117207 */ /* 0x000fca0006000000 */
[----:B------:R-:W-:-:S05]  /*1580*/  HSETP2.GT.AND P4, PT, R17.H0_H0, R8.H0_H0, PT ;  /* 0x2000000811007234 */ /* 0x000fca0003f84800 */
[----:B------:R-:W-:Y:S02]  /*1590*/  SEL R8, R8, R17, !P4 ;  /* 0x0000001108087207 */ /* 0x000fe40006000000 */
.L_x_1236:
        /* <DEDUP_REMOVED lines=23> */
[----:B------:R-:W-:-:S04]  /*1710*/  MOV R14, 0x2 ;  /* 0x00000002000e7802 */ /* 0x000fc80000000f00 */
[----:B-----5:R-:W-:Y:S01]  /*1720*/  FMUL.FTZ R16, R15, R0 ;  /* 0x000000000f107220 */ /* 0x020fe20000410000 */
[----:B------:R-:W-:-:S05]  /*1730*/  HADD2.F32 R15, -RZ, R18.H1_H1 ;  /* 0x30000012ff0f7230 */ /* 0x000fca0000004100 */
[----:B------:R-:W1:Y:S01]  /*1740*/  F2I.S8.NTZ R16, R16 ;  /* 0x0000001000107305 */ /* 0x000e620000202100 */
[----:B------:R-:W-:Y:S02]  /*1750*/  FMUL.FTZ R17, R15, R0 ;  /* 0x000000000f117220 */ /* 0x000fe40000410000 */
[----:B------:R-:W-:-:S05]  /*1760*/  IMAD.WIDE R14, R19, R14, c[0x0][0x160] ;  /* 0x00005800130e7625 */ /* 0x000fca00078e020e */
[----:B------:R-:W2:Y:S01]  /*1770*/  F2I.S8.NTZ R17, R17 ;  /* 0x0000001100117305 */ /* 0x000ea20000202100 */
[----:B01----:R-:W-:-:S04]  /*1780*/  PRMT R18, R16, 0x8880, RZ ;  /* 0x0000888010127816 */ /* 0x003fc800000000ff */
[----:B------:R-:W-:-:S04]  /*1790*/  PRMT R18, R18, 0x7710, RZ ;  /* 0x0000771012127816 */ /* 0x000fc800000000ff */
[----:B--2---:R-:W-:-:S05]  /*17a0*/  PRMT R19, R17, 0x7604, R18 ;  /* 0x0000760411137816 */ /* 0x004fca0000000012 */
[----:B------:R0:W-:Y:S01]  /*17b0*/  STG.E.U16 [R14.64], R19 ;  /* 0x000000130e007986 */ /* 0x0001e2000c101504 */
[----:B------:R-:W-:Y:S05]  /*17c0*/  BRA `(.L_x_1238) ;  /* 0x0000007000007947 */ /* 0x000fea0003800000 */
.L_x_1237:
[----:B------:R0:W-:Y:S01]  /*17d0*/  STS [R23], R18 ;  /* 0x0000001217007388 */ /* 0x0001e20000000800 */
[C---:B------:R-:W-:Y:S02]  /*17e0*/  HADD2 R15, |R18|.reuse, -RZ.H0_H0 ;  /* 0xa00000ff120f7230 */ /* 0x040fe40000000200 */
[----:B------:R-:W-:-:S03]  /*17f0*/  HSETP2.GT.AND P4, PT, |R18|.H0_H0, |R18|.H1_H1, PT ;  /* 0x7000001212007234 */ /* 0x000fc60003f84a00 */
[----:B------:R-:W-:-:S04]  /*1800*/  PRMT R14, R15, 0x7632, R14 ;  /* 0x000076320f0e7816 */ /* 0x000fc8000000000e */
[----:B------:R-:W-:-:S05]  /*1810*/  SEL R15, R14, R15, !P4 ;  /* 0x0000000f0e0f7207 */ /* 0x000fca0006000000 */
[----:B------:R-:W-:-:S05]  /*1820*/  HSETP2.GT.AND P4, PT, R15.H0_H0, R8.H0_H0, PT ;  /* 0x200000080f007234 */ /* 0x000fca0003f84800 */
[----:B------:R-:W-:Y:S02]  /*1830*/  SEL R8, R8, R15, !P4 ;  /* 0x0000000f08087207 */ /* 0x000fe40006000000 */
.L_x_1238:
[----:B0-----:R-:W-:Y:S02]  /*1840*/  IADD3 R22, R22, c[0x0][0x0], RZ ;  /* 0x0000000016167a10 */ /* 0x001fe40007ffe0ff */
[----:B------:R-:W-:Y:S02]  /*1850*/  IADD3 R11, R11, 0x1, RZ ;  /* 0x000000010b0b7810 */ /* 0x000fe40007ffe0ff */
[----:B------:R-:W-:-:S13]  /*1860*/  ISETP.GE.AND P4, PT, R22, c[0x0][0x1a8], PT ;  /* 0x00006a0016007a0c */ /* 0x000fda0003f86270 */
[----:B------:R-:W-:Y:S05]  /*1870*/  @!P4 BRA `(.L_x_1239) ;  /* 0xfffff5600000c947 */ /* 0x000fea000383ffff */
.L_x_1230:
[----:B------:R-:W-:Y:S05]  /*1880*/  BSYNC B0 ;  /* 0x0000000000007941 */ /* 0x000fea0003800000 */
.L_x_1229:
[----:B------:R-:W-:-:S04]  /*1890*/  ISETP.NE.U32.AND P0, PT, RZ, c[0x0][0x1c8], PT ;  /* 0x00007200ff007a0c */ /* 0x000fc80003f05070 */
[----:B------:R-:W-:-:S13]  /*18a0*/  ISETP.NE.AND.EX P0, PT, RZ, c[0x0][0x1cc], PT, P0 ;  /* 0x00007300ff007a0c */ /* 0x000fda0003f05300 */
[----:B------:R-:W-:Y:S05]  /*18b0*/  @!P0 EXIT ;  /* 0x000000000000894d */ /* 0x000fea0003800000 */
[----:B------:R-:W-:Y:S01]  /*18c0*/  HADD2.F32 R8, -RZ, R8.H0_H0 ;  /* 0x20000008ff087230 */ /* 0x000fe20000004100 */
[----:B------:R-:W0:Y:S01]  /*18d0*/  I2F R5, R5 ;  /* 0x0000000500057306 */ /* 0x000e220000201400 */
[----:B------:R-:W-:Y:S03]  /*18e0*/  BSSY B0, `(.L_x_1240) ;  /* 0x0000042000007945 */ /* 0x000fe60003800000 */
[----:B------:R-:W1:Y:S01]  /*18f0*/  SHFL.BFLY PT, R9, R8, 0x10, 0x1f ;  /* 0x0e001f0008097f89 */ /* 0x000e6200000e0000 */
[----:B0-----:R-:W-:Y:S01]  /*1900*/  FSETP.GT.FTZ.AND P0, PT, R4, R5, PT ;  /* 0x000000050400720b */ /* 0x001fe20003f14000 */
[----:B------:R-:W-:Y:S01]  /*1910*/  IMAD.MOV.U32 R4, RZ, RZ, -0x1f528714 ;  /* 0xe0ad78ecff047424 */ /* 0x000fe200078e00ff */
[----:B-1----:R-:W-:-:S05]  /*1920*/  FMNMX.FTZ R9, R8, R9, !PT ;  /* 0x0000000908097209 */ /* 0x002fca0007810000 */
[----:B-----5:R-:W0:Y:S02]  /*1930*/  SHFL.BFLY PT, R0, R9, 0x8, 0x1f ;  /* 0x0d001f0009007f89 */ /* 0x020e2400000e0000 */
        /* <DEDUP_REMOVED lines=38> */
[----:B------:R-:W-:Y:S05]  /*1ba0*/  CALL.REL.NOINC `($__internal_22_$__cuda_sm20_div_rn_f64_full) ;  /* 0x000001e000007944 */ /* 0x000fea0003c00000 */
.L_x_1243:
[----:B------:R-:W-:Y:S05]  /*1bb0*/  BSYNC B1 ;  /* 0x0000000000017941 */ /* 0x000fea0003800000 */
.L_x_1242:
[----:B------:R-:W2:Y:S01]  /*1bc0*/  F2F.F32.F64 R6, R4 ;  /* 0x0000000400067310 */ /* 0x000ea20000301000 */
[----:B------:R-:W2:Y:S01]  /*1bd0*/  DSETP.GEU.AND P0, PT, |R4|, c[0x2][0x0], PT ;  /* 0x008000000400762a */ /* 0x000ea20003f0e200 */
[----:B------:R-:W-:-:S13]  /*1be0*/  IMAD.MOV.U32 R11, RZ, RZ, 0x2 ;  /* 0x00000002ff0b7424 */ /* 0x000fda00078e00ff */
[----:B--2---:R-:W-:Y:S02]  /*1bf0*/  @!P0 FMUL R6, R6, 1.175494350822287508e-38 ;  /* 0x0080000006068820 */ /* 0x004fe40000400000 */
.L_x_1244:
        /* <DEDUP_REMOVED lines=16> */
.L_x_1241:
[----:B------:R-:W-:Y:S05]  /*1d00*/  BSYNC B0 ;  /* 0x0000000000007941 */ /* 0x000fea0003800000 */
.L_x_1240:
        /* <DEDUP_REMOVED lines=8> */
        .weak           $__internal_22_$__cuda_sm20_div_rn_f64_full
        .type           $__internal_22_$__cuda_sm20_div_rn_f64_full,@function
        .size           $__internal_22_$__cuda_sm20_div_rn_f64_full,(.L_x_2456 - $__internal_22_$__cuda_sm20_div_rn_f64_full)
$__internal_22_$__cuda_sm20_div_rn_f64_full:
        /* <DEDUP_REMOVED lines=57> */
.L_x_1246:
        /* <DEDUP_REMOVED lines=15> */
.L_x_1248:
[----:B------:R-:W-:Y:S02]  /*2210*/  LOP3.LUT R17, R7, 0x80000, RZ, 0xfc, !PT ;  /* 0x0008000007117812 */ /* 0x000fe400078efcff */
[----:B------:R-:W-:Y:S02]  /*2220*/  MOV R16, R6 ;  /* 0x0000000600107202 */ /* 0x000fe40000000f00 */
.L_x_1247:
[----:B------:R-:W-:Y:S05]  /*2230*/  BSYNC B2 ;  /* 0x0000000000027941 */ /* 0x000fea0003800000 */
.L_x_1245:
[----:B------:R-:W-:Y:S02]  /*2240*/  IMAD.MOV.U32 R11, RZ, RZ, 0x0 ;  /* 0x00000000ff0b7424 */ /* 0x000fe400078e00ff */
[----:B------:R-:W-:-:S02]  /*2250*/  IMAD.MOV.U32 R4, RZ, RZ, R16 ;  /* 0x000000ffff047224 */ /* 0x000fc400078e0010 */
[----:B------:R-:W-:Y:S01]  /*2260*/  IMAD.MOV.U32 R5, RZ, RZ, R17 ;  /* 0x000000ffff057224 */ /* 0x000fe200078e0011 */
[----:B------:R-:W-:Y:S06]  /*2270*/  RET.REL.NODEC R10 `(_ZN17fastertransformer35generalAddBiasResidualLayerNormOpt2I7__half2Lb0ELb0ELi2ELb1ELi4EEEvPT_S3_PKS2_S5_S5_S5_S5_S5_fiiPKfS7_S7_Pfi) ;  /* 0xffffdd800a007950 */ /* 0x000fec0003c3ffff */
.L_x_1249:
        /* <DEDUP_REMOVED lines=16> */
.L_x_2456:


//--------------------- .text._ZN17fastertransformer34generalAddBiasResidualLayerNormOptI7__half2Lb0ELb0ELi2ELb1ELi4EEEvPT_S3_PKS2_S5_S5_S5_S5_S5_fiiPKfS7_S7_Pfi --------------------------
	.section	.text._ZN17fastertransformer34generalAddBiasResidualLayerNormOptI7__half2Lb0ELb0ELi2ELb1ELi4EEEvPT_S3_PKS2_S5_S5_S5_S5_S5_fiiPKfS7_S7_Pfi,"ax",@progbits
	.sectioninfo	@"SHI_REGISTERS=30"
	.align	128
        .global         _ZN17fastertransformer34generalAddBiasResidualLayerNormOptI7__half2Lb0ELb0ELi2ELb1ELi4EEEvPT_S3_PKS2_S5_S5_S5_S5_S5_fiiPKfS7_S7_Pfi
        .type           _ZN17fastertransformer34generalAddBiasResidualLayerNormOptI7__half2Lb0ELb0ELi2ELb1ELi4EEEvPT_S3_PKS2_S5_S5_S5_S5_S5_fiiPKfS7_S7_Pfi,@function
        .size           _ZN17fastertransformer34generalAddBiasResidualLayerNormOptI7__half2Lb0ELb0ELi2ELb1ELi4EEEvPT_S3_PKS2_S5_S5_S5_S5_S5_fiiPKfS7_S7_Pfi,(.L_x_2457 - _ZN17fastertransformer34generalAddBiasResidualLayerNormOptI7__half2Lb0ELb0ELi2ELb1ELi4EEEvPT_S3_PKS2_S5_S5_S5_S5_S5_fiiPKfS7_S7_Pfi)
        .other          _ZN17fastertransformer34generalAddBiasResidualLayerNormOptI7__half2Lb0ELb0ELi2ELb1ELi4EEEvPT_S3_PKS2_S5_S5_S5_S5_S5_fiiPKfS7_S7_Pfi,@"STO_CUDA_ENTRY STV_DEFAULT"
_ZN17fastertransformer34generalAddBiasResidualLayerNormOptI7__half2Lb0ELb0ELi2ELb1ELi4EEEvPT_S3_PKS2_S5_S5_S5_S5_S5_fiiPKfS7_S7_Pfi:
.text._ZN17fastertransformer34generalAddBiasResidualLayerNormOptI7__half2Lb0ELb0ELi2ELb1ELi4EEEvPT_S3_PKS2_S5_S5_S5_S5_S5_fiiPKfS7_S7_Pfi:
[----:B------:R-:W-:Y:S02]  /*0000*/  IMAD.MOV.U32 R1, RZ, RZ, c[0x0][0x28] ;  /* 0x00000a00ff017624 */ /* 0x000fe400078e00ff */
[----:B------:R-:W-:Y:S01]  /*0010*/  IMAD.MOV.U32 R2, RZ, RZ, c[0x0][0x1d0] ;  /* 0x00007400ff027624 */ /* 0x000fe200078e00ff */
[----:B------:R-:W-:Y:S01]  /*0020*/  MOV R13, c[0x0][0x1c4] ;  /* 0x00007100000d7a02 */ /* 0x000fe20000000f00 */
[----:B------:R-:W-:Y:S01]  /*0030*/  IMAD.MOV.U32 R12, RZ, RZ, c[0x0][0x1c0] ;  /* 0x00007000ff0c7624 */ /* 0x000fe200078e00ff */
[----:B------:R-:W-:Y:S01]  /*0040*/  ULDC.64 UR4, c[0x0][0x118] ;  /* 0x0000460000047ab9 */ /* 0x000fe20000000a00 */
[----:B------:R-:W0:Y:S01]  /*0050*/  S2R R0, SR_TID.X ;  /* 0x0000000000007919 */ /* 0x000e220000002100 */
[----:B------:R-:W-:Y:S01]  /*0060*/  ISETP.NE.AND P0, PT, R2, 0x2, PT ;  /* 0x000000020200780c */ /* 0x000fe20003f05270 */
[----:B------:R-:W-:Y:S01]  /*0070*/  IMAD.MOV.U32 R2, RZ, RZ, RZ ;  /* 0x000000ffff027224 */ /* 0x000fe200078e00ff */
[----:B------:R-:W-:-:S11]  /*0080*/  PRMT R3, RZ, 0x5410, RZ ;  /* 0x00005410ff037816 */ /* 0x000fd600000000ff */
[----:B------:R1:W5:Y:S01]  /*0090*/  @!P0 LDG.E R2, [R12.64] ;  /* 0x000000040c028981 */ /* 0x000362000c1e1900 */
[----:B0-----:R-:W-:Y:S01]  /*00a0*/  ISETP.GE.AND P2, PT, R0, c[0x0][0x1a8], PT ;  /* 0x00006a0000007a0c */ /* 0x001fe20003f46270 */
[----:B------:R-:W-:-:S12]  /*00b0*/  BSSY B0, `(.L_x_1250) ;  /* 0x0000013000007945 */ /* 0x000fd80003800000 */
[----:B------:R-:W-:Y:S05]  /*00c0*/  @P2 BRA `(.L_x_1251) ;  /* 0x0000011000002947 */ /* 0x000fea0003800000 */
[----:B-1----:R-:W0:Y:S01]  /*00d0*/  S2R R11, SR_CTAID.X ;  /* 0x00000000000b7919 */ /* 0x002e220000002500 */
[----:B------:R-:W-:-:S03]  /*00e0*/  IMAD.MOV.U32 R10, RZ, RZ, R0 ;  /* 0x000000ffff0a7224 */ /* 0x000fc600078e0000 */
.L_x_1252:
[----:B------:R-:W-:Y:S02]  /*00f0*/  IMAD.MOV.U32 R9, RZ, RZ, 0x4 ;  /* 0x00000004ff097424 */ /* 0x000fe400078e00ff */
[----:B0-----:R-:W-:-:S04]  /*0100*/  IMAD R8, R11, c[0x0][0x1a8], R10 ;  /* 0x00006a000b087a24 */ /* 0x001fc800078e020a */
[----:B------:R-:W-:-:S04]  /*0110*/  IMAD.WIDE R4, R8, R9, c[0x0][0x180] ;  /* 0x0000600008047625 */ /* 0x000fc800078e0209 */
[CC--:B------:R-:W-:Y:S02]  /*0120*/  IMAD.WIDE R6, R8.reuse, R9.reuse, c[0x0][0x188] ;  /* 0x0000620008067625 */ /* 0x0c0fe400078e0209 */
[----:B------:R-:W2:Y:S04]  /*0130*/  LDG.E.CONSTANT R4, [R4.64] ;  /* 0x0000000404047981 */ /* 0x000ea8000c1e9900 */
[----:B------:R-:W3:Y:S01]  /*0140*/  LDG.E.CONSTANT R6, [R6.64] ;  /* 0x0000000406067981 */ /* 0x000ee2000c1e9900 */
[----:B------:R-:W-:Y:S01]  /*0150*/  IMAD.WIDE R8, R8, R9, c[0x0][0x168] ;  /* 0x00005a0008087625 */ /* 0x000fe200078e0209 */
[----:B--2---:R-:W-:-:S10]  /*0160*/  HFMA2.MMA R5, R4, 1, 1, RZ ;  /* 0x3c003c0004057835 */ /* 0x004fd400000000ff */
[----:B---3--:R-:W-:-:S05]  /*0170*/  HADD2 R5, R5, R6 ;  /* 0x0000000605057230 */ /* 0x008fca0000000000 */
[----:B------:R-:W-:Y:S01]  /*0180*/  STG.E [R8.64], R5 ;  /* 0x0000000508007986 */ /* 0x000fe2000c101904 */
[----:B------:R-:W-:-:S03]  /*0190*/  HFMA2.MMA R3, R3, 1, 1, R5 ;  /* 0x3c003c0003037835 */ /* 0x000fc60000000005 */
[----:B------:R0:W-:Y:S02]  /*01a0*/  STS [R10.X4+0x110], R5 ;  /* 0x000110050a007388 */ /* 0x0001e40000004800 */
[----:B0-----:R-:W-:-:S04]  /*01b0*/  IADD3 R10, R10, c[0x0][0x0], RZ ;  /* 0x000000000a0a7a10 */ /* 0x001fc80007ffe0ff */
[----:B------:R-:W-:-:S13]  /*01c0*/  ISETP.GE.AND P0, PT, R10, c[0x0][0x1a8], PT ;  /* 0x00006a000a007a0c */ /* 0x000fda0003f06270 */
[----:B------:R-:W-:Y:S05]  /*01d0*/  @!P0 BRA `(.L_x_1252) ;  /* 0xffffff1000008947 */ /* 0x000fea000383ffff */
.L_x_1251:
[----:B-1----:R-:W-:Y:S05]  /*01e0*/  BSYNC B0 ;  /* 0x0000000000007941 */ /* 0x002fea0003800000 */
.L_x_1250:
[----:B------:R-:W-:Y:S01]  /*01f0*/  HADD2 R3, R3.H0_H0, R3.H1_H1 ;  /* 0x3000000303037230 */ /* 0x000fe20000000800 */
[----:B------:R-:W0:Y:S01]  /*0200*/  I2F.U32 R10, c[0x0][0x0] ;  /* 0x00000000000a7b06 */ /* 0x000e220000201000 */
[----:B------:R-:W-:Y:S01]  /*0210*/  ISETP.NE.AND P1, PT, R0, RZ, PT ;  /* 0x000000ff0000720c */ /* 0x000fe20003f25270 */
[----:B------:R-:W-:Y:S02]  /*0220*/  BSSY B0, `(.L_x_1253) ;  /* 0x0000061000007945 */ /* 0x000fe40003800000 */
[----:B------:R-:W-:-:S04]  /*0230*/  HADD2.F32 R3, -RZ, R3.H0_H0 ;  /* 0x20000003ff037230 */ /* 0x000fc80000004100 */
[----:B------:R-:W1:Y:S01]  /*0240*/  I2F.U32 R14, R0 ;  /* 0x00000000000e7306 */ /* 0x000e620000201000 */
[----:B------:R-:W2:Y:S07]  /*0250*/  SHFL.BFLY PT, R4, R3, 0x10, 0x1f ;  /* 0x0e001f0003047f89 */ /* 0x000eae00000e0000 */
[----:B------:R-:W3:Y:S01]  /*0260*/  @!P1 I2F R15, c[0x0][0x1a8] ;  /* 0x00006a00000f9b06 */ /* 0x000ee20000201400 */
[----:B--2---:R-:W-:Y:S02]  /*0270*/  FADD.FTZ R5, R3, R4 ;  /* 0x0000000403057221 */ /* 0x004fe40000010000 */
[----:B0-----:R-:W-:-:S03]  /*0280*/  FMUL.FTZ R3, R10, 0.03125 ;  /* 0x3d0000000a037820 */ /* 0x001fc60000410000 */
[----:B------:R-:W0:Y:S02]  /*0290*/  SHFL.BFLY PT, R4, R5, 0x8, 0x1f ;  /* 0x0d001f0005047f89 */ /* 0x000e2400000e0000 */
[----:B-1----:R-:W-:Y:S01]  /*02a0*/  FSETP.GT.FTZ.AND P0, PT, R3, R14, PT ;  /* 0x0000000e0300720b */ /* 0x002fe20003f14000 */
[----:B0-----:R-:W-:Y:S01]  /*02b0*/  FADD.FTZ R6, R5, R4 ;  /* 0x0000000405067221 */ /* 0x001fe20000010000 */
[----:B------:R-:W-:-:S04]  /*02c0*/  SHF.R.U32.HI R5, RZ, 0x3, R0 ;  /* 0x00000003ff057819 */ /* 0x000fc80000011600 */
[----:B------:R-:W0:Y:S01]  /*02d0*/  SHFL.BFLY PT, R7, R6, 0x4, 0x1f ;  /* 0x0c801f0006077f89 */ /* 0x000e2200000e0000 */
[----:B------:R-:W-:Y:S01]  /*02e0*/  LOP3.LUT R5, R5, 0x1ffffffc, RZ, 0xc0, !PT ;  /* 0x1ffffffc05057812 */ /* 0x000fe200078ec0ff */
[----:B0-----:R-:W-:-:S05]  /*02f0*/  FADD.FTZ R7, R6, R7 ;  /* 0x0000000706077221 */ /* 0x001fca0000010000 */
[----:B------:R-:W0:Y:S02]  /*0300*/  SHFL.BFLY PT, R4, R7, 0x2, 0x1f ;  /* 0x0c401f0007047f89 */ /* 0x000e2400000e0000 */
[----:B0-----:R-:W-:Y:S01]  /*0310*/  FADD.FTZ R8, R7, R4 ;  /* 0x0000000407087221 */ /* 0x001fe20000010000 */
[----:B------:R-:W-:Y:S01]  /*0320*/  LOP3.LUT P3, R4, R0, 0x1f, RZ, 0xc0, !PT ;  /* 0x0000001f00047812 */ /* 0x000fe2000786c0ff */
[----:B------:R-:W-:-:S03]  /*0330*/  IMAD.MOV.U32 R7, RZ, RZ, RZ ;  /* 0x000000ffff077224 */ /* 0x000fc600078e00ff */
[----:B------:R-:W0:Y:S01]  /*0340*/  SHFL.BFLY PT, R9, R8, 0x1, 0x1f ;  /* 0x0c201f0008097f89 */ /* 0x000e2200000e0000 */
[----:B------:R-:W-:Y:S02]  /*0350*/  IMAD.SHL.U32 R6, R4, 0x4, RZ ;  /* 0x0000000404067824 */ /* 0x000fe400078e00ff */
[----:B0-----:R-:W-:-:S06]  /*0360*/  FADD.FTZ R14, R8, R9 ;  /* 0x00000009080e7221 */ /* 0x001fcc0000010000 */
[----:B------:R-:W-:Y:S04]  /*0370*/  @!P3 STS [R5+0x8], R14 ;  /* 0x0000080e0500b388 */ /* 0x000fe80000000800 */
[----:B------:R-:W-:Y:S06]  /*0380*/  BAR.SYNC.DEFER_BLOCKING 0x0 ;  /* 0x0000000000007b1d */ /* 0x000fec0000010000 */
[----:B------:R-:W0:Y:S04]  /*0390*/  @P0 LDS R7, [R6+0x8] ;  /* 0x0000080006070984 */ /* 0x000e280000000800 */
[----:B0-----:R-:W0:Y:S02]  /*03a0*/  SHFL.BFLY PT, R8, R7, 0x10, 0x1f ;  /* 0x0e001f0007087f89 */ /* 0x001e2400000e0000 */
[----:B0-----:R-:W-:-:S02]  /*03b0*/  FADD.FTZ R8, R8, R7 ;  /* 0x0000000708087221 */ /* 0x001fc40000010000 */
[----:B---3--:R-:W0:Y:S03]  /*03c0*/  @!P1 MUFU.RCP R7, R15 ;  /* 0x0000000f00079308 */ /* 0x008e260000001000 */
[----:B------:R-:W1:Y:S02]  /*03d0*/  SHFL.BFLY PT, R9, R8, 0x8, 0x1f ;  /* 0x0d001f0008097f89 */ /* 0x000e6400000e0000 */
        /* <DEDUP_REMOVED lines=16> */
.L_x_1255:
        /* <DEDUP_REMOVED lines=52> */
[----:B------:R-:W-:Y:S05]  /*0820*/  @!P4 BRA `(.L_x_1255) ;  /* 0xfffffcb00000c947 */ /* 0x000fea000383ffff */
.L_x_1254:
[----:B0-----:R-:W-:Y:S05]  /*0830*/  BSYNC B0 ;  /* 0x0000000000007941 */ /* 0x001fea0003800000 */
.L_x_1253:
        /* <DEDUP_REMOVED lines=13> */
[----:B------:R1:W-:Y:S04]  /*0910*/  @!P3 STS [R5+0x8], R16 ;  /* 0x000008100500b388 */ /* 0x0003e80000000800 */
[----:B------:R-:W-:Y:S06]  /*0920*/  BAR.SYNC.DEFER_BLOCKING 0x0 ;  /* 0x0000000000007b1d */ /* 0x000fec0000010000 */
[----:B-1----:R-:W0:Y:S01]  /*0930*/  @!P1 MUFU.RCP R16, R15 ;  /* 0x0000000f00109308 */ /* 0x002e220000001000 */
        /* <DEDUP_REMOVED lines=9> */
[----:B-1----:R-:W-:Y:S02]  /*09d0*/  FADD.FTZ R10, R7, R10 ;  /* 0x0000000a070a7221 */ /* 0x002fe40000010000 */
[----:B------:R-:W-:-:S03]  /*09e0*/  IMAD.MOV.U32 R7, RZ, RZ, 0x11 ;  /* 0x00000011ff077424 */ /* 0x000fc600078e00ff */
[----:B------:R-:W1:Y:S02]  /*09f0*/  SHFL.BFLY PT, R11, R10, 0x1, 0x1f ;  /* 0x0c201f000a0b7f89 */ /* 0x000e6400000e0000 */
[----:B-1----:R-:W-:-:S04]  /*0a00*/  FADD.FTZ R11, R10, R11 ;  /* 0x0000000b0a0b7221 */ /* 0x002fc80000010000 */
[----:B0-----:R-:W-:-:S04]  /*0a10*/  @!P1 FMUL.FTZ R9, R11, R16 ;  /* 0x000000100b099220 */ /* 0x001fc80000410000 */
[----:B------:R-:W-:-:S06]  /*0a20*/  @!P1 FFMA.FTZ R9, R9, R14, c[0x0][0x1a0] ;  /* 0x0000680009099623 */ /* 0x000fcc000001000e */
[----:B------:R-:W0:Y:S02]  /*0a30*/  @!P1 MUFU.RSQ R9, R9 ;  /* 0x0000000900099308 */ /* 0x000e240000001400 */
[----:B0-----:R0:W-:Y:S04]  /*0a40*/  @!P1 STS [0x4], R9 ;  /* 0x00000409ff009388 */ /* 0x0011e80000000800 */
[----:B------:R-:W-:Y:S06]  /*0a50*/  BAR.SYNC.DEFER_BLOCKING 0x0 ;  /* 0x0000000000007b1d */ /* 0x000fec0000010000 */
[----:B------:R-:W-:Y:S05]  /*0a60*/  @P2 BRA `(.L_x_1257) ;  /* 0x00000b3000002947 */ /* 0x000fea0003800000 */
[----:B0-----:R-:W0:Y:S01]  /*0a70*/  LDS.64 R10, [RZ] ;  /* 0x00000000ff0a7984 */ /* 0x001e220000000a00 */
[----:B------:R-:W-:Y:S01]  /*0a80*/  ISETP.NE.U32.AND P0, PT, RZ, c[0x0][0x1c8], PT ;  /* 0x00007200ff007a0c */ /* 0x000fe20003f05070 */
[----:B------:R-:W-:-:S02]  /*0a90*/  IMAD.MOV.U32 R14, RZ, RZ, c[0x0][0x0] ;  /* 0x00000000ff0e7624 */ /* 0x000fc400078e00ff */
[----:B------:R-:W1:Y:S01]  /*0aa0*/  S2R R8, SR_CTAID.X ;  /* 0x0000000000087919 */ /* 0x000e620000002500 */
[----:B------:R-:W-:Y:S01]  /*0ab0*/  ISETP.NE.AND.EX P0, PT, RZ, c[0x0][0x1cc], PT, P0 ;  /* 0x00007300ff007a0c */ /* 0x000fe20003f05300 */
[----:B------:R-:W-:Y:S01]  /*0ac0*/  IMAD.MOV.U32 R21, RZ, RZ, R0 ;  /* 0x000000ffff157224 */ /* 0x000fe200078e0000 */
[----:B0-----:R-:W-:Y:S01]  /*0ad0*/  F2FP.PACK_AB R9, R11, R10 ;  /* 0x0000000a0b09723e */ /* 0x001fe200000000ff */
[----:B------:R-:W-:Y:S01]  /*0ae0*/  IMAD.SHL.U32 R10, R14, 0x4, RZ ;  /* 0x000000040e0a7824 */ /* 0x000fe200078e00ff */
[----:B-1----:R-:W-:-:S03]  /*0af0*/  MOV R11, RZ ;  /* 0x000000ff000b7202 */ /* 0x002fc60000000f00 */
.L_x_1266:
        /* <DEDUP_REMOVED lines=32> */
.L_x_1258:
[----:B------:R0:W-:Y:S01]  /*0d00*/  STS [R23], R22 ;  /* 0x0000001617007388 */ /* 0x0001e20000000800 */
[C---:B------:R-:W-:Y:S02]  /*0d10*/  HADD2 R16, |R22|.reuse, -RZ.H0_H0 ;  /* 0xa00000ff16107230 */ /* 0x040fe40000000200 */
[----:B------:R-:W-:-:S03]  /*0d20*/  HSETP2.GT.AND P4, PT, |R22|.H0_H0, |R22|.H1_H1, PT ;  /* 0x7000001616007234 */ /* 0x000fc60003f84a00 */
[----:B------:R-:W-:-:S04]  /*0d30*/  PRMT R17, R16, 0x7632, R17 ;  /* 0x0000763210117816 */ /* 0x000fc80000000011 */
[----:B------:R-:W-:-:S05]  /*0d40*/  SEL R16, R17, R16, !P4 ;  /* 0x0000001011107207 */ /* 0x000fca0006000000 */
[----:B------:R-:W-:-:S05]  /*0d50*/  HSETP2.GT.AND P4, PT, R16.H0_H0, R7.H0_H0, PT ;  /* 0x2000000710007234 */ /* 0x000fca0003f84800 */
[----:B------:R-:W-:Y:S02]  /*0d60*/  SEL R7, R7, R16, !P4 ;  /* 0x0000001007077207 */ /* 0x000fe40006000000 */
.L_x_1259:
        /* <DEDUP_REMOVED lines=36> */
.L_x_1260:
[----:B------:R0:W-:Y:S01]  /*0fb0*/  STS [R23], R22 ;  /* 0x0000001617007388 */ /* 0x0001e20000000800 */
[C---:B------:R-:W-:Y:S02]  /*0fc0*/  HADD2 R16, |R22|.reuse, -RZ.H0_H0 ;  /* 0xa00000ff16107230 */ /* 0x040fe40000000200 */
[----:B------:R-:W-:-:S03]  /*0fd0*/  HSETP2.GT.AND P4, PT, |R22|.H0_H0, |R22|.H1_H1, PT ;  /* 0x7000001616007234 */ /* 0x000fc60003f84a00 */
[----:B------:R-:W-:-:S04]  /*0fe0*/  PRMT R17, R16, 0x7632, R17 ;  /* 0x0000763210117816 */ /* 0x000fc80000000011 */
[----:B------:R-:W-:-:S05]  /*0ff0*/  SEL R16, R17, R16, !P4 ;  /* 0x0000001011107207 */ /* 0x000fca0006000000 */
[----:B------:R-:W-:-:S05]  /*1000*/  HSETP2.GT.AND P4, PT, R16.H0_H0, R7.H0_H0, PT ;  /* 0x2000000710007234 */ /* 0x000fca0003f84800 */
[----:B------:R-:W-:Y:S02]  /*1010*/  SEL R7, R7, R16, !P4 ;  /* 0x0000001007077207 */ /* 0x000fe40006000000 */
.L_x_1261:
        /* <DEDUP_REMOVED lines=35> */
.L_x_1262:
[----:B------:R0:W-:Y:S01]  /*1250*/  STS [R23], R22 ;  /* 0x0000001617007388 */ /* 0x0001e20000000800 */
[C---:B------:R-:W-:Y:S02]  /*1260*/  HADD2 R16, |R22|.reuse, -RZ.H0_H0 ;  /* 0xa00000ff16107230 */ /* 0x040fe40000000200 */
[----:B------:R-:W-:-:S03]  /*1270*/  HSETP2.GT.AND P4, PT, |R22|.H0_H0, |R22|.H1_H1, PT ;  /* 0x7000001616007234 */ /* 0x000fc60003f84a00 */
[----:B------:R-:W-:-:S04]  /*1280*/  PRMT R17, R16, 0x7632, R17 ;  /* 0x0000763210117816 */ /* 0x000fc80000000011 */
[----:B------:R-:W-:-:S05]  /*1290*/  SEL R16, R17, R16, !P4 ;  /* 0x0000001011107207 */ /* 0x000fca0006000000 */
[----:B------:R-:W-:-:S05]  /*12a0*/  HSETP2.GT.AND P4, PT, R16.H0_H0, R7.H0_H0, PT ;  /* 0x2000000710007234 */ /* 0x000fca0003f84800 */
[----:B------:R-:W-:Y:S02]  /*12b0*/  SEL R7, R7, R16, !P4 ;  /* 0x0000001007077207 */ /* 0x000fe40006000000 */
.L_x_1263:
        /* <DEDUP_REMOVED lines=23> */
[----:B------:R-:W-:-:S04]  /*1430*/  IMAD.MOV.U32 R14, RZ, RZ, 0x2 ;  /* 0x00000002ff0e7424 */ /* 0x000fc800078e00ff */
        /* <DEDUP_REMOVED lines=11> */
.L_x_1264:
[----:B------:R0:W-:Y:S01]  /*14f0*/  STS [R23], R18 ;  /* 0x0000001217007388 */ /* 0x0001e20000000800 */
[C---:B------:R-:W-:Y:S02]  /*1500*/  HADD2 R14, |R18|.reuse, -RZ.H0_H0 ;  /* 0xa00000ff120e7230 */ /* 0x040fe40000000200 */
[----:B------:R-:W-:-:S03]  /*1510*/  HSETP2.GT.AND P4, PT, |R18|.H0_H0, |R18|.H1_H1, PT ;  /* 0x7000001212007234 */ /* 0x000fc60003f84a00 */
[----:B------:R-:W-:-:S04]  /*1520*/  PRMT R15, R14, 0x7632, R15 ;  /* 0x000076320e0f7816 */ /* 0x000fc8000000000f */
[----:B------:R-:W-:-:S05]  /*1530*/  SEL R14, R15, R14, !P4 ;  /* 0x0000000e0f0e7207 */ /* 0x000fca0006000000 */
[----:B------:R-:W-:-:S05]  /*1540*/  HSETP2.GT.AND P4, PT, R14.H0_H0, R7.H0_H0, PT ;  /* 0x200000070e007234 */ /* 0x000fca0003f84800 */
[----:B------:R-:W-:Y:S02]  /*1550*/  SEL R7, R7, R14, !P4 ;  /* 0x0000000e07077207 */ /* 0x000fe40006000000 */
.L_x_1265:
[----:B0-----:R-:W-:Y:S02]  /*1560*/  IADD3 R21, R25, c[0x0][0x0], RZ ;  /* 0x0000000019157a10 */ /* 0x001fe40007ffe0ff */
[----:B------:R-:W-:Y:S02]  /*1570*/  IADD3 R11, R11, 0x1, RZ ;  /* 0x000000010b0b7810 */ /* 0x000fe40007ffe0ff */
[----:B------:R-:W-:-:S13]  /*1580*/  ISETP.GE.AND P4, PT, R21, c[0x0][0x1a8], PT ;  /* 0x00006a0015007a0c */ /* 0x000fda0003f86270 */
[----:B------:R-:W-:Y:S05]  /*1590*/  @!P4 BRA `(.L_x_1266) ;  /* 0xfffff5600000c947 */ /* 0x000fea000383ffff */
.L_x_1257:
[----:B0-----:R-:W-:Y:S05]  /*15a0*/  BSYNC B0 ;  /* 0x0000000000007941 */ /* 0x001fea0003800000 */
.L_x_1256:
[----:B------:R-:W-:-:S04]  /*15b0*/  ISETP.NE.U32.AND P0, PT, RZ, c[0x0][0x1c8], PT ;  /* 0x00007200ff007a0c */ /* 0x000fc80003f05070 */
[----:B------:R-:W-:-:S13]  /*15c0*/  ISETP.NE.AND.EX P0, PT, RZ, c[0x0][0x1cc], PT, P0 ;  /* 0x00007300ff007a0c */ /* 0x000fda0003f05300 */
[----:B------:R-:W-:Y:S05]  /*15d0*/  @!P0 EXIT ;  /* 0x000000000000894d */ /* 0x000fea0003800000 */
[----:B------:R-:W-:Y:S01]  /*15e0*/  HADD2.F32 R7, -RZ, R7.H0_H0 ;  /* 0x20000007ff077230 */ /* 0x000fe20000004100 */
[----:B------:R-:W0:Y:S01]  /*15f0*/  I2F R4, R4 ;  /* 0x0000000400047306 */ /* 0x000e220000201400 */
[----:B------:R-:W-:Y:S03]  /*1600*/  BSSY B0, `(.L_x_1267) ;  /* 0x0000043000007945 */ /* 0x000fe60003800000 */
[----:B-----5:R-:W1:Y:S01]  /*1610*/  SHFL.BFLY PT, R2, R7, 0x10, 0x1f ;  /* 0x0e001f0007027f89 */ /* 0x020e6200000e0000 */
[----:B0-----:R-:W-:Y:S01]  /*1620*/  FSETP.GT.FTZ.AND P0, PT, R3, R4, PT ;  /* 0x000000040300720b */ /* 0x001fe20003f14000 */
[----:B------:R-:W-:Y:S01]  /*1630*/  HFMA2.MMA R3, -RZ, RZ, -598.5, 40320 ;  /* 0xe0ad78ecff037435 */ /* 0x000fe200000001ff */
        /* <DEDUP_REMOVED lines=40> */
[----:B------:R-:W-:Y:S05]  /*18c0*/  CALL.REL.NOINC `($__internal_23_$__cuda_sm20_div_rn_f64_full) ;  /* 0x0000020000007944 */ /* 0x000fea0003c00000 */
.L_x_1270:
[----:B------:R-:W-:Y:S05]  /*18d0*/  BSYNC B1 ;  /* 0x0000000000017941 */ /* 0x000fea0003800000 */
.L_x_1269:
[----:B------:R-:W0:Y:S01]  /*18e0*/  S2R R11, SR_CTAID.X ;  /* 0x00000000000b7919 */ /* 0x000e220000002500 */
[----:B------:R-:W2:Y:S01]  /*18f0*/  F2F.F32.F64 R3, R6 ;  /* 0x0000000600037310 */ /* 0x000ea20000301000 */
[----:B------:R-:W2:Y:S01]  /*1900*/  DSETP.GEU.AND P0, PT, |R6|, c[0x2][0x0], PT ;  /* 0x008000000600762a */ /* 0x000ea20003f0e200 */
[----:B-1----:R-:W-:-:S13]  /*1910*/  IMAD.MOV.U32 R15, RZ, RZ, 0x2 ;  /* 0x00000002ff0f7424 */ /* 0x002fda00078e00ff */
[----:B--2---:R-:W-:Y:S02]  /*1920*/  @!P0 FMUL R3, R3, 1.175494350822287508e-38 ;  /* 0x0080000003038820 */ /* 0x004fe40000400000 */
.L_x_1271:
[----:B0-----:R-:W1:Y:S02]  /*1930*/  LDS R4, [R0.X4+0x110] ;  /* 0x0001100000047984 */ /* 0x001e640000004800 */
[--C-:B-1----:R-:W-:Y:S02]  /*1940*/  HADD2.F32 R6, -RZ, R4.reuse.H0_H0 ;  /* 0x20000004ff067230 */ /* 0x102fe40000004100 */
[----:B------:R-:W-:-:S03]  /*1950*/  HADD2.F32 R4, -RZ, R4.H1_H1 ;  /* 0x30000004ff047230 */ /* 0x000fc60000004100 */
[C---:B------:R-:W-:Y:S02]  /*1960*/  FMUL.FTZ R6, R3.reuse, R6 ;  /* 0x0000000603067220 */ /* 0x040fe40000410000 */
[----:B------:R-:W-:Y:S02]  /*1970*/  FMUL.FTZ R7, R3, R4 ;  /* 0x0000000403077220 */ /* 0x000fe40000410000 */
[----:B0-----:R-:W-:Y:S01]  /*1980*/  IMAD R4, R11, c[0x0][0x1a8], R0 ;  /* 0x00006a000b047a24 */ /* 0x001fe200078e0200 */
[----:B------:R-:W-:Y:S01]  /*1990*/  IADD3 R0, R0, c[0x0][0x0], RZ ;  /* 0x0000000000007a10 */ /* 0x000fe20007ffe0ff */
[----:B------:R-:W0:Y:S02]  /*19a0*/  F2I.S8.NTZ R6, R6 ;  /* 0x0000000600067305 */ /* 0x000e240000202100 */
[----:B------:R-:W-:Y:S01]  /*19b0*/  IMAD.WIDE R4, R4, R15, c[0x0][0x160] ;  /* 0x0000580004047625 */ /* 0x000fe200078e020f */
[----:B------:R-:W-:-:S05]  /*19c0*/  ISETP.GE.AND P0, PT, R0, c[0x0][0x1a8], PT ;  /* 0x00006a0000007a0c */ /* 0x000fca0003f06270 */
[----:B------:R-:W1:Y:S01]  /*19d0*/  F2I.S8.NTZ R7, R7 ;  /* 0x0000000700077305 */ /* 0x000e620000202100 */
[----:B0-----:R-:W-:-:S04]  /*19e0*/  PRMT R8, R6, 0x8880, RZ ;  /* 0x0000888006087816 */ /* 0x001fc800000000ff */
[----:B------:R-:W-:-:S04]  /*19f0*/  PRMT R8, R8, 0x7710, RZ ;  /* 0x0000771008087816 */ /* 0x000fc800000000ff */
[----:B-1----:R-:W-:-:S05]  /*1a00*/  PRMT R9, R7, 0x7604, R8 ;  /* 0x0000760407097816 */ /* 0x002fca0000000008 */
[----:B------:R0:W-:Y:S01]  /*1a10*/  STG.E.U16 [R4.64], R9 ;  /* 0x0000000904007986 */ /* 0x0001e2000c101504 */
[----:B------:R-:W-:Y:S05]  /*1a20*/  @!P0 BRA `(.L_x_1271) ;  /* 0xffffff0000008947 */ /* 0x000fea000383ffff */
.L_x_1268:
[----:B------:R-:W-:Y:S05]  /*1a30*/  BSYNC B0 ;  /* 0x0000000000007941 */ /* 0x000fea0003800000 */
.L_x_1267:
[----:B------:R-:W-:Y:S05]  /*1a40*/  @P1 EXIT ;  /* 0x000000000000194d */ /* 0x000fea0003800000 */
[----:B------:R-:W2:Y:S01]  /*1a50*/  LDG.E R13, [R12.64] ;  /* 0x000000040c0d7981 */ /* 0x000ea2000c1e1900 */
[----:B0-----:R-:W-:-:S03]  /*1a60*/  IMAD.MOV.U32 R4, RZ, RZ, 0x4 ;  /* 0x00000004ff047424 */ /* 0x001fc600078e00ff */
[----:B------:R-:W0:Y:S01]  /*1a70*/  S2R R3, SR_CTAID.X ;  /* 0x0000000000037919 */ /* 0x000e220000002500 */
[----:B--2---:R-:W-:Y:S02]  /*1a80*/  FMUL.FTZ R0, R2, R13 ;  /* 0x0000000d02007220 */ /* 0x004fe40000410000 */
[----:B0-----:R-:W-:-:S04]  /*1a90*/  IMAD.WIDE.U32 R2, R3, R4, c[0x0][0x1c8] ;  /* 0x0000720003027625 */ /* 0x001fc800078e0004 */
[----:B------:R-:W-:-:S05]  /*1aa0*/  FMUL.FTZ R5, R0, 0.0078740157186985015869 ;  /* 0x3c01020400057820 */ /* 0x000fca0000410000 */
[----:B------:R-:W-:Y:S01]  /*1ab0*/  STG.E [R2.64], R5 ;  /* 0x0000000502007986 */ /* 0x000fe2000c101904 */
[----:B------:R-:W-:Y:S05]  /*1ac0*/  EXIT ;  /* 0x000000000000794d */ /* 0x000fea0003800000 */
        .weak           $__internal_23_$__cuda_sm20_div_rn_f64_full
        .type           $__internal_23_$__cuda_sm20_div_rn_f64_full,@function
        .size           $__internal_23_$__cuda_sm20_div_rn_f64_full,(.L_x_2457 - $__internal_23_$__cuda_sm20_div_rn_f64_full)
$__internal_23_$__cuda_sm20_div_rn_f64_full:
        /* <DEDUP_REMOVED lines=57> */
.L_x_1273:
        /* <DEDUP_REMOVED lines=15> */
.L_x_1275:
[----:B0-----:R-:W-:Y:S01]  /*1f50*/  LOP3.LUT R17, R5, 0x80000, RZ, 0xfc, !PT ;  /* 0x0008000005117812 */ /* 0x001fe200078efcff */
[----:B------:R-:W-:Y:S02]  /*1f60*/  IMAD.MOV.U32 R16, RZ, RZ, R4 ;  /* 0x000000ffff107224 */ /* 0x000fe400078e0004 */
.L_x_1274:
[----:B------:R-:W-:Y:S05]  /*1f70*/  BSYNC B2 ;  /* 0x0000000000027941 */ /* 0x000fea0003800000 */
.L_x_1272:
[----:B------:R-:W-:Y:S01]  /*1f80*/  IMAD.MOV.U32 R9, RZ, RZ, 0x0 ;  /* 0x00000000ff097424 */ /* 0x000fe200078e00ff */
[----:B------:R-:W-:Y:S01]  /*1f90*/  MOV R6, R16 ;  /* 0x0000001000067202 */ /* 0x000fe20000000f00 */
[----:B------:R-:W-:Y:S02]  /*1fa0*/  IMAD.MOV.U32 R7, RZ, RZ, R17 ;  /* 0x000000ffff077224 */ /* 0x000fe400078e0011 */
[----:B------:R-:W-:Y:S05]  /*1fb0*/  RET.REL.NODEC R8 `(_ZN17fastertransformer34generalAddBiasResidualLayerNormOptI7__half2Lb0ELb0ELi2ELb1ELi4EEEvPT_S3_PKS2_S5_S5_S5_S5_S5_fiiPKfS7_S7_Pfi) ;  /* 0xffffe04008007950 */ /* 0x000fea0003c3ffff */
.L_x_1276:
        /* <DEDUP_REMOVED lines=12> */
.L_x_2457:


//--------------------- .text._ZN17fastertransformer35generalAddBiasResidualLayerNormOpt2I7__half2Lb1ELb0ELi2ELb1ELi4EEEvPT_S3_PKS2_S5_S5_S5_S5_S5_fiiPKfS7_S7_Pfi --------------------------
	.section	.text._ZN17fastertransformer35generalAddBiasResidualLayerNormOpt2I7__half2Lb1ELb0ELi2ELb1ELi4EEEvPT_S3_PKS2_S5_S5_S5_S5_S5_fiiPKfS7_S7_Pfi,"ax",@progbits
	.sectioninfo	@"SHI_REGISTERS=32"
	.align	128
        .global         _ZN17fastertransformer35generalAddBiasResidualLayerNormOpt2I7__half2Lb1ELb0ELi2ELb1ELi4EEEvPT_S3_PKS2_S5_S5_S5_S5_S5_fiiPKfS7_S7_Pfi
        .type           _ZN17fastertransformer35generalAddBiasResidualLayerNormOpt2I7__half2Lb1ELb0ELi2ELb1ELi4EEEvPT_S3_PKS2_S5_S5_S5_S5_S5_fiiPKfS7_S7_Pfi,@function
        .size           _ZN17fastertransformer35generalAddBiasResidualLayerNormOpt2I7__half2Lb1ELb0ELi2ELb1ELi4EEEvPT_S3_PKS2_S5_S5_S5_S5_S5_fiiPKfS7_S7_Pfi,(.L_x_2458 - _ZN17fastertransformer35generalAddBiasResidualLayerNormOpt2I7__half2Lb1ELb0ELi2ELb1ELi4EEEvPT_S3_PKS2_S5_S5_S5_S5_S5_fiiPKfS7_S7_Pfi)
        .other          _ZN17fastertransformer35generalAddBiasResidualLayerNormOpt2I7__half2Lb1ELb0ELi2ELb1ELi4EEEvPT_S3_PKS2_S5_S5_S5_S5_S5_fiiPKfS7_S7_Pfi,@"STO_CUDA_ENTRY STV_DEFAULT"
_ZN17fastertransformer35generalAddBiasResidualLayerNormOpt2I7__half2Lb1ELb0ELi2ELb1ELi4EEEvPT_S3_PKS2_S5_S5_S5_S5_S5_fiiPKfS7_S7_Pfi:
.text._ZN17fastertransformer35generalAddBiasResidualLayerNormOpt2I7__half2Lb1ELb0ELi2ELb1ELi4EEEvPT_S3_PKS2_S5_S5_S5_S5_S5_fiiPKfS7_S7_Pfi:
        /* <DEDUP_REMOVED lines=26> */
[----:B------:R-:W-:Y:S01]  /*01a0*/  SHF.L.U32 R4, R4, 0x2, RZ ;  /* 0x0000000204047819 */ /* 0x000fe200000006ff */
[----:B------:R-:W-:Y:S05]  /*01b0*/  @P0 BRA `(.L_x_1279) ;  /* 0x000009c000000947 */ /* 0x000fea0003800000 */
[----:B------:R-:W-:Y:S01]  /*01c0*/  BSSY B1, `(.L_x_1280) ;  /* 0x000009a000017945 */ /* 0x000fe20003800000 */
[----:B------:R-:W-:Y:S01]  /*01d0*/  IMAD R7, R8, c[0x0][0x1a8], R9 ;  /* 0x00006a0008077a24 */ /* 0x000fe200078e0209 */
[----:B------:R-:W-:Y:S01]  /*01e0*/  MOV R15, R9 ;  /* 0x00000009000f7202 */ /* 0x000fe20000000f00 */
[----:B------:R-:W-:Y:S02]  /*01f0*/  IMAD.MOV.U32 R5, RZ, RZ, RZ ;  /* 0x000000ffff057224 */ /* 0x000fe400078e00ff */
[----:B------:R-:W-:Y:S02]  /*0200*/  IMAD.MOV.U32 R0, RZ, RZ, RZ ;  /* 0x000000ffff007224 */ /* 0x000fe400078e00ff */
[----:B------:R-:W-:Y:S02]  /*0210*/  IMAD.MOV.U32 R6, RZ, RZ, RZ ;  /* 0x000000ffff067224 */ /* 0x000fe400078e00ff */
.L_x_1282:
[----:B------:R-:W-:Y:S02]  /*0220*/  IMAD.MOV.U32 R17, RZ, RZ, 0x4 ;  /* 0x00000004ff117424 */ /* 0x000fe400078e00ff */
[----:B------:R-:W-:-:S04]  /*0230*/  IMAD R14, R4, R0, R7 ;  /* 0x00000000040e7224 */ /* 0x000fc800078e0207 */
[----:B------:R-:W-:-:S04]  /*0240*/  IMAD.WIDE R18, R14, R17, c[0x0][0x180] ;  /* 0x000060000e127625 */ /* 0x000fc800078e0211 */
[CC--:B0-----:R-:W-:Y:S02]  /*0250*/  IMAD.WIDE R2, R14.reuse, R17.reuse, c[0x0][0x188] ;  /* 0x000062000e027625 */ /* 0x0c1fe400078e0211 */
[----:B------:R-:W2:Y:S02]  /*0260*/  LDG.E.CONSTANT R18, [R18.64] ;  /* 0x0000000412127981 */ /* 0x000ea4000c1e9900 */
[----:B------:R-:W-:Y:S02]  /*0270*/  IMAD.WIDE R12, R14, R17, c[0x0][0x170] ;  /* 0x00005c000e0c7625 */ /* 0x000fe400078e0211 */
[----:B------:R-:W3:Y:S04]  /*0280*/  LDG.E.CONSTANT R2, [R2.64] ;  /* 0x0000000402027981 */ /* 0x000ee8000c1e9900 */
[----:B------:R-:W4:Y:S01]  /*0290*/  LDG.E.CONSTANT R12, [R12.64] ;  /* 0x000000040c0c7981 */ /* 0x000f22000c1e9900 */
[----:B--2---:R-:W-:-:S02]  /*02a0*/  HADD2.F32 R16, -RZ, R18.H0_H0 ;  /* 0x20000012ff107230 */ /* 0x004fc40000004100 */
[----:B------:R-:W-:Y:S02]  /*02b0*/  HADD2.F32 R20, -RZ, R18.H1_H1 ;  /* 0x30000012ff147230 */ /* 0x000fe40000004100 */
[--C-:B---3--:R-:W-:Y:S02]  /*02c0*/  HADD2.F32 R21, -RZ, R2.reuse.H0_H0 ;  /* 0x20000002ff157230 */ /* 0x108fe40000004100 */
[----:B------:R-:W-:Y:S01]  /*02d0*/  HADD2.F32 R23, -RZ, R2.H1_H1 ;  /* 0x30000002ff177230 */ /* 0x000fe20000004100 */
[----:B------:R-:W-:Y:S01]  /*02e0*/  IMAD.WIDE R2, R14, R17, c[0x0][0x168] ;  /* 0x00005a000e027625 */ /* 0x000fe200078e0211 */
[----:B----4-:R-:W-:-:S03]  /*02f0*/  HADD2.F32 R19, -RZ, R12.H1_H1 ;  /* 0x3000000cff137230 */ /* 0x010fc60000004100 */
[----:B------:R-:W-:Y:S01]  /*0300*/  FADD.FTZ R16, R16, R21 ;  /* 0x0000001510107221 */ /* 0x000fe20000010000 */
[----:B------:R-:W-:Y:S01]  /*0310*/  HADD2.F32 R21, -RZ, R12.H0_H0 ;  /* 0x2000000cff157230 */ /* 0x000fe20000004100 */
[----:B------:R-:W-:Y:S02]  /*0320*/  FADD.FTZ R20, R20, R23 ;  /* 0x0000001714147221 */ /* 0x000fe40000010000 */
[----:B------:R-:W-:Y:S02]  /*0330*/  FADD.FTZ R16, RZ, R16 ;  /* 0x00000010ff107221 */ /* 0x000fe40000010000 */
[----:B------:R-:W-:Y:S02]  /*0340*/  FADD.FTZ R20, RZ, R20 ;  /* 0x00000014ff147221 */ /* 0x000fe40000010000 */
[----:B------:R-:W-:Y:S01]  /*0350*/  FADD.FTZ R16, R16, R21 ;  /* 0x0000001510107221 */ /* 0x000fe20000010000 */
[----:B------:R-:W-:Y:S01]  /*0360*/  LEA R21, R15, 0x190, 0x2 ;  /* 0x000001900f157811 */ /* 0x000fe200078e10ff */
[----:B------:R-:W-:-:S04]  /*0370*/  FADD.FTZ R19, R20, R19 ;  /* 0x0000001314137221 */ /* 0x000fc80000010000 */
        /* <DEDUP_REMOVED lines=10> */
[----:B------:R0:W-:Y:S10]  /*0420*/  STS [R15.X4+0x190], R17 ;  /* 0x000190110f007388 */ /* 0x0001f40000004800 */
[----:B------:R-:W-:Y:S05]  /*0430*/  @P0 BRA `(.L_x_1281) ;  /* 0x0000072000000947 */ /* 0x000fea0003800000 */
[----:B0-----:R-:W-:Y:S01]  /*0440*/  IMAD.WIDE R2, R14, 0x4, RZ ;  /* 0x000000040e027825 */ /* 0x001fe200078e02ff */
[----:B------:R-:W-:-:S05]  /*0450*/  MOV R13, c[0x0][0x0] ;  /* 0x00000000000d7a02 */ /* 0x000fca0000000f00 */
[----:B------:R-:W-:-:S05]  /*0460*/  IMAD.WIDE R2, R13, 0x4, R2 ;  /* 0x000000040d027825 */ /* 0x000fca00078e0202 */
[C---:B------:R-:W-:Y:S02]  /*0470*/  IADD3 R14, P0, R2.reuse, c[0x0][0x180], RZ ;  /* 0x00006000020e7a10 */ /* 0x040fe40007f1e0ff */
[C---:B------:R-:W-:Y:S02]  /*0480*/  IADD3 R16, P1, R2.reuse, c[0x0][0x188], RZ ;  /* 0x0000620002107a10 */ /* 0x040fe40007f3e0ff */
[C---:B------:R-:W-:Y:S02]  /*0490*/  IADD3.X R15, R3.reuse, c[0x0][0x184], RZ, P0, !PT ;  /* 0x00006100030f7a10 */ /* 0x040fe400007fe4ff */
[C---:B------:R-:W-:Y:S02]  /*04a0*/  IADD3.X R17, R3.reuse, c[0x0][0x18c], RZ, P1, !PT ;  /* 0x0000630003117a10 */ /* 0x040fe40000ffe4ff */
[----:B------:R-:W-:Y:S01]  /*04b0*/  IADD3 R18, P0, R2, c[0x0][0x170], RZ ;  /* 0x00005c0002127a10 */ /* 0x000fe20007f1e0ff */
[----:B------:R-:W2:Y:S04]  /*04c0*/  LDG.E.CONSTANT R14, [R14.64] ;  /* 0x000000040e0e7981 */ /* 0x000ea8000c1e9900 */
[----:B------:R-:W3:Y:S01]  /*04d0*/  LDG.E.CONSTANT R16, [R16.64] ;  /* 0x0000000410107981 */ /* 0x000ee2000c1e9900 */
[----:B------:R-:W-:-:S05]  /*04e0*/  IADD3.X R19, R3, c[0x0][0x174], RZ, P0, !PT ;  /* 0x00005d0003137a10 */ /* 0x000fca00007fe4ff */
[----:B------:R-:W4:Y:S01]  /*04f0*/  LDG.E.CONSTANT R18, [R18.64] ;  /* 0x0000000412127981 */ /* 0x000f22000c1e9900 */
[----:B------:R-:W-:Y:S01]  /*0500*/  IMAD.IADD R21, R4, 0x1, R21 ;  /* 0x0000000104157824 */ /* 0x000fe200078e0215 */
        /* <DEDUP_REMOVED lines=26> */
[----:B------:R-:W-:-:S05]  /*06b0*/  IMAD.WIDE R2, R13, 0x4, R2 ;  /* 0x000000040d027825 */ /* 0x000fca00078e0202 */
[C---:B0-----:R-:W-:Y:S02]  /*06c0*/  IADD3 R14, P0, R2.reuse, c[0x0][0x180], RZ ;  /* 0x00006000020e7a10 */ /* 0x041fe40007f1e0ff */
        /* <DEDUP_REMOVED lines=18> */
[----:B------:R-:W-:Y:S01]  /*07f0*/  FADD.FTZ R20, RZ, R20 ;  /* 0x00000014ff147221 */ /* 0x000fe20000010000 */
[----:B------:R-:W-:Y:S01]  /*0800*/  IADD3 R18, R12, c[0x0][0x0], RZ ;  /* 0x000000000c127a10 */ /* 0x000fe20007ffe0ff */
        /* <DEDUP_REMOVED lines=16> */
[C---:B------:R-:W-:Y:S02]  /*0910*/  IADD3 R12, P0, R2.reuse, c[0x0][0x180], RZ ;  /* 0x00006000020c7a10 */ /* 0x040fe40007f1e0ff */
[C---:B0-----:R-:W-:Y:S02]  /*0920*/  IADD3 R14, P1, R2.reuse, c[0x0][0x188], RZ ;  /* 0x00006200020e7a10 */ /* 0x041fe40007f3e0ff */
[C---:B------:R-:W-:Y:S02]  /*0930*/  IADD3.X R13, R3.reuse, c[0x0][0x184], RZ, P0, !PT ;  /* 0x00006100030d7a10 */ /* 0x040fe400007fe4ff */
[C---:B------:R-:W-:Y:S02]  /*0940*/  IADD3.X R15, R3.reuse, c[0x0][0x18c], RZ, P1, !PT ;  /* 0x00006300030f7a10 */ /* 0x040fe40000ffe4ff */
[----:B------:R-:W-:Y:S01]  /*0950*/  IADD3 R16, P0, R2, c[0x0][0x170], RZ ;  /* 0x00005c0002107a10 */ /* 0x000fe20007f1e0ff */
[----:B------:R-:W2:Y:S04]  /*0960*/  LDG.E.CONSTANT R12, [R12.64] ;  /* 0x000000040c0c7981 */ /* 0x000ea8000c1e9900 */
[----:B------:R0:W3:Y:S01]  /*0970*/  LDG.E.CONSTANT R14, [R14.64] ;  /* 0x000000040e0e7981 */ /* 0x0000e2000c1e9900 */
[----:B------:R-:W-:-:S05]  /*0980*/  IADD3.X R17, R3, c[0x0][0x174], RZ, P0, !PT ;  /* 0x00005d0003117a10 */ /* 0x000fca00007fe4ff */
[----:B------:R-:W4:Y:S01]  /*0990*/  LDG.E.CONSTANT R16, [R16.64] ;  /* 0x0000000410107981 */ /* 0x000f22000c1e9900 */
[----:B------:R-:W-:Y:S02]  /*09a0*/  IADD3 R2, P0, R2, c[0x0][0x168], RZ ;  /* 0x00005a0002027a10 */ /* 0x000fe40007f1e0ff */
[----:B------:R-:W-:Y:S02]  /*09b0*/  IADD3 R21, R4, R21, RZ ;  /* 0x0000001504157210 */ /* 0x000fe40007ffe0ff */
[----:B------:R-:W-:Y:S02]  /*09c0*/  IADD3.X R3, R3, c[0x0][0x16c], RZ, P0, !PT ;  /* 0x00005b0003037a10 */ /* 0x000fe400007fe4ff */
[----:B0-----:R-:W-:Y:S02]  /*09d0*/  IADD3 R15, R18, c[0x0][0x0], RZ ;  /* 0x00000000120f7a10 */ /* 0x001fe40007ffe0ff */
[----:B------:R-:W-:Y:S02]  /*09e0*/  IADD3 R0, R0, 0x1, RZ ;  /* 0x0000000100007810 */ /* 0x000fe40007ffe0ff */
[----:B------:R-:W-:Y:S01]  /*09f0*/  ISETP.GE.AND P0, PT, R15, c[0x0][0x1a8], PT ;  /* 0x00006a000f007a0c */ /* 0x000fe20003f06270 */
[----:B--2---:R-:W-:-:S02]  /*0a00*/  HADD2.F32 R19, -RZ, R12.H0_H0 ;  /* 0x2000000cff137230 */ /* 0x004fc40000004100 */
[----:B------:R-:W-:Y:S02]  /*0a10*/  HADD2.F32 R23, -RZ, R12.H1_H1 ;  /* 0x3000000cff177230 */ /* 0x000fe40000004100 */
        /* <DEDUP_REMOVED lines=9> */
[----:B------:R-:W-:-:S04]  /*0ab0*/  FADD.FTZ R12, R23, R12 ;  /* 0x0000000c170c7221 */ /* 0x000fc80000010000 */
        /* <DEDUP_REMOVED lines=9> */
[----:B------:R-:W-:Y:S05]  /*0b50*/  @!P0 BRA `(.L_x_1282) ;  /* 0xfffff6c000008947 */ /* 0x000fea000383ffff */
.L_x_1281:
[----:B0-----:R-:W-:Y:S05]  /*0b60*/  BSYNC B1 ;  /* 0x0000000000017941 */ /* 0x001fea0003800000 */
.L_x_1280:
[----:B------:R-:W-:Y:S05]  /*0b70*/  BRA `(.L_x_1278) ;  /* 0x00000ac000007947 */ /* 0x000fea0003800000 */
.L_x_1279:
[----:B------:R-:W-:Y:S01]  /*0b80*/  IMAD R3, R8, c[0x0][0x1a8], R9 ;  /* 0x00006a0008037a24 */ /* 0x000fe200078e0209 */
[----:B------:R-:W-:Y:S01]  /*0b90*/  MOV R21, R9 ;  /* 0x0000000900157202 */ /* 0x000fe20000000f00 */
[----:B------:R-:W-:Y:S02]  /*0ba0*/  IMAD.MOV.U32 R5, RZ, RZ, RZ ;  /* 0x000000ffff057224 */ /* 0x000fe400078e00ff */
[----:B------:R-:W-:Y:S02]  /*0bb0*/  IMAD.MOV.U32 R2, RZ, RZ, RZ ;  /* 0x000000ffff027224 */ /* 0x000fe400078e00ff */
[----:B------:R-:W-:Y:S02]  /*0bc0*/  IMAD.MOV.U32 R6, RZ, RZ, RZ ;  /* 0x000000ffff067224 */ /* 0x000fe400078e00ff */
.L_x_1283:
[----:B0-----:R-:W-:Y:S02]  /*0bd0*/  IMAD.MOV.U32 R13, RZ, RZ, 0x8 ;  /* 0x00000008ff0d7424 */ /* 0x001fe400078e00ff */
[----:B------:R-:W-:-:S04]  /*0be0*/  IMAD R12, R8, c[0x0][0x1a8], R21 ;  /* 0x00006a00080c7a24 */ /* 0x000fc800078e0215 */
[----:B------:R-:W-:Y:S01]  /*0bf0*/  IMAD.WIDE R12, R12, R13, c[0x0][0x170] ;  /* 0x00005c000c0c7625 */ /* 0x000fe200078e020d */
[----:B------:R-:W-:-:S04]  /*0c00*/  HFMA2.MMA R23, -RZ, RZ, 0, 2.384185791015625e-07 ;  /* 0x00000004ff177435 */ /* 0x000fc800000001ff */
        /* <DEDUP_REMOVED lines=8> */
[----:B---3--:R-:W-:Y:S01]  /*0c90*/  HADD2.F32 R24, -RZ, R16.H1_H1 ;  /* 0x30000010ff187230 */ /* 0x008fe20000004100 */
[----:B0-----:R-:W-:Y:S01]  /*0ca0*/  FMUL.FTZ R26, R14, R7 ;  /* 0x000000070e1a7220 */ /* 0x001fe20000410000 */
[----:B----4-:R-:W-:-:S02]  /*0cb0*/  HADD2.F32 R27, -RZ, R18.H1_H1 ;  /* 0x30000012ff1b7230 */ /* 0x010fc40000004100 */
[----:B------:R-:W-:-:S03]  /*0cc0*/  HADD2.F32 R25, -RZ, R18.H0_H0 ;  /* 0x20000012ff197230 */ /* 0x000fc60000004100 */
[----:B------:R-:W-:Y:S02]  /*0cd0*/  FADD.FTZ R24, R24, R27 ;  /* 0x0000001b18187221 */ /* 0x000fe40000010000 */
[----:B-1----:R-:W-:Y:S01]  /*0ce0*/  FMUL.FTZ R29, R0, R7 ;  /* 0x00000007001d7220 */ /* 0x002fe20000410000 */
[----:B------:R-:W-:Y:S01]  /*0cf0*/  HADD2.F32 R0, -RZ, R16.H0_H0 ;  /* 0x20000010ff007230 */ /* 0x000fe20000004100 */
[----:B------:R-:W-:-:S03]  /*0d00*/  FADD.FTZ R24, RZ, R24 ;  /* 0x00000018ff187221 */ /* 0x000fc60000010000 */
[----:B------:R-:W-:Y:S01]  /*0d10*/  F2FP.PACK_AB R26, R29, R26 ;  /* 0x0000001a1d1a723e */ /* 0x000fe200000000ff */
[----:B------:R-:W-:-:S04]  /*0d20*/  FADD.FTZ R0, R0, R25 ;  /* 0x0000001900007221 */ /* 0x000fc80000010000 */
[--C-:B------:R-:W-:Y:S01]  /*0d30*/  HADD2.F32 R17, -RZ, R26.reuse.H1_H1 ;  /* 0x3000001aff117230 */ /* 0x100fe20000004100 */
[----:B------:R-:W-:Y:S01]  /*0d40*/  FADD.FTZ R0, RZ, R0 ;  /* 0x00000000ff007221 */ /* 0x000fe20000010000 */
[----:B------:R-:W-:-:S03]  /*0d50*/  HADD2.F32 R15, -RZ, R26.H0_H0 ;  /* 0x2000001aff0f7230 */ /* 0x000fc60000004100 */
[----:B------:R-:W-:Y:S01]  /*0d60*/  FADD.FTZ R17, R24, R17 ;  /* 0x0000001118117221 */ /* 0x000fe20000010000 */
[----:B------:R-:W-:Y:S01]  /*0d70*/  IADD3 R24, R21, c[0x0][0x0], RZ ;  /* 0x0000000015187a10 */ /* 0x000fe20007ffe0ff */
[----:B------:R-:W-:Y:S02]  /*0d80*/  FADD.FTZ R0, R0, R15 ;  /* 0x0000000f00007221 */ /* 0x000fe40000010000 */
[----:B------:R-:W-:Y:S01]  /*0d90*/  IMAD.WIDE R14, R20, R23, c[0x0][0x168] ;  /* 0x00005a00140e7625 */ /* 0x000fe200078e0217 */
[----:B------:R-:W-:Y:S02]  /*0da0*/  ISETP.GE.AND P0, PT, R24, c[0x0][0x1a8], PT ;  /* 0x00006a0018007a0c */ /* 0x000fe40003f06270 */
[CC--:B------:R-:W-:Y:S01]  /*0db0*/  F2FP.PACK_AB R16, R0.reuse, R17.reuse ;  /* 0x000000110010723e */ /* 0x0c0fe200000000ff */
[----:B------:R-:W-:Y:S01]  /*0dc0*/  FMUL.FTZ R19, R17, R17 ;  /* 0x0000001111137220 */ /* 0x000fe20000410000 */
[----:B------:R-:W-:Y:S01]  /*0dd0*/  LEA R23, R21, 0x190, 0x2 ;  /* 0x0000019015177811 */ /* 0x000fe200078e10ff */
[----:B------:R-:W-:Y:S01]  /*0de0*/  FADD.FTZ R17, R0, R17 ;  /* 0x0000001100117221 */ /* 0x000fe20000010000 */
[----:B------:R-:W-:Y:S01]  /*0df0*/  PRMT R16, R16, 0x5432, R16 ;  /* 0x0000543210107816 */ /* 0x000fe20000000010 */
[----:B------:R-:W-:-:S02]  /*0e00*/  FFMA.FTZ R0, R0, R0, R19 ;  /* 0x0000000000007223 */ /* 0x000fc40000010013 */
[----:B------:R-:W-:Y:S02]  /*0e10*/  FADD.FTZ R6, R17, R6 ;  /* 0x0000000611067221 */ /* 0x000fe40000010000 */
[----:B------:R0:W-:Y:S01]  /*0e20*/  STG.E [R14.64], R16 ;  /* 0x000000100e007986 */ /* 0x0001e2000c101904 */
[----:B------:R-:W-:-:S03]  /*0e30*/  FADD.FTZ R5, R0, R5 ;  /* 0x0000000500057221 */ /* 0x000fc60000010000 */
[----:B------:R0:W-:Y:S01]  /*0e40*/  STS [R21.X4+0x190], R16 ;  /* 0x0001901015007388 */ /* 0x0001e20000004800 */
[----:B------:R-:W-:Y:S05]  /*0e50*/  @P0 BRA `(.L_x_1278) ;  /* 0x000007e000000947 */ /* 0x000fea0003800000 */
[----:B------:R-:W-:Y:S02]  /*0e60*/  IMAD.MOV.U32 R0, RZ, RZ, c[0x0][0x0] ;  /* 0x00000000ff007624 */ /* 0x000fe400078e00ff */
[----:B0-----:R-:W-:-:S04]  /*0e70*/  IMAD.WIDE R14, R20, 0x4, RZ ;  /* 0x00000004140e7825 */ /* 0x001fc800078e02ff */
[----:B------:R-:W-:-:S05]  /*0e80*/  IMAD.WIDE R12, R0, 0x8, R12 ;  /* 0x00000008000c7825 */ /* 0x000fca00078e020c */
[----:B------:R-:W2:Y:S01]  /*0e90*/  LDG.E.64 R16, [R12.64] ;  /* 0x000000040c107981 */ /* 0x000ea2000c1e1b00 */
[----:B------:R-:W-:-:S05]  /*0ea0*/  IMAD.WIDE R14, R0, 0x4, R14 ;  /* 0x00000004000e7825 */ /* 0x000fca00078e020e */
[C---:B------:R-:W-:Y:S02]  /*0eb0*/  IADD3 R20, P0, R14.reuse, c[0x0][0x180], RZ ;  /* 0x000060000e147a10 */ /* 0x040fe40007f1e0ff */
[----:B------:R-:W-:Y:S02]  /*0ec0*/  IADD3 R18, P1, R14, c[0x0][0x188], RZ ;  /* 0x000062000e127a10 */ /* 0x000fe40007f3e0ff */
[C---:B------:R-:W-:Y:S02]  /*0ed0*/  IADD3.X R21, R15.reuse, c[0x0][0x184], RZ, P0, !PT ;  /* 0x000061000f157a10 */ /* 0x040fe400007fe4ff */
[----:B------:R-:W-:-:S03]  /*0ee0*/  IADD3.X R19, R15, c[0x0][0x18c], RZ, P1, !PT ;  /* 0x000063000f137a10 */ /* 0x000fc60000ffe4ff */
[----:B------:R-:W3:Y:S04]  /*0ef0*/  LDG.E.CONSTANT R20, [R20.64] ;  /* 0x0000000414147981 */ /* 0x000ee8000c1e9900 */
[----:B------:R-:W4:Y:S01]  /*0f00*/  LDG.E.CONSTANT R18, [R18.64] ;  /* 0x0000000412127981 */ /* 0x000f22000c1e9900 */
[----:B------:R-:W-:Y:S02]  /*0f10*/  IADD3 R23, R23, R4, RZ ;  /* 0x0000000417177210 */ /* 0x000fe40007ffe0ff */
[----:B------:R-:W-:Y:S01]  /*0f20*/  IADD3 R24, R24, c[0x0][0x0], RZ ;  /* 0x0000000018187a10 */ /* 0x000fe20007ffe0ff */
[----:B--2---:R-:W0:Y:S08]  /*0f30*/  I2F R16, R16 ;  /* 0x0000001000107306 */ /* 0x004e300000201400 */
[----:B------:R-:W1:Y:S01]  /*0f40*/  I2F R26, R17 ;  /* 0x00000011001a7306 */ /* 0x000e620000201400 */
[--C-:B---3--:R-:W-:Y:S01]  /*0f50*/  HADD2.F32 R27, -RZ, R20.reuse.H1_H1 ;  /* 0x30000014ff1b7230 */ /* 0x108fe20000004100 */
[----:B0-----:R-:W-:Y:S01]  /*0f60*/  FMUL.FTZ R29, R16, R7 ;  /* 0x00000007101d7220 */ /* 0x001fe20000410000 */
[----:B------:R-:W-:-:S02]  /*0f70*/  HADD2.F32 R25, -RZ, R20.H0_H0 ;  /* 0x20000014ff197230 */ /* 0x000fc40000004100 */
[--C-:B----4-:R-:W-:Y:S01]  /*0f80*/  HADD2.F32 R28, -RZ, R18.reuse.H1_H1 ;  /* 0x30000012ff1c7230 */ /* 0x110fe20000004100 */
[----:B-1----:R-:W-:Y:S01]  /*0f90*/  FMUL.FTZ R16, R26, R7 ;  /* 0x000000071a107220 */ /* 0x002fe20000410000 */
[----:B------:R-:W-:-:S03]  /*0fa0*/  HADD2.F32 R26, -RZ, R18.H0_H0 ;  /* 0x20000012ff1a7230 */ /* 0x000fc60000004100 */
[----:B------:R-:W-:Y:S01]  /*0fb0*/  FADD.FTZ R27, R27, R28 ;  /* 0x0000001c1b1b7221 */ /* 0x000fe20000010000 */
[----:B------:R-:W-:Y:S01]  /*0fc0*/  F2FP.PACK_AB R29, R16, R29 ;  /* 0x0000001d101d723e */ /* 0x000fe200000000ff */
[----:B------:R-:W-:Y:S02]  /*0fd0*/  FADD.FTZ R25, R25, R26 ;  /* 0x0000001a19197221 */ /* 0x000fe40000010000 */
[----:B------:R-:W-:Y:S02]  /*0fe0*/  FADD.FTZ R27, RZ, R27 ;  /* 0x0000001bff1b7221 */ /* 0x000fe40000010000 */
[--C-:B------:R-:W-:Y:S01]  /*0ff0*/  HADD2.F32 R16, -RZ, R29.reuse.H1_H1 ;  /* 0x3000001dff107230 */ /* 0x100fe20000004100 */
[----:B------:R-:W-:Y:S01]  /*1000*/  FADD.FTZ R25, RZ, R25 ;  /* 0x00000019ff197221 */ /* 0x000fe20000010000 */
[----:B------:R-:W-:-:S03]  /*1010*/  HADD2.F32 R18, -RZ, R29.H0_H0 ;  /* 0x2000001dff127230 */ /* 0x000fc60000004100 */
[----:B------:R-:W-:Y:S01]  /*1020*/  FADD.FTZ R27, R27, R16 ;  /* 0x000000101b1b7221 */ /* 0x000fe20000010000 */
[----:B------:R-:W-:Y:S01]  /*1030*/  IADD3 R16, P0, R14, c[0x0][0x168], RZ ;  /* 0x00005a000e107a10 */ /* 0x000fe20007f1e0ff */
[----:B------:R-:W-:-:S03]  /*1040*/  FADD.FTZ R18, R25, R18 ;  /* 0x0000001219127221 */ /* 0x000fc60000010000 */
[----:B------:R-:W-:Y:S02]  /*1050*/  IADD3.X R17, R15, c[0x0][0x16c], RZ, P0, !PT ;  /* 0x00005b000f117a10 */ /* 0x000fe400007fe4ff */
        /* <DEDUP_REMOVED lines=8> */
[----:B------:R0:W-:Y:S01]  /*10e0*/  STS [R23], R20 ;  /* 0x0000001417007388 */ /* 0x0001e20000000800 */
[----:B------:R-:W-:Y:S01]  /*10f0*/  FADD.FTZ R5, R5, R18 ;  /* 0x0000001205057221 */ /* 0x000fe20000010000 */
[----:B------:R-:W-:Y:S05]  /*1100*/  @P0 BRA `(.L_x_1278) ;  /* 0x0000053000000947 */ /* 0x000fea0003800000 */
        /* <DEDUP_REMOVED lines=9> */
[----:B------:R-:W-:Y:S01]  /*11a0*/  IMAD.IADD R23, R23, 0x1, R4 ;  /* 0x0000000117177824 */ /* 0x000fe200078e0204 */
        /* <DEDUP_REMOVED lines=31> */
[----:B------:R-:W-:-:S06]  /*13a0*/  IMAD.WIDE R12, R0, 0x8, R12 ;  /* 0x00000008000c7825 */ /* 0x000fcc00078e020c */
[----:B------:R-:W2:Y:S01]  /*13b0*/  LDG.E.64 R12, [R12.64] ;  /* 0x000000040c0c7981 */ /* 0x000ea2000c1e1b00 */
[----:B------:R-:W-:-:S05]  /*13c0*/  IMAD.WIDE R14, R0, 0x4, R14 ;  /* 0x00000004000e7825 */ /* 0x000fca00078e020e */
[C---:B0-----:R-:W-:Y:S02]  /*13d0*/  IADD3 R16, P0, R14.reuse, c[0x0][0x180], RZ ;  /* 0x000060000e107a10 */ /* 0x041fe40007f1e0ff */
[----:B------:R-:W-:Y:S02]  /*13e0*/  IADD3 R18, P1, R14, c[0x0][0x188], RZ ;  /* 0x000062000e127a10 */ /* 0x000fe40007f3e0ff */
[C---:B------:R-:W-:Y:S02]  /*13f0*/  IADD3.X R17, R15.reuse, c[0x0][0x184], RZ, P0, !PT ;  /* 0x000061000f117a10 */ /* 0x040fe400007fe4ff */
[----:B------:R-:W-:-:S03]  /*1400*/  IADD3.X R19, R15, c[0x0][0x18c], RZ, P1, !PT ;  /* 0x000063000f137a10 */ /* 0x000fc60000ffe4ff */
[----:B------:R-:W3:Y:S04]  /*1410*/  LDG.E.CONSTANT R16, [R16.64] ;  /* 0x0000000410107981 */ /* 0x000ee8000c1e9900 */
[----:B------:R-:W4:Y:S01]  /*1420*/  LDG.E.CONSTANT R18, [R18.64] ;  /* 0x0000000412127981 */ /* 0x000f22000c1e9900 */
[----:B------:R-:W-:Y:S02]  /*1430*/  IADD3 R23, R23, R4, RZ ;  /* 0x0000000417177210 */ /* 0x000fe40007ffe0ff */
[----:B------:R-:W-:Y:S01]  /*1440*/  IADD3 R2, R2, 0x1, RZ ;  /* 0x0000000102027810 */ /* 0x000fe20007ffe0ff */
[----:B--2---:R0:W1:Y:S08]  /*1450*/  I2F R0, R12 ;  /* 0x0000000c00007306 */ /* 0x0040700000201400 */
[----:B------:R-:W2:Y:S01]  /*1460*/  I2F R20, R13 ;  /* 0x0000000d00147306 */ /* 0x000ea20000201400 */
[----:B0-----:R-:W-:Y:S01]  /*1470*/  IADD3 R12, P0, R14, c[0x0][0x168], RZ ;  /* 0x00005a000e0c7a10 */ /* 0x001fe20007f1e0ff */
[----:B-1----:R-:W-:Y:S01]  /*1480*/  FMUL.FTZ R26, R0, R7 ;  /* 0x00000007001a7220 */ /* 0x002fe20000410000 */
[----:B---3--:R-:W-:-:S02]  /*1490*/  HADD2.F32 R0, -RZ, R16.H0_H0 ;  /* 0x20000010ff007230 */ /* 0x008fc40000004100 */
[--C-:B----4-:R-:W-:Y:S02]  /*14a0*/  HADD2.F32 R25, -RZ, R18.reuse.H1_H1 ;  /* 0x30000012ff197230 */ /* 0x110fe40000004100 */
[----:B------:R-:W-:Y:S01]  /*14b0*/  HADD2.F32 R21, -RZ, R18.H0_H0 ;  /* 0x20000012ff157230 */ /* 0x000fe20000004100 */
[----:B--2---:R-:W-:Y:S01]  /*14c0*/  FMUL.FTZ R27, R20, R7 ;  /* 0x00000007141b7220 */ /* 0x004fe20000410000 */
[----:B------:R-:W-:-:S03]  /*14d0*/  HADD2.F32 R20, -RZ, R16.H1_H1 ;  /* 0x30000010ff147230 */ /* 0x000fc60000004100 */
[----:B------:R-:W-:Y:S01]  /*14e0*/  FADD.FTZ R0, R0, R21 ;  /* 0x0000001500007221 */ /* 0x000fe20000010000 */
[----:B------:R-:W-:Y:S02]  /*14f0*/  IADD3 R21, R24, c[0x0][0x0], RZ ;  /* 0x0000000018157a10 */ /* 0x000fe40007ffe0ff */
[----:B------:R-:W-:Y:S01]  /*1500*/  F2FP.PACK_AB R26, R27, R26 ;  /* 0x0000001a1b1a723e */ /* 0x000fe200000000ff */
[----:B------:R-:W-:Y:S02]  /*1510*/  FADD.FTZ R20, R20, R25 ;  /* 0x0000001914147221 */ /* 0x000fe40000010000 */
        /* <DEDUP_REMOVED lines=17> */
[----:B------:R-:W-:Y:S05]  /*1630*/  @!P0 BRA `(.L_x_1283) ;  /* 0xfffff59000008947 */ /* 0x000fea000383ffff */
.L_x_1278:
[----:B0--3--:R-:W-:Y:S05]  /*1640*/  BSYNC B0 ;  /* 0x0000000000007941 */ /* 0x009fea0003800000 */
.L_x_1277:
[----:B------:R-:W0:Y:S01]  /*1650*/  SHFL.BFLY PT, R3, R6, 0x10, 0x1f ;  /* 0x0e001f0006037f89 */ /* 0x000e2200000e0000 */
[----:B------:R-:W-:Y:S01]  /*1660*/  ISETP.NE.AND P1, PT, R9, RZ, PT ;  /* 0x000000ff0900720c */ /* 0x000fe20003f25270 */
[----:B------:R-:W-:Y:S02]  /*1670*/  BSSY B0, `(.L_x_1284) ;  /* 0x0000040000007945 */ /* 0x000fe40003800000 */
[----:B------:R-:W1:Y:S01]  /*1680*/  SHFL.BFLY PT, R0, R5, 0x10, 0x1f ;  /* 0x0e001f0005007f89 */ /* 0x000e6200000e0000 */
[----:B0-----:R-:W-:-:S02]  /*1690*/  FADD.FTZ R3, R3, R6 ;  /* 0x0000000603037221 */ /* 0x001fc40000010000 */
[----:B-1----:R-:W-:-:S03]  /*16a0*/  FADD.FTZ R4, R0, R5 ;  /* 0x0000000500047221 */ /* 0x002fc60000010000 */
[----:B------:R-:W0:Y:S04]  /*16b0*/  SHFL.BFLY PT, R0, R3, 0x8, 0x1f ;  /* 0x0d001f0003007f89 */ /* 0x000e2800000e0000 */
[----:B------:R-:W1:Y:S01]  /*16c0*/  SHFL.BFLY PT, R7, R4, 0x8, 0x1f ;  /* 0x0d001f0004077f89 */ /* 0x000e6200000e0000 */
[----:B0-----:R-:W-:Y:S02]  /*16d0*/  FADD.FTZ R0, R3, R0 ;  /* 0x0000000003007221 */ /* 0x001fe40000010000 */
[----:B------:R-:W-:Y:S01]  /*16e0*/  I2F.U32 R3, R9 ;  /* 0x0000000900037306 */ /* 0x000fe20000201000 */
[----:B-1----:R-:W-:Y:S02]  /*16f0*/  FADD.FTZ R12, R4, R7 ;  /* 0x00000007040c7221 */ /* 0x002fe40000010000 */
[----:B------:R-:W0:Y:S04]  /*1700*/  SHFL.BFLY PT, R7, R0, 0x4, 0x1f ;  /* 0x0c801f0000077f89 */ /* 0x000e2800000e0000 */
[----:B------:R-:W1:Y:S01]  /*1710*/  SHFL.BFLY PT, R13, R12, 0x4, 0x1f ;  /* 0x0c801f000c0d7f89 */ /* 0x000e6200000e0000 */
[----:B0-----:R-:W-:-:S02]  /*1720*/  FADD.FTZ R7, R0, R7 ;  /* 0x0000000700077221 */ /* 0x001fc40000010000 */
[----:B-1----:R-:W-:-:S03]  /*1730*/  FADD.FTZ R13, R12, R13 ;  /* 0x0000000d0c0d7221 */ /* 0x002fc60000010000 */
[----:B------:R-:W0:Y:S04]  /*1740*/  SHFL.BFLY PT, R2, R7, 0x2, 0x1f ;  /* 0x0c401f0007027f89 */ /* 0x000e2800000e0000 */
[----:B------:R-:W1:Y:S01]  /*1750*/  SHFL.BFLY PT, R6, R13, 0x2, 0x1f ;  /* 0x0c401f000d067f89 */ /* 0x000e6200000e0000 */
[----:B0-----:R-:W-:Y:S02]  /*1760*/  FADD.FTZ R5, R7, R2 ;  /* 0x0000000207057221 */ /* 0x001fe40000010000 */
[----:B------:R-:W0:Y:S01]  /*1770*/  I2F.U32 R2, c[0x0][0x0] ;  /* 0x0000000000027b06 */ /* 0x000e220000201000 */
[----:B------:R-:W-:Y:S02]  /*1780*/  IMAD.MOV.U32 R7, RZ, RZ, RZ ;  /* 0x000000ffff077224 */ /* 0x000fe400078e00ff */
[----:B-1----:R-:W-:Y:S01]  /*1790*/  FADD.FTZ R6, R13, R6 ;  /* 0x000000060d067221 */ /* 0x002fe20000010000 */
[----:B------:R-:W1:Y:S04]  /*17a0*/  SHFL.BFLY PT, R4, R5, 0x1, 0x1f ;  /* 0x0c201f0005047f89 */ /* 0x000e6800000e0000 */
[----:B------:R-:W2:Y:S01]  /*17b0*/  SHFL.BFLY PT, R15, R6, 0x1, 0x1f ;  /* 0x0c201f00060f7f89 */ /* 0x000ea200000e0000 */
[----:B0-----:R-:W-:Y:S01]  /*17c0*/  FMUL.FTZ R0, R2, 0.03125 ;  /* 0x3d00000002007820 */ /* 0x001fe20000410000 */
[----:B------:R-:W-:-:S04]  /*17d0*/  LOP3.LUT P4, R2, R9, 0x1f, RZ, 0xc0, !PT ;  /* 0x0000001f09027812 */ /* 0x000fc8000788c0ff */
[----:B------:R-:W-:Y:S02]  /*17e0*/  FSETP.GT.FTZ.AND P0, PT, R0, R3, PT ;  /* 0x000000030000720b */ /* 0x000fe40003f14000 */
[----:B------:R-:W-:Y:S01]  /*17f0*/  SHF.R.U32.HI R3, RZ, 0x5, R9 ;  /* 0x00000005ff037819 */ /* 0x000fe20000011609 */
[----:B-1----:R-:W-:Y:S01]  /*1800*/  FADD.FTZ R16, R5, R4 ;  /* 0x0000000405107221 */ /* 0x002fe20000010000 */
[----:B------:R-:W-:Y:S01]  /*1810*/  SHF.L.U32 R4, R2, 0x2, RZ ;  /* 0x0000000202047819 */ /* 0x000fe200000006ff */
[----:B------:R-:W-:Y:S02]  /*1820*/  IMAD.MOV.U32 R5, RZ, RZ, RZ ;  /* 0x000000ffff057224 */ /* 0x000fe400078e00ff */
        /* <DEDUP_REMOVED lines=36> */
.L_x_1285:
[----:B------:R-:W-:Y:S05]  /*1a70*/  BSYNC B0 ;  /* 0x0000000000007941 */ /* 0x000fea0003800000 */
.L_x_1284:
[----:B------:R-:W-:Y:S01]  /*1a80*/  BAR.SYNC.DEFER_BLOCKING 0x0 ;  /* 0x0000000000007b1d */ /* 0x000fe20000010000 */
[----:B------:R-:W-:-:S05]  /*1a90*/  MOV R5, 0x11 ;  /* 0x0000001100057802 */ /* 0x000fca0000000f00 */
[----:B------:R-:W-:Y:S01]  /*1aa0*/  BSSY B0, `(.L_x_1286) ;  /* 0x00000ac000007945 */ /* 0x000fe20003800000 */
[----:B------:R-:W-:Y:S05]  /*1ab0*/  @P2 BRA `(.L_x_1287) ;  /* 0x00000aa000002947 */ /* 0x000fea0003800000 */
[----:B0-----:R-:W0:Y:S01]  /*1ac0*/  LDS.64 R6, [RZ] ;  /* 0x00000000ff067984 */ /* 0x001e220000000a00 */
[----:B------:R-:W-:Y:S01]  /*1ad0*/  IMAD.MOV.U32 R13, RZ, RZ, c[0x0][0x0] ;  /* 0x00000000ff0d7624 */ /* 0x000fe200078e00ff */
[----:B------:R-:W-:Y:S01]  /*1ae0*/  ISETP.NE.U32.AND P0, PT, RZ, c[0x0][0x1c8], PT ;  /* 0x00007200ff007a0c */ /* 0x000fe20003f05070 */
[----:B------:R-:W-:Y:S01]  /*1af0*/  HFMA2.MMA R12, -RZ, RZ, 0, 0 ;  /* 0x00000000ff0c7435 */ /* 0x000fe200000001ff */
[----:B------:R-:W-:Y:S02]  /*1b00*/  IMAD.MOV.U32 R21, RZ, RZ, R9 ;  /* 0x000000ffff157224 */ /* 0x000fe400078e0009 */
[----:B------:R-:W-:Y:S02]  /*1b10*/  ISETP.NE.AND.EX P0, PT, RZ, c[0x0][0x1cc], PT, P0 ;  /* 0x00007300ff007a0c */ /* 0x000fe40003f05300 */
[----:B0-----:R-:W-:Y:S02]  /*1b20*/  F2FP.PACK_AB R6, R7, R6 ;  /* 0x000000060706723e */ /* 0x001fe400000000ff */
[----:B------:R-:W-:-:S03]  /*1b30*/  SHF.L.U32 R7, R13, 0x2, RZ ;  /* 0x000000020d077819 */ /* 0x000fc600000006ff */
.L_x_1296:
        /* <DEDUP_REMOVED lines=21> */
[----:B------:R-:W-:Y:S01]  /*1c90*/  FMUL.FTZ R23, R17, R22 ;  /* 0x0000001611177220 */ /* 0x000fe20000410000 */
[----:B------:R-:W-:-:S05]  /*1ca0*/  MOV R17, 0x2 ;  /* 0x0000000200117802 */ /* 0x000fca0000000f00 */
[----:B------:R-:W-:Y:S01]  /*1cb0*/  IMAD.WIDE R16, R18, R17, c[0x0][0x160] ;  /* 0x0000580012107625 */ /* 0x000fe200078e0211 */
[----:B------:R-:W1:Y:S01]  /*1cc0*/  F2I.S8.NTZ R23, R23 ;  /* 0x0000001700177305 */ /* 0x000e620000202100 */
[----:B0-----:R-:W-:-:S04]  /*1cd0*/  PRMT R24, R19, 0x8880, RZ ;  /* 0x0000888013187816 */ /* 0x001fc800000000ff */
[----:B------:R-:W-:-:S04]  /*1ce0*/  PRMT R24, R24, 0x7710, RZ ;  /* 0x0000771018187816 */ /* 0x000fc800000000ff */
[----:B-1----:R-:W-:-:S05]  /*1cf0*/  PRMT R25, R23, 0x7604, R24 ;  /* 0x0000760417197816 */ /* 0x002fca0000000018 */
[----:B------:R0:W-:Y:S01]  /*1d00*/  STG.E.U16 [R16.64], R25 ;  /* 0x0000001910007986 */ /* 0x0001e2000c101504 */
[----:B------:R-:W-:Y:S05]  /*1d10*/  BRA `(.L_x_1289) ;  /* 0x0000007000007947 */ /* 0x000fea0003800000 */
.L_x_1288:
[----:B------:R0:W-:Y:S01]  /*1d20*/  STS [R20], R23 ;  /* 0x0000001714007388 */ /* 0x0001e20000000800 */
[C---:B------:R-:W-:Y:S02]  /*1d30*/  HADD2 R16, |R23|.reuse, -RZ.H0_H0 ;  /* 0xa00000ff17107230 */ /* 0x040fe40000000200 */
[----:B------:R-:W-:-:S03]  /*1d40*/  HSETP2.GT.AND P5, PT, |R23|.H0_H0, |R23|.H1_H1, PT ;  /* 0x7000001717007234 */ /* 0x000fc60003fa4a00 */
[----:B------:R-:W-:-:S04]  /*1d50*/  PRMT R17, R16, 0x7632, R17 ;  /* 0x0000763210117816 */ /* 0x000fc80000000011 */
[----:B------:R-:W-:-:S05]  /*1d60*/  SEL R16, R17, R16, !P5 ;  /* 0x0000001011107207 */ /* 0x000fca0006800000 */
[----:B------:R-:W-:-:S05]  /*1d70*/  HSETP2.GT.AND P5, PT, R16.H0_H0, R5.H0_H0, PT ;  /* 0x2000000510007234 */ /* 0x000fca0003fa4800 */
[----:B------:R-:W-:Y:S02]  /*1d80*/  SEL R5, R5, R16, !P5 ;  /* 0x0000001005057207 */ /* 0x000fe40006800000 */
.L_x_1289:
        /* <DEDUP_REMOVED lines=8> */
[----:B------:R-:W-:-:S03]  /*1e10*/  IADD3.X R19, R15, c[0x0][0x19c], RZ, P6, !PT ;  /* 0x000067000f137a10 */ /* 0x000fc600037fe4ff */
[----:B------:R-:W2:Y:S04]  /*1e20*/  LDG.E.CONSTANT R16, [R16.64] ;  /* 0x0000000410107981 */ /* 0x000ea8000c1e9900 */
[----:B------:R-:W2:Y:S01]  /*1e30*/  LDG.E.CONSTANT R18, [R18.64] ;  /* 0x0000000412127981 */ /* 0x000ea2000c1e9900 */
[----:B------:R-:W-:-:S05]  /*1e40*/  IADD3 R20, R7, R20, RZ ;  /* 0x0000001407147210 */ /* 0x000fca0007ffe0ff */
        /* <DEDUP_REMOVED lines=22> */
.L_x_1290:
[----:B------:R0:W-:Y:S01]  /*1fb0*/  STS [R20], R25 ;  /* 0x0000001914007388 */ /* 0x0001e20000000800 */
[C---:B------:R-:W-:Y:S02]  /*1fc0*/  HADD2 R16, |R25|.reuse, -RZ.H0_H0 ;  /* 0xa00000ff19107230 */ /* 0x040fe40000000200 */
[----:B------:R-:W-:-:S03]  /*1fd0*/  HSETP2.GT.AND P5, PT, |R25|.H0_H0, |R25|.H1_H1, PT ;  /* 0x7000001919007234 */ /* 0x000fc60003fa4a00 */
[----:B------:R-:W-:-:S04]  /*1fe0*/  PRMT R17, R16, 0x7632, R17 ;  /* 0x0000763210117816 */ /* 0x000fc80000000011 */
[----:B------:R-:W-:-:S05]  /*1ff0*/  SEL R16, R17, R16, !P5 ;  /* 0x0000001011107207 */ /* 0x000fca0006800000 */
[----:B------:R-:W-:-:S05]  /*2000*/  HSETP2.GT.AND P5, PT, R16.H0_H0, R5.H0_H0, PT ;  /* 0x2000000510007234 */ /* 0x000fca0003fa4800 */
[----:B------:R-:W-:Y:S02]  /*2010*/  SEL R5, R5, R16, !P5 ;  /* 0x0000001005057207 */ /* 0x000fe40006800000 */
.L_x_1291:
        /* <DEDUP_REMOVED lines=33> */
.L_x_1292:
[----:B------:R0:W-:Y:S01]  /*2230*/  STS [R20], R25 ;  /* 0x0000001914007388 */ /* 0x0001e20000000800 */
[C---:B------:R-:W-:Y:S02]  /*2240*/  HADD2 R16, |R25|.reuse, -RZ.H0_H0 ;  /* 0xa00000ff19107230 */ /* 0x040fe40000000200 */
[----:B------:R-:W-:-:S03]  /*2250*/  HSETP2.GT.AND P5, PT, |R25|.H0_H0, |R25|.H1_H1, PT ;  /* 0x7000001919007234 */ /* 0x000fc60003fa4a00 */
[----:B------:R-:W-:-:S04]  /*2260*/  PRMT R17, R16, 0x7632, R17 ;  /* 0x0000763210117816 */ /* 0x000fc80000000011 */
[----:B------:R-:W-:-:S05]  /*2270*/  SEL R16, R17, R16, !P5 ;  /* 0x0000001011107207 */ /* 0x000fca0006800000 */
[----:B------:R-:W-:-:S05]  /*2280*/  HSETP2.GT.AND P5, PT, R16.H0_H0, R5.H0_H0, PT ;  /* 0x2000000510007234 */ /* 0x000fca0003fa4800 */
[----:B------:R-:W-:Y:S02]  /*2290*/  SEL R5, R5, R16, !P5 ;  /* 0x0000001005057207 */ /* 0x000fe40006800000 */
.L_x_1293:
        /* <DEDUP_REMOVED lines=33> */
.L_x_1294:
[----:B------:R0:W-:Y:S01]  /*24b0*/  STS [R20], R19 ;  /* 0x0000001314007388 */ /* 0x0001e20000000800 */
[C---:B------:R-:W-:Y:S02]  /*24c0*/  HADD2 R14, |R19|.reuse, -RZ.H0_H0 ;  /* 0xa00000ff130e7230 */ /* 0x040fe40000000200 */
[----:B------:R-:W-:-:S03]  /*24d0*/  HSETP2.GT.AND P5, PT, |R19|.H0_H0, |R19|.H1_H1, PT ;  /* 0x7000001313007234 */ /* 0x000fc60003fa4a00 */
[----:B------:R-:W-:-:S04]  /*24e0*/  PRMT R13, R14, 0x7632, R13 ;  /* 0x000076320e0d7816 */ /* 0x000fc8000000000d */
[----:B------:R-:W-:-:S05]  /*24f0*/  SEL R14, R13, R14, !P5 ;  /* 0x0000000e0d0e7207 */ /* 0x000fca0006800000 */
[----:B------:R-:W-:-:S05]  /*2500*/  HSETP2.GT.AND P5, PT, R14.H0_H0, R5.H0_H0, PT ;  /* 0x200000050e007234 */ /* 0x000fca0003fa4800 */
[----:B------:R-:W-:Y:S02]  /*2510*/  SEL R5, R5, R14, !P5 ;  /* 0x0000000e05057207 */ /* 0x000fe40006800000 */
.L_x_1295:
[----:B0-----:R-:W-:Y:S02]  /*2520*/  IADD3 R21, R23, c[0x0][0x0], RZ ;  /* 0x0000000017157a10 */ /* 0x001fe40007ffe0ff */
[----:B------:R-:W-:Y:S02]  /*2530*/  IADD3 R12, R12, 0x1, RZ ;  /* 0x000000010c0c7810 */ /* 0x000fe40007ffe0ff */
[----:B------:R-:W-:-:S13]  /*2540*/  ISETP.GE.AND P5, PT, R21, c[0x0][0x1a8], PT ;  /* 0x00006a0015007a0c */ /* 0x000fda0003fa6270 */
[----:B------:R-:W-:Y:S05]  /*2550*/  @!P5 BRA `(.L_x_1296) ;  /* 0xfffff5e00000d947 */ /* 0x000fea000383ffff */
.L_x_1287:
[----:B------:R-:W-:Y:S05]  /*2560*/  BSYNC B0 ;  /* 0x0000000000007941 */ /* 0x000fea0003800000 */
.L_x_1286:
[----:B------:R-:W-:-:S04]  /*2570*/  ISETP.NE.U32.AND P0, PT, RZ, c[0x0][0x1c8], PT ;  /* 0x00007200ff007a0c */ /* 0x000fc80003f05070 */
[----:B------:R-:W-:-:S13]  /*2580*/  ISETP.NE.AND.EX P0, PT, RZ, c[0x0][0x1cc], PT, P0 ;  /* 0x00007300ff007a0c */ /* 0x000fda0003f05300 */
[----:B------:R-:W-:Y:S05]  /*2590*/  @!P0 EXIT ;  /* 0x000000000000894d */ /* 0x000fea0003800000 */
[----:B------:R-:W-:Y:S01]  /*25a0*/  HADD2.F32 R5, -RZ, R5.H0_H0 ;  /* 0x20000005ff057230 */ /* 0x000fe20000004100 */
[----:B------:R-:W1:Y:S01]  /*25b0*/  I2F R15, R2 ;  /* 0x00000002000f7306 */ /* 0x000e620000201400 */
[----:B------:R-:W-:Y:S03]  /*25c0*/  BSSY B0, `(.L_x_1297) ;  /* 0x0000042000007945 */ /* 0x000fe60003800000 */
[----:B0-----:R-:W0:Y:S01]  /*25d0*/  SHFL.BFLY PT, R6, R5, 0x10, 0x1f ;  /* 0x0e001f0005067f89 */ /* 0x001e2200000e0000 */
[----:B-1----:R-:W-:Y:S02]  /*25e0*/  FSETP.GT.FTZ.AND P0, PT, R0, R15, PT ;  /* 0x0000000f0000720b */ /* 0x002fe40003f14000 */
[----:B0-----:R-:W-:Y:S02]  /*25f0*/  FMNMX.FTZ R6, R5, R6, !PT ;  /* 0x0000000605067209 */ /* 0x001fe40007810000 */
[----:B------:R-:W-:-:S03]  /*2600*/  MOV R5, 0xe0ad78ec ;  /* 0xe0ad78ec00057802 */ /* 0x000fc60000000f00 */
        /* <DEDUP_REMOVED lines=39> */
[----:B-----5:R-:W-:Y:S05]  /*2880*/  CALL.REL.NOINC `($__internal_24_$__cuda_sm20_div_rn_f64_full) ;  /* 0x000001e000007944 */ /* 0x020fea0003c00000 */
.L_x_1300:
[----:B------:R-:W-:Y:S05]  /*2890*/  BSYNC B1 ;  /* 0x0000000000017941 */ /* 0x000fea0003800000 */
.L_x_1299:
[----:B------:R-:W2:Y:S01]  /*28a0*/  F2F.F32.F64 R4, R2 ;  /* 0x0000000200047310 */ /* 0x000ea20000301000 */
[----:B------:R-:W2:Y:S01]  /*28b0*/  DSETP.GEU.AND P0, PT, |R2|, c[0x2][0x0], PT ;  /* 0x008000000200762a */ /* 0x000ea20003f0e200 */
[----:B------:R-:W-:-:S13]  /*28c0*/  MOV R13, 0x2 ;  /* 0x00000002000d7802 */ /* 0x000fda0000000f00 */
[----:B--2---:R-:W-:Y:S02]  /*28d0*/  @!P0 FMUL R4, R4, 1.175494350822287508e-38 ;  /* 0x0080000004048820 */ /* 0x004fe40000400000 */
.L_x_1301:
        /* <DEDUP_REMOVED lines=16> */
.L_x_1298:
[----:B------:R-:W-:Y:S05]  /*29e0*/  BSYNC B0 ;  /* 0x0000000000007941 */ /* 0x000fea0003800000 */
.L_x_1297:
        /* <DEDUP_REMOVED lines=8> */
        .weak           $__internal_24_$__cuda_sm20_div_rn_f64_full
        .type           $__internal_24_$__cuda_sm20_div_rn_f64_full,@function
        .size           $__internal_24_$__cuda_sm20_div_rn_f64_full,(.L_x_2458 - $__internal_24_$__cuda_sm20_div_rn_f64_full)
$__internal_24_$__cuda_sm20_div_rn_f64_full:
        /* <DEDUP_REMOVED lines=57> */
.L_x_1303:
        /* <DEDUP_REMOVED lines=15> */
.L_x_1305:
[----:B------:R-:W-:Y:S01]  /*2ef0*/  LOP3.LUT R17, R5, 0x80000, RZ, 0xfc, !PT ;  /* 0x0008000005117812 */ /* 0x000fe200078efcff */
[----:B------:R-:W-:Y:S02]  /*2f00*/  IMAD.MOV.U32 R16, RZ, RZ, R4 ;  /* 0x000000ffff107224 */ /* 0x000fe400078e0004 */
.L_x_1304:
[----:B------:R-:W-:Y:S05]  /*2f10*/  BSYNC B2 ;  /* 0x0000000000027941 */ /* 0x000fea0003800000 */
.L_x_1302:
[----:B------:R-:W-:Y:S01]  /*2f20*/  HFMA2.MMA R13, -RZ, RZ, 0, 0 ;  /* 0x00000000ff0d7435 */ /* 0x000fe200000001ff */
[----:B------:R-:W-:Y:S01]  /*2f30*/  MOV R2, R16 ;  /* 0x0000001000027202 */ /* 0x000fe20000000f00 */
[----:B------:R-:W-:-:S04]  /*2f40*/  IMAD.MOV.U32 R3, RZ, RZ, R17 ;  /* 0x000000ffff037224 */ /* 0x000fc800078e0011 */
[----:B------:R-:W-:Y:S05]  /*2f50*/  RET.REL.NODEC R12 `(_ZN17fastertransformer35generalAddBiasResidualLayerNormOpt2I7__half2Lb1ELb0ELi2ELb1ELi4EEEvPT_S3_PKS2_S5_S5_S5_S5_S5_fiiPKfS7_S7_Pfi) ;  /* 0xffffd0a00c007950 */ /* 0x000fea0003c3ffff */
.L_x_1306:
        /* <DEDUP_REMOVED lines=10> */
.L_x_2458:


//--------------------- .text._ZN17fastertransformer34generalAddBiasResidualLayerNormOptI7__half2Lb1ELb0ELi2ELb1ELi4EEEvPT_S3_PKS2_S5_S5_S5_S5_S5_fiiPKfS7_S7_Pfi --------------------------
	.section	.text._ZN17fastertransformer34generalAddBiasResidualLayerNormOptI7__half2Lb1ELb0ELi2ELb1ELi4EEEvPT_S3_PKS2_S5_S5_S5_S5_S5_fiiPKfS7_S7_Pfi,"ax",@progbits
	.sectioninfo	@"SHI_REGISTERS=30"
	.align	128
        .global         _ZN17fastertransformer34generalAddBiasResidualLayerNormOptI7__half2Lb1ELb0ELi2ELb1ELi4EEEvPT_S3_PKS2_S5_S5_S5_S5_S5_fiiPKfS7_S7_Pfi
        .type           _ZN17fastertransformer34generalAddBiasResidualLayerNormOptI7__half2Lb1ELb0ELi2ELb1ELi4EEEvPT_S3_PKS2_S5_S5_S5_S5_S5_fiiPKfS7_S7_Pfi,@function
        .size           _ZN17fastertransformer34generalAddBiasResidualLayerNormOptI7__half2Lb1ELb0ELi2ELb1ELi4EEEvPT_S3_PKS2_S5_S5_S5_S5_S5_fiiPKfS7_S7_Pfi,(.L_x_2459 - _ZN17fastertransformer34generalAddBiasResidualLayerNormOptI7__half2Lb1ELb0ELi2ELb1ELi4EEEvPT_S3_PKS2_S5_S5_S5_S5_S5_fiiPKfS7_S7_Pfi)
        .other          _ZN17fastertransformer34generalAddBiasResidualLayerNormOptI7__half2Lb1ELb0ELi2ELb1ELi4EEEvPT_S3_PKS2_S5_S5_S5_S5_S5_fiiPKfS7_S7_Pfi,@"STO_CUDA_ENTRY STV_DEFAULT"
_ZN17fastertransformer34generalAddBiasResidualLayerNormOptI7__half2Lb1ELb0ELi2ELb1ELi4EEEvPT_S3_PKS2_S5_S5_S5_S5_S5_fiiPKfS7_S7_Pfi:
.text._ZN17fastertransformer34generalAddBiasResidualLayerNormOptI7__half2Lb1ELb0ELi2ELb1ELi4EEEvPT_S3_PKS2_S5_S5_S5_S5_S5_fiiPKfS7_S7_Pfi:
        /* <DEDUP_REMOVED lines=14> */
[----:B------:R-:W-:Y:S02]  /*00e0*/  @P0 IMAD.MOV.U32 R8, RZ, RZ, c[0x0][0x1b0] ;  /* 0x00006c00ff080624 */ /* 0x000fe400078e00ff */
        /* <DEDUP_REMOVED lines=11> */
[----:B------:R-:W-:-:S03]  /*01a0*/  IMAD.MOV.U32 R16, RZ, RZ, R2 ;  /* 0x000000ffff107224 */ /* 0x000fc600078e0002 */
.L_x_1310:
        /* <DEDUP_REMOVED lines=19> */
.L_x_1309:
[----:B------:R-:W-:Y:S02]  /*02e0*/  IMAD.MOV.U32 R6, RZ, RZ, R2 ;  /* 0x000000ffff067224 */ /* 0x000fe400078e0002 */
.L_x_1311:
[----:B------:R-:W-:Y:S02]  /*02f0*/  IMAD.MOV.U32 R9, RZ, RZ, 0x8 ;  /* 0x00000008ff097424 */ /* 0x000fe400078e00ff */
[----:B0-----:R-:W-:-:S04]  /*0300*/  IMAD R16, R3, c[0x0][0x1a8], R6 ;  /* 0x00006a0003107a24 */ /* 0x001fc800078e0206 */
[----:B------:R-:W-:-:S04]  /*0310*/  IMAD.WIDE R8, R16, R9, c[0x0][0x170] ;  /* 0x00005c0010087625 */ /* 0x000fc800078e0209 */
[----:B------:R-:W-:Y:S02]  /*0320*/  IMAD.MOV.U32 R19, RZ, RZ, 0x4 ;  /* 0x00000004ff137424 */ /* 0x000fe400078e00ff */
[----:B------:R-:W2:Y:S02]  /*0330*/  LDG.E.64.CONSTANT R8, [R8.64] ;  /* 0x0000000408087981 */ /* 0x000ea4000c1e9b00 */
[----:B------:R-:W-:-:S04]  /*0340*/  IMAD.WIDE R10, R16, R19, c[0x0][0x180] ;  /* 0x00006000100a7625 */ /* 0x000fc800078e0213 */
[----:B------:R-:W-:Y:S02]  /*0350*/  IMAD.WIDE R14, R16, R19, c[0x0][0x188] ;  /* 0x00006200100e7625 */ /* 0x000fe400078e0213 */
[----:B------:R-:W3:Y:S04]  /*0360*/  LDG.E.CONSTANT R10, [R10.64] ;  /* 0x000000040a0a7981 */ /* 0x000ee8000c1e9900 */
[----:B------:R-:W4:Y:S01]  /*0370*/  LDG.E.CONSTANT R14, [R14.64] ;  /* 0x000000040e0e7981 */ /* 0x000f22000c1e9900 */
[----:B--2---:R-:W0:Y:S08]  /*0380*/  I2F R18, R8 ;  /* 0x0000000800127306 */ /* 0x004e300000201400 */
[----:B------:R-:W1:Y:S01]  /*0390*/  I2F R20, R9 ;  /* 0x0000000900147306 */ /* 0x000e620000201400 */
[----:B---3--:R-:W-:-:S06]  /*03a0*/  HADD2 R7, R10, RZ.H0_H0 ;  /* 0x200000ff0a077230 */ /* 0x008fcc0000000000 */
[----:B----4-:R-:W-:Y:S01]  /*03b0*/  HFMA2.MMA R7, R7, 1, 1, R14 ;  /* 0x3c003c0007077835 */ /* 0x010fe2000000000e */
[-C--:B0-----:R-:W-:Y:S02]  /*03c0*/  FMUL.FTZ R18, R18, R5.reuse ;  /* 0x0000000512127220 */ /* 0x081fe40000410000 */
        /* <DEDUP_REMOVED lines=10> */
.L_x_1308:
[----:B0-----:R-:W-:Y:S05]  /*0470*/  BSYNC B0 ;  /* 0x0000000000007941 */ /* 0x001fea0003800000 */
.L_x_1307:
[----:B------:R-:W-:Y:S01]  /*0480*/  HADD2 R4, R4.H0_H0, R4.H1_H1 ;  /* 0x3000000404047230 */ /* 0x000fe20000000800 */
[----:B------:R-:W-:Y:S01]  /*0490*/  I2F.U32 R10, R2 ;  /* 0x00000002000a7306 */ /* 0x000fe20000201000 */
[----:B------:R-:W-:Y:S01]  /*04a0*/  ISETP.NE.AND P1, PT, R2, RZ, PT ;  /* 0x000000ff0200720c */ /* 0x000fe20003f25270 */
[----:B------:R-:W-:Y:S02]  /*04b0*/  BSSY B0, `(.L_x_1312) ;  /* 0x0000061000007945 */ /* 0x000fe40003800000 */
[----:B------:R-:W-:-:S05]  /*04c0*/  HADD2.F32 R4, -RZ, R4.H0_H0 ;  /* 0x20000004ff047230 */ /* 0x000fca0000004100 */
[----:B------:R-:W0:Y:S05]  /*04d0*/  SHFL.BFLY PT, R3, R4, 0x10, 0x1f ;  /* 0x0e001f0004037f89 */ /* 0x000e2a00000e0000 */
[----:B------:R-:W-:Y:S01]  /*04e0*/  @!P1 I2F R15, c[0x0][0x1a8] ;  /* 0x00006a00000f9b06 */ /* 0x000fe20000201400 */
[----:B0-----:R-:W-:Y:S01]  /*04f0*/  FADD.FTZ R5, R4, R3 ;  /* 0x0000000304057221 */ /* 0x001fe20000010000 */
[----:B------:R-:W-:-:S04]  /*0500*/  LOP3.LUT P4, R4, R2, 0x1f, RZ, 0xc0, !PT ;  /* 0x0000001f02047812 */ /* 0x000fc8000788c0ff */
[----:B------:R-:W0:Y:S02]  /*0510*/  SHFL.BFLY PT, R6, R5, 0x8, 0x1f ;  /* 0x0d001f0005067f89 */ /* 0x000e2400000e0000 */
[----:B0-----:R-:W-:Y:S01]  /*0520*/  FADD.FTZ R6, R5, R6 ;  /* 0x0000000605067221 */ /* 0x001fe20000010000 */
[----:B------:R-:W-:-:S04]  /*0530*/  SHF.R.U32.HI R5, RZ, 0x3, R2 ;  /* 0x00000003ff057819 */ /* 0x000fc80000011602 */
[----:B------:R-:W0:Y:S01]  /*0540*/  SHFL.BFLY PT, R3, R6, 0x4, 0x1f ;  /* 0x0c801f0006037f89 */ /* 0x000e2200000e0000 */
[----:B------:R-:W-:Y:S01]  /*0550*/  LOP3.LUT R5, R5, 0x1ffffffc, RZ, 0xc0, !PT ;  /* 0x1ffffffc05057812 */ /* 0x000fe200078ec0ff */
[----:B0-----:R-:W-:Y:S02]  /*0560*/  FADD.FTZ R7, R6, R3 ;  /* 0x0000000306077221 */ /* 0x001fe40000010000 */
[----:B------:R-:W0:Y:S01]  /*0570*/  I2F.U32 R3, c[0x0][0x0] ;  /* 0x0000000000037b06 */ /* 0x000e220000201000 */
[----:B------:R-:W-:Y:S02]  /*0580*/  IMAD.SHL.U32 R6, R4, 0x4, RZ ;  /* 0x0000000404067824 */ /* 0x000fe400078e00ff */
[----:B------:R-:W1:Y:S01]  /*0590*/  SHFL.BFLY PT, R8, R7, 0x2, 0x1f ;  /* 0x0c401f0007087f89 */ /* 0x000e6200000e0000 */
[----:B0-----:R-:W-:-:S05]  /*05a0*/  FMUL.FTZ R3, R3, 0.03125 ;  /* 0x3d00000003037820 */ /* 0x001fca0000410000 */
[----:B------:R-:W-:Y:S01]  /*05b0*/  FSETP.GT.FTZ.AND P0, PT, R3, R10, PT ;  /* 0x0000000a0300720b */ /* 0x000fe20003f14000 */
[----:B-1----:R-:W-:Y:S01]  /*05c0*/  FADD.FTZ R8, R7, R8 ;  /* 0x0000000807087221 */ /* 0x002fe20000010000 */
[----:B------:R-:W-:-:S04]  /*05d0*/  MOV R7, RZ ;  /* 0x000000ff00077202 */ /* 0x000fc80000000f00 */
[----:B------:R-:W0:Y:S02]  /*05e0*/  SHFL.BFLY PT, R9, R8, 0x1, 0x1f ;  /* 0x0c201f0008097f89 */ /* 0x000e2400000e0000 */
[----:B0-----:R-:W-:-:S05]  /*05f0*/  FADD.FTZ R14, R8, R9 ;  /* 0x00000009080e7221 */ /* 0x001fca0000010000 */
        /* <DEDUP_REMOVED lines=9> */
[----:B-1----:R-:W-:Y:S02]  /*0690*/  FADD.FTZ R10, R9, R10 ;  /* 0x0000000a090a7221 */ /* 0x002fe40000010000 */
[----:B------:R-:W-:-:S03]  /*06a0*/  IMAD.MOV.U32 R9, RZ, RZ, RZ ;  /* 0x000000ffff097224 */ /* 0x000fc600078e00ff */
        /* <DEDUP_REMOVED lines=12> */
.L_x_1314:
        /* <DEDUP_REMOVED lines=53> */
.L_x_1313:
[----:B0-----:R-:W-:Y:S05]  /*0ac0*/  BSYNC B0 ;  /* 0x0000000000007941 */ /* 0x001fea0003800000 */
.L_x_1312:
        /* <DEDUP_REMOVED lines=18> */
[----:B-1----:R-:W-:Y:S01]  /*0bf0*/  FADD.FTZ R9, R9, R14 ;  /* 0x0000000e09097221 */ /* 0x002fe20000010000 */
[----:B------:R-:W-:-:S04]  /*0c00*/  @!P1 MOV R14, 0x3f000000 ;  /* 0x3f000000000e9802 */ /* 0x000fc80000000f00 */
        /* <DEDUP_REMOVED lines=22> */
[----:B------:R-:W-:Y:S01]  /*0d70*/  HFMA2.MMA R11, -RZ, RZ, 0, 0 ;  /* 0x00000000ff0b7435 */ /* 0x000fe200000001ff */
[----:B-1----:R-:W-:-:S08]  /*0d80*/  IMAD.SHL.U32 R10, R14, 0x4, RZ ;  /* 0x000000040e0a7824 */ /* 0x002fd000078e00ff */
.L_x_1325:
        /* <DEDUP_REMOVED lines=30> */
.L_x_1317:
[----:B------:R0:W-:Y:S01]  /*0f70*/  STS [R23], R22 ;  /* 0x0000001617007388 */ /* 0x0001e20000000800 */
[C---:B------:R-:W-:Y:S02]  /*0f80*/  HADD2 R16, |R22|.reuse, -RZ.H0_H0 ;  /* 0xa00000ff16107230 */ /* 0x040fe40000000200 */
[----:B------:R-:W-:-:S03]  /*0f90*/  HSETP2.GT.AND P5, PT, |R22|.H0_H0, |R22|.H1_H1, PT ;  /* 0x7000001616007234 */ /* 0x000fc60003fa4a00 */
[----:B------:R-:W-:-:S04]  /*0fa0*/  PRMT R17, R16, 0x7632, R17 ;  /* 0x0000763210117816 */ /* 0x000fc80000000011 */
[----:B------:R-:W-:-:S05]  /*0fb0*/  SEL R16, R17, R16, !P5 ;  /* 0x0000001011107207 */ /* 0x000fca0006800000 */
[----:B------:R-:W-:-:S05]  /*0fc0*/  HSETP2.GT.AND P5, PT, R16.H0_H0, R7.H0_H0, PT ;  /* 0x2000000710007234 */ /* 0x000fca0003fa4800 */
[----:B------:R-:W-:Y:S02]  /*0fd0*/  SEL R7, R7, R16, !P5 ;  /* 0x0000001007077207 */ /* 0x000fe40006800000 */
.L_x_1318:
        /* <DEDUP_REMOVED lines=34> */
.L_x_1319:
[----:B------:R0:W-:Y:S01]  /*1200*/  STS [R23], R22 ;  /* 0x0000001617007388 */ /* 0x0001e20000000800 */
[C---:B------:R-:W-:Y:S02]  /*1210*/  HADD2 R16, |R22|.reuse, -RZ.H0_H0 ;  /* 0xa00000ff16107230 */ /* 0x040fe40000000200 */
[----:B------:R-:W-:-:S03]  /*1220*/  HSETP2.GT.AND P5, PT, |R22|.H0_H0, |R22|.H1_H1, PT ;  /* 0x7000001616007234 */ /* 0x000fc60003fa4a00 */
[----:B------:R-:W-:-:S04]  /*1230*/  PRMT R17, R16, 0x7632, R17 ;  /* 0x0000763210117816 */ /* 0x000fc80000000011 */
[----:B------:R-:W-:-:S05]  /*1240*/  SEL R16, R17, R16, !P5 ;  /* 0x0000001011107207 */ /* 0x000fca0006800000 */
[----:B------:R-:W-:-:S05]  /*1250*/  HSETP2.GT.AND P5, PT, R16.H0_H0, R7.H0_H0, PT ;  /* 0x2000000710007234 */ /* 0x000fca0003fa4800 */
[----:B------:R-:W-:Y:S02]  /*1260*/  SEL R7, R7, R16, !P5 ;  /* 0x0000001007077207 */ /* 0x000fe40006800000 */
.L_x_1320:
        /* <DEDUP_REMOVED lines=33> */
.L_x_1321:
[----:B------:R0:W-:Y:S01]  /*1480*/  STS [R23], R22 ;  /* 0x0000001617007388 */ /* 0x0001e20000000800 */
[C---:B------:R-:W-:Y:S02]  /*1490*/  HADD2 R16, |R22|.reuse, -RZ.H0_H0 ;  /* 0xa00000ff16107230 */ /* 0x040fe40000000200 */
[----:B------:R-:W-:-:S03]  /*14a0*/  HSETP2.GT.AND P5, PT, |R22|.H0_H0, |R22|.H1_H1, PT ;  /* 0x7000001616007234 */ /* 0x000fc60003fa4a00 */
[----:B------:R-:W-:-:S04]  /*14b0*/  PRMT R17, R16, 0x7632, R17 ;  /* 0x0000763210117816 */ /* 0x000fc80000000011 */
[----:B------:R-:W-:-:S05]  /*14c0*/  SEL R16, R17, R16, !P5 ;  /* 0x0000001011107207 */ /* 0x000fca0006800000 */
[----:B------:R-:W-:-:S05]  /*14d0*/  HSETP2.GT.AND P5, PT, R16.H0_H0, R7.H0_H0, PT ;  /* 0x2000000710007234 */ /* 0x000fca0003fa4800 */
[----:B------:R-:W-:Y:S02]  /*14e0*/  SEL R7, R7, R16, !P5 ;  /* 0x0000001007077207 */ /* 0x000fe40006800000 */
.L_x_1322:
        /* <DEDUP_REMOVED lines=33> */
.L_x_1323:
[----:B------:R0:W-:Y:S01]  /*1700*/  STS [R23], R18 ;  /* 0x0000001217007388 */ /* 0x0001e20000000800 */
[C---:B------:R-:W-:Y:S02]  /*1710*/  HADD2 R14, |R18|.reuse, -RZ.H0_H0 ;  /* 0xa00000ff120e7230 */ /* 0x040fe40000000200 */
[----:B------:R-:W-:-:S03]  /*1720*/  HSETP2.GT.AND P5, PT, |R18|.H0_H0, |R18|.H1_H1, PT ;  /* 0x7000001212007234 */ /* 0x000fc60003fa4a00 */
[----:B------:R-:W-:-:S04]  /*1730*/  PRMT R15, R14, 0x7632, R15 ;  /* 0x000076320e0f7816 */ /* 0x000fc8000000000f */
[----:B------:R-:W-:-:S05]  /*1740*/  SEL R14, R15, R14, !P5 ;  /* 0x0000000e0f0e7207 */ /* 0x000fca0006800000 */
[----:B------:R-:W-:-:S05]  /*1750*/  HSETP2.GT.AND P5, PT, R14.H0_H0, R7.H0_H0, PT ;  /* 0x200000070e007234 */ /* 0x000fca0003fa4800 */
[----:B------:R-:W-:Y:S02]  /*1760*/  SEL R7, R7, R14, !P5 ;  /* 0x0000000e07077207 */ /* 0x000fe40006800000 */
.L_x_1324:
[----:B0-----:R-:W-:Y:S02]  /*1770*/  IADD3 R21, R25, c[0x0][0x0], RZ ;  /* 0x0000000019157a10 */ /* 0x001fe40007ffe0ff */
[----:B------:R-:W-:Y:S02]  /*1780*/  IADD3 R11, R11, 0x1, RZ ;  /* 0x000000010b0b7810 */ /* 0x000fe40007ffe0ff */
[----:B------:R-:W-:-:S13]  /*1790*/  ISETP.GE.AND P5, PT, R21, c[0x0][0x1a8], PT ;  /* 0x00006a0015007a0c */ /* 0x000fda0003fa6270 */
[----:B------:R-:W-:Y:S05]  /*17a0*/  @!P5 BRA `(.L_x_1325) ;  /* 0xfffff5e00000d947 */ /* 0x000fea000383ffff */
.L_x_1316:
[----:B0-----:R-:W-:Y:S05]  /*17b0*/  BSYNC B0 ;  /* 0x0000000000007941 */ /* 0x001fea0003800000 */
.L_x_1315:
        /* <DEDUP_REMOVED lines=49> */
[----:B------:R-:W-:Y:S05]  /*1ad0*/  CALL.REL.NOINC `($__internal_25_$__cuda_sm20_div_rn_f64_full) ;  /* 0x0000020000007944 */ /* 0x000fea0003c00000 */
.L_x_1329:
[----:B------:R-:W-:Y:S05]  /*1ae0*/  BSYNC B1 ;  /* 0x0000000000017941 */ /* 0x000fea0003800000 */
.L_x_1328:
[----:B------:R-:W0:Y:S01]  /*1af0*/  S2R R11, SR_CTAID.X ;  /* 0x00000000000b7919 */ /* 0x000e220000002500 */
[----:B------:R-:W2:Y:S01]  /*1b00*/  F2F.F32.F64 R3, R6 ;  /* 0x0000000600037310 */ /* 0x000ea20000301000 */
[----:B------:R-:W2:Y:S01]  /*1b10*/  DSETP.GEU.AND P0, PT, |R6|, c[0x2][0x0], PT ;  /* 0x008000000600762a */ /* 0x000ea20003f0e200 */
[----:B-1----:R-:W-:-:S13]  /*1b20*/  IMAD.MOV.U32 R15, RZ, RZ, 0x2 ;  /* 0x00000002ff0f7424 */ /* 0x002fda00078e00ff */
[----:B--2---:R-:W-:Y:S02]  /*1b30*/  @!P0 FMUL R3, R3, 1.175494350822287508e-38 ;  /* 0x0080000003038820 */ /* 0x004fe40000400000 */
.L_x_1330:
        /* <DEDUP_REMOVED lines=16> */
.L_x_1327:
[----:B------:R-:W-:Y:S05]  /*1c40*/  BSYNC B0 ;  /* 0x0000000000007941 */ /* 0x000fea0003800000 */
.L_x_1326:
[----:B------:R-:W-:Y:S05]  /*1c50*/  @P1 EXIT ;  /* 0x000000000000194d */ /* 0x000fea0003800000 */
[----:B------:R-:W2:Y:S01]  /*1c60*/  LDG.E R13, [R12.64] ;  /* 0x000000040c0d7981 */ /* 0x000ea2000c1e1900 */
[----:B------:R-:W-:-:S03]  /*1c70*/  MOV R3, 0x4 ;  /* 0x0000000400037802 */ /* 0x000fc60000000f00 */
[----:B------:R-:W1:Y:S02]  /*1c80*/  S2R R2, SR_CTAID.X ;  /* 0x0000000000027919 */ /* 0x000e640000002500 */
[----:B-1----:R-:W-:-:S04]  /*1c90*/  IMAD.WIDE.U32 R2, R2, R3, c[0x0][0x1c8] ;  /* 0x0000720002027625 */ /* 0x002fc800078e0003 */
[----:B--2---:R-:W-:-:S04]  /*1ca0*/  FMUL.FTZ R0, R0, R13 ;  /* 0x0000000d00007220 */ /* 0x004fc80000410000 */
[----:B0-----:R-:W-:-:S05]  /*1cb0*/  FMUL.FTZ R5, R0, 0.0078740157186985015869 ;  /* 0x3c01020400057820 */ /* 0x001fca0000410000 */
[----:B------:R-:W-:Y:S01]  /*1cc0*/  STG.E [R2.64], R5 ;  /* 0x0000000502007986 */ /* 0x000fe2000c101904 */
[----:B------:R-:W-:Y:S05]  /*1cd0*/  EXIT ;  /* 0x000000000000794d */ /* 0x000fea0003800000 */
        .weak           $__internal_25_$__cuda_sm20_div_rn_f64_full
        .type           $__internal_25_$__cuda_sm20_div_rn_f64_full,@function
        .size           $__internal_25_$__cuda_sm20_div_rn_f64_full,(.L_x_2459 - $__internal_25_$__cuda_sm20_div_rn_f64_full)
$__internal_25_$__cuda_sm20_div_rn_f64_full:
        /* <DEDUP_REMOVED lines=57> */
.L_x_1332:
[----:B------:R-:W2:-:S14]  /*2070*/  DSETP.NAN.AND P0, PT, R4, R4, PT ;  /* 0x000000040400722a */ /* 0x000e9c0003f08000 */
[----:B--2---:R-:W-:Y:S05]  /*2080*/  @P0 BRA `(.L_x_1334) ;  /* 0x000000d000000947 */ /* 0x004fea0003800000 */
[----:B------:R-:W-:Y:S01]  /*2090*/  ISETP.NE.AND P0, PT, R3, R20, PT ;  /* 0x000000140300720c */ /* 0x000fe20003f05270 */
[----:B0-----:R-:W-:Y:S01]  /*20a0*/  IMAD.MOV.U32 R16, RZ, RZ, 0x0 ;  /* 0x00000000ff107424 */ /* 0x001fe200078e00ff */
        /* <DEDUP_REMOVED lines=11> */
.L_x_1334:
[----:B0-----:R-:W-:Y:S01]  /*2160*/  LOP3.LUT R17, R5, 0x80000, RZ, 0xfc, !PT ;  /* 0x0008000005117812 */ /* 0x001fe200078efcff */
[----:B------:R-:W-:Y:S02]  /*2170*/  IMAD.MOV.U32 R16, RZ, RZ, R4 ;  /* 0x000000ffff107224 */ /* 0x000fe400078e0004 */
.L_x_1333:
[----:B------:R-:W-:Y:S05]  /*2180*/  BSYNC B2 ;  /* 0x0000000000027941 */ /* 0x000fea0003800000 */
.L_x_1331:
[----:B------:R-:W-:Y:S01]  /*2190*/  IMAD.MOV.U32 R9, RZ, RZ, 0x0 ;  /* 0x00000000ff097424 */ /* 0x000fe200078e00ff */
[----:B------:R-:W-:Y:S01]  /*21a0*/  MOV R7, R17 ;  /* 0x0000001100077202 */ /* 0x000fe20000000f00 */
[----:B------:R-:W-:Y:S02]  /*21b0*/  IMAD.MOV.U32 R6, RZ, RZ, R16 ;  /* 0x000000ffff067224 */ /* 0x000fe400078e0010 */
[----:B------:R-:W-:Y:S05]  /*21c0*/  RET.REL.NODEC R8 `(_ZN17fastertransformer34generalAddBiasResidualLayerNormOptI7__half2Lb1ELb0ELi2ELb1ELi4EEEvPT_S3_PKS2_S5_S5_S5_S5_S5_fiiPKfS7_S7_Pfi) ;  /* 0xffffde3008007950 */ /* 0x000fea0003c3ffff */
.L_x_1335:
        /* <DEDUP_REMOVED lines=11> */
.L_x_2459:


//--------------------- .text._ZN17fastertransformer35generalAddBiasResidualLayerNormOpt2I7__half2Lb0ELb1ELi2ELb1ELi4EEEvPT_S3_PKS2_S5_S5_S5_S5_S5_fiiPKfS7_S7_Pfi --------------------------
	.section	.text._ZN17fastertransformer35generalAddBiasResidualLayerNormOpt2I7__half2Lb0ELb1ELi2ELb1ELi4EEEvPT_S3_PKS2_S5_S5_S5_S5_S5_fiiPKfS7_S7_Pfi,"ax",@progbits
	.sectioninfo	@"SHI_REGISTERS=32"
	.align	128
        .global         _ZN17fastertransformer35generalAddBiasResidualLayerNormOpt2I7__half2Lb0ELb1ELi2ELb1ELi4EEEvPT_S3_PKS2_S5_S5_S5_S5_S5_fiiPKfS7_S7_Pfi
        .type           _ZN17fastertransformer35generalAddBiasResidualLayerNormOpt2I7__half2Lb0ELb1ELi2ELb1ELi4EEEvPT_S3_PKS2_S5_S5_S5_S5_S5_fiiPKfS7_S7_Pfi,@function
        .size           _ZN17fastertransformer35generalAddBiasResidualLayerNormOpt2I7__half2Lb0ELb1ELi2ELb1ELi4EEEvPT_S3_PKS2_S5_S5_S5_S5_S5_fiiPKfS7_S7_Pfi,(.L_x_2460 - _ZN17fastertransformer35generalAddBiasResidualLayerNormOpt2I7__half2Lb0ELb1ELi2ELb1ELi4EEEvPT_S3_PKS2_S5_S5_S5_S5_S5_fiiPKfS7_S7_Pfi)
        .other          _ZN17fastertransformer35generalAddBiasResidualLayerNormOpt2I7__half2Lb0ELb1ELi2ELb1ELi4EEEvPT_S3_PKS2_S5_S5_S5_S5_S5_fiiPKfS7_S7_Pfi,@"STO_CUDA_ENTRY STV_DEFAULT"
_ZN17fastertransformer35generalAddBiasResidualLayerNormOpt2I7__half2Lb0ELb1ELi2ELb1ELi4EEEvPT_S3_PKS2_S5_S5_S5_S5_S5_fiiPKfS7_S7_Pfi:
.text._ZN17fastertransformer35generalAddBiasResidualLayerNormOpt2I7__half2Lb0ELb1ELi2ELb1ELi4EEEvPT_S3_PKS2_S5_S5_S5_S5_S5_fiiPKfS7_S7_Pfi:
[----:B------:R-:W-:Y:S02]  /*0000*/  IMAD.MOV.U32 R1, RZ, RZ, c[0x0][0x28] ;  /* 0x00000a00ff017624 */ /* 0x000fe400078e00ff */
[----:B------:R-:W-:Y:S01]  /*0010*/  IMAD.MOV.U32 R0, RZ, RZ, c[0x0][0x1d0] ;  /* 0x00007400ff007624 */ /* 0x000fe200078e00ff */
[----:B------:R-:W-:Y:S01]  /*0020*/  MOV R13, c[0x0][0x1c4] ;  /* 0x00007100000d7a02 */ /* 0x000fe20000000f00 */
[----:B------:R-:W-:Y:S01]  /*0030*/  IMAD.MOV.U32 R12, RZ, RZ, c[0x0][0x1c0] ;  /* 0x00007000ff0c7624 */ /* 0x000fe200078e00ff */
[----:B------:R-:W-:Y:S02]  /*0040*/  ULDC.64 UR4, c[0x0][0x118] ;  /* 0x0000460000047ab9 */ /* 0x000fe40000000a00 */
[----:B------:R-:W-:Y:S01]  /*0050*/  ISETP.NE.AND P0, PT, R0, 0x2, PT ;  /* 0x000000020000780c */ /* 0x000fe20003f05270 */
[----:B------:R-:W-:-:S12]  /*0060*/  IMAD.MOV.U32 R0, RZ, RZ, RZ ;  /* 0x000000ffff007224 */ /* 0x000fd800078e00ff */
        /* <DEDUP_REMOVED lines=9> */
[----:B------:R-:W-:Y:S01]  /*0100*/  HFMA2.MMA R17, -RZ, RZ, 0, 0 ;  /* 0x00000000ff117435 */ /* 0x000fe200000001ff */
[--C-:B------:R-:W-:Y:S02]  /*0110*/  IMAD R16, R3, c[0x0][0x1a8], R2.reuse ;  /* 0x00006a0003107a24 */ /* 0x100fe400078e0202 */
[----:B------:R-:W-:Y:S02]  /*0120*/  IMAD.SHL.U32 R18, R4, 0x4, RZ ;  /* 0x0000000404127824 */ /* 0x000fe400078e00ff */
[----:B------:R-:W-:Y:S02]  /*0130*/  IMAD.MOV.U32 R19, RZ, RZ, RZ ;  /* 0x000000ffff137224 */ /* 0x000fe400078e00ff */
[----:B------:R-:W-:Y:S02]  /*0140*/  IMAD.MOV.U32 R10, RZ, RZ, R2 ;  /* 0x000000ffff0a7224 */ /* 0x000fe400078e0002 */
[----:B------:R-:W-:-:S02]  /*0150*/  IMAD.MOV.U32 R20, RZ, RZ, RZ ;  /* 0x000000ffff147224 */ /* 0x000fc400078e00ff */
[----:B------:R-:W-:-:S04]  /*0160*/  IMAD.WIDE R4, R4, 0x4, RZ ;  /* 0x0000000404047825 */ /* 0x000fc800078e02ff */
.L_x_1338:
[----:B------:R-:W-:Y:S02]  /*0170*/  IMAD.MOV.U32 R22, RZ, RZ, 0x4 ;  /* 0x00000004ff167424 */ /* 0x000fe400078e00ff */
[----:B------:R-:W-:Y:S02]  /*0180*/  IMAD R11, R18, R17, R16 ;  /* 0x00000011120b7224 */ /* 0x000fe400078e0210 */
        /* <DEDUP_REMOVED lines=32> */
[----:B0-----:R-:W-:Y:S01]  /*0390*/  IMAD.WIDE R6, R11, 0x4, R4 ;  /* 0x000000040b067825 */ /* 0x001fe200078e0204 */
[----:B------:R-:W-:-:S04]  /*03a0*/  MOV R9, c[0x0][0x0] ;  /* 0x0000000000097a02 */ /* 0x000fc80000000f00 */
[C---:B------:R-:W-:Y:S01]  /*03b0*/  IADD3 R8, P0, R6.reuse, c[0x0][0x180], RZ ;  /* 0x0000600006087a10 */ /* 0x040fe20007f1e0ff */
[----:B------:R-:W-:Y:S01]  /*03c0*/  IMAD.WIDE R14, R9, 0x4, R14 ;  /* 0x00000004090e7825 */ /* 0x000fe200078e020e */
[----:B------:R-:W-:Y:S02]  /*03d0*/  IADD3 R10, P1, R6, c[0x0][0x188], RZ ;  /* 0x00006200060a7a10 */ /* 0x000fe40007f3e0ff */
[C---:B------:R-:W-:Y:S02]  /*03e0*/  IADD3.X R9, R7.reuse, c[0x0][0x184], RZ, P0, !PT ;  /* 0x0000610007097a10 */ /* 0x040fe400007fe4ff */
[----:B------:R-:W-:Y:S01]  /*03f0*/  IADD3.X R11, R7, c[0x0][0x18c], RZ, P1, !PT ;  /* 0x00006300070b7a10 */ /* 0x000fe20000ffe4ff */
[----:B------:R-:W2:Y:S04]  /*0400*/  LDG.E.CONSTANT R23, [R14.64] ;  /* 0x000000040e177981 */ /* 0x000ea8000c1e9900 */
[----:B------:R-:W3:Y:S04]  /*0410*/  LDG.E.CONSTANT R8, [R8.64] ;  /* 0x0000000408087981 */ /* 0x000ee8000c1e9900 */
[----:B------:R-:W4:Y:S01]  /*0420*/  LDG.E.CONSTANT R10, [R10.64] ;  /* 0x000000040a0a7981 */ /* 0x000f22000c1e9900 */
[----:B------:R-:W-:Y:S01]  /*0430*/  IMAD.IADD R21, R18, 0x1, R21 ;  /* 0x0000000112157824 */ /* 0x000fe200078e0215 */
[----:B------:R-:W-:Y:S01]  /*0440*/  IADD3 R22, R22, c[0x0][0x0], RZ ;  /* 0x0000000016167a10 */ /* 0x000fe20007ffe0ff */
[----:B--2---:R-:W-:-:S02]  /*0450*/  HADD2.F32 R24, -RZ, R23.H0_H0 ;  /* 0x20000017ff187230 */ /* 0x004fc40000004100 */
[----:B------:R-:W-:Y:S02]  /*0460*/  HADD2.F32 R23, -RZ, R23.H1_H1 ;  /* 0x30000017ff177230 */ /* 0x000fe40000004100 */
[--C-:B---3--:R-:W-:Y:S01]  /*0470*/  HADD2.F32 R25, -RZ, R8.reuse.H0_H0 ;  /* 0x20000008ff197230 */ /* 0x108fe20000004100 */
[----:B------:R-:W-:Y:S01]  /*0480*/  FADD.FTZ R24, RZ, R24 ;  /* 0x00000018ff187221 */ /* 0x000fe20000010000 */
[----:B------:R-:W-:Y:S01]  /*0490*/  HADD2.F32 R27, -RZ, R8.H1_H1 ;  /* 0x30000008ff1b7230 */ /* 0x000fe20000004100 */
[----:B------:R-:W-:Y:S01]  /*04a0*/  FADD.FTZ R23, RZ, R23 ;  /* 0x00000017ff177221 */ /* 0x000fe20000010000 */
[--C-:B----4-:R-:W-:Y:S01]  /*04b0*/  HADD2.F32 R26, -RZ, R10.reuse.H0_H0 ;  /* 0x2000000aff1a7230 */ /* 0x110fe20000004100 */
[----:B------:R-:W-:Y:S01]  /*04c0*/  IADD3 R8, P0, R6, c[0x0][0x168], RZ ;  /* 0x00005a0006087a10 */ /* 0x000fe20007f1e0ff */
[----:B------:R-:W-:-:S03]  /*04d0*/  HADD2.F32 R28, -RZ, R10.H1_H1 ;  /* 0x3000000aff1c7230 */ /* 0x000fc60000004100 */
[----:B------:R-:W-:Y:S01]  /*04e0*/  FADD.FTZ R25, R25, R26 ;  /* 0x0000001a19197221 */ /* 0x000fe20000010000 */
[----:B------:R-:W-:Y:S01]  /*04f0*/  IADD3.X R9, R7, c[0x0][0x16c], RZ, P0, !PT ;  /* 0x00005b0007097a10 */ /* 0x000fe200007fe4ff */
[----:B------:R-:W-:Y:S01]  /*0500*/  FADD.FTZ R28, R27, R28 ;  /* 0x0000001c1b1c7221 */ /* 0x000fe20000010000 */
[----:B------:R-:W-:Y:S01]  /*0510*/  ISETP.GE.AND P0, PT, R22, c[0x0][0x1a8], PT ;  /* 0x00006a0016007a0c */ /* 0x000fe20003f06270 */
[----:B------:R-:W-:Y:S02]  /*0520*/  FADD.FTZ R10, R24, R25 ;  /* 0x00000019180a7221 */ /* 0x000fe40000010000 */
[----:B------:R-:W-:-:S05]  /*0530*/  FADD.FTZ R23, R23, R28 ;  /* 0x0000001c17177221 */ /* 0x000fca0000010000 */
        /* <DEDUP_REMOVED lines=10> */
[C---:B------:R-:W-:Y:S02]  /*05e0*/  IADD3 R23, P1, R4.reuse, R6, RZ ;  /* 0x0000000604177210 */ /* 0x040fe40007f3e0ff */
[----:B------:R-:W-:-:S02]  /*05f0*/  IADD3 R6, P0, R4, R14, RZ ;  /* 0x0000000e04067210 */ /* 0x000fc40007f1e0ff */
[----:B------:R-:W-:Y:S01]  /*0600*/  IADD3 R10, P3, R23, c[0x0][0x188], RZ ;  /* 0x00006200170a7a10 */ /* 0x000fe20007f7e0ff */
[----:B------:R-:W-:Y:S01]  /*0610*/  IMAD.X R25, R5, 0x1, R7, P1 ;  /* 0x0000000105197824 */ /* 0x000fe200008e0607 */
[----:B0-----:R-:W-:Y:S01]  /*0620*/  IADD3 R8, P1, R23, c[0x0][0x180], RZ ;  /* 0x0000600017087a10 */ /* 0x001fe20007f3e0ff */
[----:B------:R-:W-:-:S03]  /*0630*/  IMAD.X R7, R5, 0x1, R15, P0 ;  /* 0x0000000105077824 */ /* 0x000fc600000e060f */
        /* <DEDUP_REMOVED lines=34> */
[----:B------:R-:W-:Y:S02]  /*0860*/  IADD3.X R25, R5, R25, RZ, P1, !PT ;  /* 0x0000001905197210 */ /* 0x000fe40000ffe4ff */
[----:B0-----:R-:W-:Y:S01]  /*0870*/  IADD3 R8, P1, R23, c[0x0][0x180], RZ ;  /* 0x0000600017087a10 */ /* 0x001fe20007f3e0ff */
[----:B------:R-:W-:Y:S01]  /*0880*/  IMAD.X R7, R5, 0x1, R7, P0 ;  /* 0x0000000105077824 */ /* 0x000fe200000e0607 */
[----:B------:R-:W-:Y:S02]  /*0890*/  IADD3 R10, P3, R23, c[0x0][0x188], RZ ;  /* 0x00006200170a7a10 */ /* 0x000fe40007f7e0ff */
[C---:B------:R-:W-:Y:S02]  /*08a0*/  IADD3.X R9, R25.reuse, c[0x0][0x184], RZ, P1, !PT ;  /* 0x0000610019097a10 */ /* 0x040fe40000ffe4ff */
[----:B------:R-:W-:Y:S01]  /*08b0*/  IADD3.X R11, R25, c[0x0][0x18c], RZ, P3, !PT ;  /* 0x00006300190b7a10 */ /* 0x000fe20001ffe4ff */
[----:B------:R-:W2:Y:S04]  /*08c0*/  LDG.E.CONSTANT R6, [R6.64] ;  /* 0x0000000406067981 */ /* 0x000ea8000c1e9900 */
[----:B------:R-:W3:Y:S04]  /*08d0*/  LDG.E.CONSTANT R8, [R8.64] ;  /* 0x0000000408087981 */ /* 0x000ee8000c1e9900 */
[----:B------:R-:W4:Y:S01]  /*08e0*/  LDG.E.CONSTANT R10, [R10.64] ;  /* 0x000000040a0a7981 */ /* 0x000f22000c1e9900 */
[----:B------:R-:W-:Y:S01]  /*08f0*/  IMAD.IADD R21, R18, 0x1, R21 ;  /* 0x0000000112157824 */ /* 0x000fe200078e0215 */
        /* <DEDUP_REMOVED lines=27> */
.L_x_1337:
[----:B0-2---:R-:W-:Y:S05]  /*0ab0*/  BSYNC B0 ;  /* 0x0000000000007941 */ /* 0x005fea0003800000 */
.L_x_1336:
        /* <DEDUP_REMOVED lines=9> */
[----:B0-----:R-:W-:Y:S02]  /*0b50*/  FADD.FTZ R4, R5, R4 ;  /* 0x0000000405047221 */ /* 0x001fe40000010000 */
[----:B------:R-:W0:Y:S01]  /*0b60*/  I2F.U32 R5, c[0x0][0x0] ;  /* 0x0000000000057b06 */ /* 0x000e220000201000 */
[----:B-1----:R-:W-:Y:S02]  /*0b70*/  FADD.FTZ R10, R9, R6 ;  /* 0x00000006090a7221 */ /* 0x002fe40000010000 */
[----:B------:R-:W1:Y:S04]  /*0b80*/  SHFL.BFLY PT, R7, R4, 0x4, 0x1f ;  /* 0x0c801f0004077f89 */ /* 0x000e6800000e0000 */
[----:B------:R-:W2:Y:S01]  /*0b90*/  SHFL.BFLY PT, R11, R10, 0x4, 0x1f ;  /* 0x0c801f000a0b7f89 */ /* 0x000ea200000e0000 */
[----:B-1----:R-:W-:-:S02]  /*0ba0*/  FADD.FTZ R7, R4, R7 ;  /* 0x0000000704077221 */ /* 0x002fc40000010000 */
[----:B0-----:R-:W-:Y:S01]  /*0bb0*/  FMUL.FTZ R4, R5, 0.03125 ;  /* 0x3d00000005047820 */ /* 0x001fe20000410000 */
[----:B------:R-:W-:Y:S01]  /*0bc0*/  LOP3.LUT P3, R5, R2, 0x1f, RZ, 0xc0, !PT ;  /* 0x0000001f02057812 */ /* 0x000fe2000786c0ff */
[----:B--2---:R-:W-:Y:S01]  /*0bd0*/  FADD.FTZ R11, R10, R11 ;  /* 0x0000000b0a0b7221 */ /* 0x004fe20000010000 */
[----:B------:R-:W0:Y:S02]  /*0be0*/  SHFL.BFLY PT, R6, R7, 0x2, 0x1f ;  /* 0x0c401f0007067f89 */ /* 0x000e2400000e0000 */
[----:B------:R-:W-:Y:S02]  /*0bf0*/  FSETP.GT.FTZ.AND P0, PT, R4, R17, PT ;  /* 0x000000110400720b */ /* 0x000fe40003f14000 */
[----:B------:R-:W1:Y:S01]  /*0c00*/  SHFL.BFLY PT, R14, R11, 0x2, 0x1f ;  /* 0x0c401f000b0e7f89 */ /* 0x000e6200000e0000 */
[----:B0-----:R-:W-:Y:S01]  /*0c10*/  FADD.FTZ R8, R7, R6 ;  /* 0x0000000607087221 */ /* 0x001fe20000010000 */
[----:B------:R-:W-:Y:S01]  /*0c20*/  SHF.R.U32.HI R6, RZ, 0x5, R2 ;  /* 0x00000005ff067819 */ /* 0x000fe20000011602 */
[----:B------:R-:W-:-:S02]  /*0c30*/  IMAD.SHL.U32 R7, R5, 0x4, RZ ;  /* 0x0000000405077824 */ /* 0x000fc400078e00ff */
[----:B-1----:R-:W-:Y:S01]  /*0c40*/  FADD.FTZ R14, R11, R14 ;  /* 0x0000000e0b0e7221 */ /* 0x002fe20000010000 */
[----:B------:R-:W0:Y:S04]  /*0c50*/  SHFL.BFLY PT, R9, R8, 0x1, 0x1f ;  /* 0x0c201f0008097f89 */ /* 0x000e2800000e0000 */
        /* <DEDUP_REMOVED lines=39> */
.L_x_1340:
[----:B------:R-:W-:Y:S05]  /*0ed0*/  BSYNC B0 ;  /* 0x0000000000007941 */ /* 0x000fea0003800000 */
.L_x_1339:
[----:B------:R-:W-:Y:S01]  /*0ee0*/  BAR.SYNC.DEFER_BLOCKING 0x0 ;  /* 0x0000000000007b1d */ /* 0x000fe20000010000 */
[----:B0-----:R-:W-:-:S05]  /*0ef0*/  IMAD.MOV.U32 R8, RZ, RZ, 0x11 ;  /* 0x00000011ff087424 */ /* 0x001fca00078e00ff */
[----:B------:R-:W-:Y:S01]  /*0f00*/  BSSY B0, `(.L_x_1341) ;  /* 0x00000b4000007945 */ /* 0x000fe20003800000 */
[----:B------:R-:W-:Y:S05]  /*0f10*/  @P2 BRA `(.L_x_1342) ;  /* 0x00000b2000002947 */ /* 0x000fea0003800000 */
[----:B------:R-:W0:Y:S01]  /*0f20*/  LDS.64 R10, [RZ] ;  /* 0x00000000ff0a7984 */ /* 0x000e220000000a00 */
[----:B------:R-:W-:Y:S01]  /*0f30*/  MOV R14, c[0x0][0x0] ;  /* 0x00000000000e7a02 */ /* 0x000fe20000000f00 */
[----:B------:R-:W-:Y:S01]  /*0f40*/  IMAD.MOV.U32 R22, RZ, RZ, R2 ;  /* 0x000000ffff167224 */ /* 0x000fe200078e0002 */
[----:B------:R-:W-:-:S04]  /*0f50*/  ISETP.NE.U32.AND P0, PT, RZ, c[0x0][0x1c8], PT ;  /* 0x00007200ff007a0c */ /* 0x000fc80003f05070 */
[----:B------:R-:W-:Y:S02]  /*0f60*/  ISETP.NE.AND.EX P0, PT, RZ, c[0x0][0x1cc], PT, P0 ;  /* 0x00007300ff007a0c */ /* 0x000fe40003f05300 */
[----:B0-----:R-:W-:Y:S01]  /*0f70*/  F2FP.PACK_AB R9, R11, R10 ;  /* 0x0000000a0b09723e */ /* 0x001fe200000000ff */
[----:B------:R-:W-:Y:S02]  /*0f80*/  IMAD.MOV.U32 R11, RZ, RZ, RZ ;  /* 0x000000ffff0b7224 */ /* 0x000fe400078e00ff */
[----:B------:R-:W-:Y:S02]  /*0f90*/  IMAD.SHL.U32 R10, R14, 0x4, RZ ;  /* 0x000000040e0a7824 */ /* 0x000fe400078e00ff */
.L_x_1351:
        /* <DEDUP_REMOVED lines=32> */
.L_x_1343:
[----:B------:R0:W-:Y:S01]  /*11a0*/  STS [R23], R21 ;  /* 0x0000001517007388 */ /* 0x0001e20000000800 */
[C---:B------:R-:W-:Y:S02]  /*11b0*/  HADD2 R17, |R21|.reuse, -RZ.H0_H0 ;  /* 0xa00000ff15117230 */ /* 0x040fe40000000200 */
[----:B------:R-:W-:-:S03]  /*11c0*/  HSETP2.GT.AND P4, PT, |R21|.H0_H0, |R21|.H1_H1, PT ;  /* 0x7000001515007234 */ /* 0x000fc60003f84a00 */
[----:B------:R-:W-:-:S04]  /*11d0*/  PRMT R16, R17, 0x7632, R16 ;  /* 0x0000763211107816 */ /* 0x000fc80000000010 */
[----:B------:R-:W-:-:S05]  /*11e0*/  SEL R17, R16, R17, !P4 ;  /* 0x0000001110117207 */ /* 0x000fca0006000000 */
[----:B------:R-:W-:-:S05]  /*11f0*/  HSETP2.GT.AND P4, PT, R17.H0_H0, R8.H0_H0, PT ;  /* 0x2000000811007234 */ /* 0x000fca0003f84800 */
[----:B------:R-:W-:Y:S02]  /*1200*/  SEL R8, R8, R17, !P4 ;  /* 0x0000001108087207 */ /* 0x000fe40006000000 */
.L_x_1344:
        /* <DEDUP_REMOVED lines=36> */
.L_x_1345:
[----:B------:R0:W-:Y:S01]  /*1450*/  STS [R23], R24 ;  /* 0x0000001817007388 */ /* 0x0001e20000000800 */
[C---:B------:R-:W-:Y:S02]  /*1460*/  HADD2 R17, |R24|.reuse, -RZ.H0_H0 ;  /* 0xa00000ff18117230 */ /* 0x040fe40000000200 */
[----:B------:R-:W-:-:S03]  /*1470*/  HSETP2.GT.AND P4, PT, |R24|.H0_H0, |R24|.H1_H1, PT ;  /* 0x7000001818007234 */ /* 0x000fc60003f84a00 */
[----:B------:R-:W-:-:S04]  /*1480*/  PRMT R16, R17, 0x7632, R16 ;  /* 0x0000763211107816 */ /* 0x000fc80000000010 */
[----:B------:R-:W-:-:S05]  /*1490*/  SEL R17, R16, R17, !P4 ;  /* 0x0000001110117207 */ /* 0x000fca0006000000 */
[----:B------:R-:W-:-:S05]  /*14a0*/  HSETP2.GT.AND P4, PT, R17.H0_H0, R8.H0_H0, PT ;  /* 0x2000000811007234 */ /* 0x000fca0003f84800 */
[----:B------:R-:W-:Y:S02]  /*14b0*/  SEL R8, R8, R17, !P4 ;  /* 0x0000001108087207 */ /* 0x000fe40006000000 */
.L_x_1346:
        /* <DEDUP_REMOVED lines=35> */
.L_x_1347:
[----:B------:R0:W-:Y:S01]  /*16f0*/  STS [R23], R24 ;  /* 0x0000001817007388 */ /* 0x0001e20000000800 */
[C---:B------:R-:W-:Y:S02]  /*1700*/  HADD2 R17, |R24|.reuse, -RZ.H0_H0 ;  /* 0xa00000ff18117230 */ /* 0x040fe40000000200 */
[----:B------:R-:W-:-:S03]  /*1710*/  HSETP2.GT.AND P4, PT, |R24|.H0_H0, |R24|.H1_H1, PT ;  /* 0x7000001818007234 */ /* 0x000fc60003f84a00 */
[----:B------:R-:W-:-:S04]  /*1720*/  PRMT R16, R17, 0x7632, R16 ;  /* 0x0000763211107816 */ /* 0x000fc80000000010 */
[----:B------:R-:W-:-:S05]  /*1730*/  SEL R17, R16, R17, !P4 ;  /* 0x0000001110117207 */ /* 0x000fca0006000000 */
[----:B------:R-:W-:-:S05]  /*1740*/  HSETP2.GT.AND P4, PT, R17.H0_H0, R8.H0_H0, PT ;  /* 0x2000000811007234 */ /* 0x000fca0003f84800 */
[----:B------:R-:W-:Y:S02]  /*1750*/  SEL R8, R8, R17, !P4 ;  /* 0x0000001108087207 */ /* 0x000fe40006000000 */
.L_x_1348:
        /* <DEDUP_REMOVED lines=35> */
.L_x_1349:
[----:B------:R0:W-:Y:S01]  /*1990*/  STS [R23], R18 ;  /* 0x0000001217007388 */ /* 0x0001e20000000800 */
[C---:B------:R-:W-:Y:S02]  /*19a0*/  HADD2 R15, |R18|.reuse, -RZ.H0_H0 ;  /* 0xa00000ff120f7230 */ /* 0x040fe40000000200 */
[----:B------:R-:W-:-:S03]  /*19b0*/  HSETP2.GT.AND P4, PT, |R18|.H0_H0, |R18|.H1_H1, PT ;  /* 0x7000001212007234 */ /* 0x000fc60003f84a00 */
[----:B------:R-:W-:-:S04]  /*19c0*/  PRMT R14, R15, 0x7632, R14 ;  /* 0x000076320f0e7816 */ /* 0x000fc8000000000e */
[----:B------:R-:W-:-:S05]  /*19d0*/  SEL R15, R14, R15, !P4 ;  /* 0x0000000f0e0f7207 */ /* 0x000fca0006000000 */
[----:B------:R-:W-:-:S05]  /*19e0*/  HSETP2.GT.AND P4, PT, R15.H0_H0, R8.H0_H0, PT ;  /* 0x200000080f007234 */ /* 0x000fca0003f84800 */
[----:B------:R-:W-:Y:S02]  /*19f0*/  SEL R8, R8, R15, !P4 ;  /* 0x0000000f08087207 */ /* 0x000fe40006000000 */
.L_x_1350:
[----:B0-----:R-:W-:Y:S02]  /*1a00*/  IADD3 R22, R22, c[0x0][0x0], RZ ;  /* 0x0000000016167a10 */ /* 0x001fe40007ffe0ff */
[----:B------:R-:W-:Y:S02]  /*1a10*/  IADD3 R11, R11, 0x1, RZ ;  /* 0x000000010b0b7810 */ /* 0x000fe40007ffe0ff */
[----:B------:R-:W-:-:S13]  /*1a20*/  ISETP.GE.AND P4, PT, R22, c[0x0][0x1a8], PT ;  /* 0x00006a0016007a0c */ /* 0x000fda0003f86270 */
[----:B------:R-:W-:Y:S05]  /*1a30*/  @!P4 BRA `(.L_x_1351) ;  /* 0xfffff5600000c947 */ /* 0x000fea000383ffff */
.L_x_1342:
[----:B------:R-:W-:Y:S05]  /*1a40*/  BSYNC B0 ;  /* 0x0000000000007941 */ /* 0x000fea0003800000 */
.L_x_1341:
        /* <DEDUP_REMOVED lines=8> */
[----:B------:R-:W-:Y:S01]  /*1ad0*/  HFMA2.MMA R4, -RZ, RZ, -598.5, 40320 ;  /* 0xe0ad78ecff047435 */ /* 0x000fe200000001ff */
        /* <DEDUP_REMOVED lines=40> */
[----:B------:R-:W-:Y:S05]  /*1d60*/  CALL.REL.NOINC `($__internal_26_$__cuda_sm20_div_rn_f64_full) ;  /* 0x000001e000007944 */ /* 0x000fea0003c00000 */
.L_x_1355:
[----:B------:R-:W-:Y:S05]  /*1d70*/  BSYNC B1 ;  /* 0x0000000000017941 */ /* 0x000fea0003800000 */
.L_x_1354:
[----:B------:R-:W2:Y:S01]  /*1d80*/  F2F.F32.F64 R6, R4 ;  /* 0x0000000400067310 */ /* 0x000ea20000301000 */
[----:B------:R-:W2:Y:S01]  /*1d90*/  DSETP.GEU.AND P0, PT, |R4|, c[0x2][0x0], PT ;  /* 0x008000000400762a */ /* 0x000ea20003f0e200 */
[----:B------:R-:W-:-:S13]  /*1da0*/  IMAD.MOV.U32 R11, RZ, RZ, 0x2 ;  /* 0x00000002ff0b7424 */ /* 0x000fda00078e00ff */
[----:B--2---:R-:W-:Y:S02]  /*1db0*/  @!P0 FMUL R6, R6, 1.175494350822287508e-38 ;  /* 0x0080000006068820 */ /* 0x004fe40000400000 */
.L_x_1356:
        /* <DEDUP_REMOVED lines=16> */
.L_x_1353:
[----:B------:R-:W-:Y:S05]  /*1ec0*/  BSYNC B0 ;  /* 0x0000000000007941 */ /* 0x000fea0003800000 */
.L_x_1352:
        /* <DEDUP_REMOVED lines=8> */
        .weak           $__internal_26_$__cuda_sm20_div_rn_f64_full
        .type           $__internal_26_$__cuda_sm20_div_rn_f64_full,@function
        .size           $__internal_26_$__cuda_sm20_div_rn_f64_full,(.L_x_2460 - $__internal_26_$__cuda_sm20_div_rn_f64_full)
$__internal_26_$__cuda_sm20_div_rn_f64_full:
        /* <DEDUP_REMOVED lines=57> */
.L_x_1358:
        /* <DEDUP_REMOVED lines=15> */
.L_x_1360:
[----:B------:R-:W-:Y:S01]  /*23d0*/  LOP3.LUT R17, R7, 0x80000, RZ, 0xfc, !PT ;  /* 0x0008000007117812 */ /* 0x000fe200078efcff */
[----:B------:R-:W-:Y:S02]  /*23e0*/  IMAD.MOV.U32 R16, RZ, RZ, R6 ;  /* 0x000000ffff107224 */ /* 0x000fe400078e0006 */
.L_x_1359:
[----:B------:R-:W-:Y:S05]  /*23f0*/  BSYNC B2 ;  /* 0x0000000000027941 */ /* 0x000fea0003800000 */
.L_x_1357:
[----:B------:R-:W-:Y:S01]  /*2400*/  IMAD.MOV.U32 R11, RZ, RZ, 0x0 ;  /* 0x00000000ff0b7424 */ /* 0x000fe200078e00ff */
[----:B------:R-:W-:Y:S01]  /*2410*/  MOV R4, R16 ;  /* 0x0000001000047202 */ /* 0x000fe20000000f00 */
[----:B------:R-:W-:Y:S02]  /*2420*/  IMAD.MOV.U32 R5, RZ, RZ, R17 ;  /* 0x000000ffff057224 */ /* 0x000fe400078e0011 */
[----:B------:R-:W-:Y:S05]  /*2430*/  RET.REL.NODEC R10 `(_ZN17fastertransformer35generalAddBiasResidualLayerNormOpt2I7__half2Lb0ELb1ELi2ELb1ELi4EEEvPT_S3_PKS2_S5_S5_S5_S5_S5_fiiPKfS7_S7_Pfi) ;  /* 0xffffdbc00a007950 */ /* 0x000fea0003c3ffff */
.L_x_1361:
        /* <DEDUP_REMOVED lines=12> */
.L_x_2460:


//--------------------- .text._ZN17fastertransformer34generalAddBiasResidualLayerNormOptI7__half2Lb0ELb1ELi2ELb1ELi4EEEvPT_S3_PKS2_S5_S5_S5_S5_S5_fiiPKfS7_S7_Pfi --------------------------
	.section	.text._ZN17fastertransformer34generalAddBiasResidualLayerNormOptI7__half2Lb0ELb1ELi2ELb1ELi4EEEvPT_S3_PKS2_S5_S5_S5_S5_S5_fiiPKfS7_S7_Pfi,"ax",@progbits
	.sectioninfo	@"SHI_REGISTERS=30"
	.align	128
        .global         _ZN17fastertransformer34generalAddBiasResidualLayerNormOptI7__half2Lb0ELb1ELi2ELb1ELi4EEEvPT_S3_PKS2_S5_S5_S5_S5_S5_fiiPKfS7_S7_Pfi
        .type           _ZN17fastertransformer34generalAddBiasResidualLayerNormOptI7__half2Lb0ELb1ELi2ELb1ELi4EEEvPT_S3_PKS2_S5_S5_S5_S5_S5_fiiPKfS7_S7_Pfi,@function
        .size           _ZN17fastertransformer34generalAddBiasResidualLayerNormOptI7__half2Lb0ELb1ELi2ELb1ELi4EEEvPT_S3_PKS2_S5_S5_S5_S5_S5_fiiPKfS7_S7_Pfi,(.L_x_2461 - _ZN17fastertransformer34generalAddBiasResidualLayerNormOptI7__half2Lb0ELb1ELi2ELb1ELi4EEEvPT_S3_PKS2_S5_S5_S5_S5_S5_fiiPKfS7_S7_Pfi)
        .other          _ZN17fastertransformer34generalAddBiasResidualLayerNormOptI7__half2Lb0ELb1ELi2ELb1ELi4EEEvPT_S3_PKS2_S5_S5_S5_S5_S5_fiiPKfS7_S7_Pfi,@"STO_CUDA_ENTRY STV_DEFAULT"
_ZN17fastertransformer34generalAddBiasResidualLayerNormOptI7__half2Lb0ELb1ELi2ELb1ELi4EEEvPT_S3_PKS2_S5_S5_S5_S5_S5_fiiPKfS7_S7_Pfi:
.text._ZN17fastertransformer34generalAddBiasResidualLayerNormOptI7__half2Lb0ELb1ELi2ELb1ELi4EEEvPT_S3_PKS2_S5_S5_S5_S5_S5_fiiPKfS7_S7_Pfi:
        /* <DEDUP_REMOVED lines=15> */
.L_x_1364:
        /* <DEDUP_REMOVED lines=9> */
[----:B--2---:R-:W-:-:S10]  /*0180*/  HFMA2.MMA R5, R4, 1, 1, RZ ;  /* 0x3c003c0004057835 */ /* 0x004fd400000000ff */
[----:B---3--:R-:W-:-:S06]  /*0190*/  HADD2 R5, R5, R6 ;  /* 0x0000000605057230 */ /* 0x008fcc0000000000 */
[----:B----4-:R-:W-:-:S07]  /*01a0*/  HFMA2.MMA R5, R5, 1, 1, R8 ;  /* 0x3c003c0005057835 */ /* 0x010fce0000000008 */
[----:B------:R-:W-:Y:S03]  /*01b0*/  STG.E [R10.64], R5 ;  /* 0x000000050a007986 */ /* 0x000fe6000c101904 */
[----:B------:R-:W-:Y:S01]  /*01c0*/  HADD2 R3, R3, R5 ;  /* 0x0000000503037230 */ /* 0x000fe20000000000 */
[----:B------:R0:W-:Y:S02]  /*01d0*/  STS [R14.X4+0x110], R5 ;  /* 0x000110050e007388 */ /* 0x0001e40000004800 */
[----:B0-----:R-:W-:-:S04]  /*01e0*/  IADD3 R14, R14, c[0x0][0x0], RZ ;  /* 0x000000000e0e7a10 */ /* 0x001fc80007ffe0ff */
[----:B------:R-:W-:-:S13]  /*01f0*/  ISETP.GE.AND P0, PT, R14, c[0x0][0x1a8], PT ;  /* 0x00006a000e007a0c */ /* 0x000fda0003f06270 */
[----:B------:R-:W-:Y:S05]  /*0200*/  @!P0 BRA `(.L_x_1364) ;  /* 0xfffffee000008947 */ /* 0x000fea000383ffff */
.L_x_1363:
[----:B-1----:R-:W-:Y:S05]  /*0210*/  BSYNC B0 ;  /* 0x0000000000007941 */ /* 0x002fea0003800000 */
.L_x_1362:
        /* <DEDUP_REMOVED lines=47> */
.L_x_1367:
        /* <DEDUP_REMOVED lines=53> */
.L_x_1366:
[----:B0-----:R-:W-:Y:S05]  /*0860*/  BSYNC B0 ;  /* 0x0000000000007941 */ /* 0x001fea0003800000 */
.L_x_1365:
        /* <DEDUP_REMOVED lines=44> */
.L_x_1378:
        /* <DEDUP_REMOVED lines=32> */
.L_x_1370:
[----:B------:R0:W-:Y:S01]  /*0d30*/  STS [R23], R22 ;  /* 0x0000001617007388 */ /* 0x0001e20000000800 */
[C---:B------:R-:W-:Y:S02]  /*0d40*/  HADD2 R16, |R22|.reuse, -RZ.H0_H0 ;  /* 0xa00000ff16107230 */ /* 0x040fe40000000200 */
[----:B------:R-:W-:-:S03]  /*0d50*/  HSETP2.GT.AND P4, PT, |R22|.H0_H0, |R22|.H1_H1, PT ;  /* 0x7000001616007234 */ /* 0x000fc60003f84a00 */
[----:B------:R-:W-:-:S04]  /*0d60*/  PRMT R17, R16, 0x7632, R17 ;  /* 0x0000763210117816 */ /* 0x000fc80000000011 */
[----:B------:R-:W-:-:S05]  /*0d70*/  SEL R16, R17, R16, !P4 ;  /* 0x0000001011107207 */ /* 0x000fca0006000000 */
[----:B------:R-:W-:-:S05]  /*0d80*/  HSETP2.GT.AND P4, PT, R16.H0_H0, R7.H0_H0, PT ;  /* 0x2000000710007234 */ /* 0x000fca0003f84800 */
[----:B------:R-:W-:Y:S02]  /*0d90*/  SEL R7, R7, R16, !P4 ;  /* 0x0000001007077207 */ /* 0x000fe40006000000 */
.L_x_1371:
        /* <DEDUP_REMOVED lines=36> */
.L_x_1372:
[----:B------:R0:W-:Y:S01]  /*0fe0*/  STS [R23], R22 ;  /* 0x0000001617007388 */ /* 0x0001e20000000800 */
[C---:B------:R-:W-:Y:S02]  /*0ff0*/  HADD2 R16, |R22|.reuse, -RZ.H0_H0 ;  /* 0xa00000ff16107230 */ /* 0x040fe40000000200 */
[----:B------:R-:W-:-:S03]  /*1000*/  HSETP2.GT.AND P4, PT, |R22|.H0_H0, |R22|.H1_H1, PT ;  /* 0x7000001616007234 */ /* 0x000fc60003f84a00 */
[----:B------:R-:W-:-:S04]  /*1010*/  PRMT R17, R16, 0x7632, R17 ;  /* 0x0000763210117816 */ /* 0x000fc80000000011 */
[----:B------:R-:W-:-:S05]  /*1020*/  SEL R16, R17, R16, !P4 ;  /* 0x0000001011107207 */ /* 0x000fca0006000000 */
[----:B------:R-:W-:-:S05]  /*1030*/  HSETP2.GT.AND P4, PT, R16.H0_H0, R7.H0_H0, PT ;  /* 0x2000000710007234 */ /* 0x000fca0003f84800 */
[----:B------:R-:W-:Y:S02]  /*1040*/  SEL R7, R7, R16, !P4 ;  /* 0x0000001007077207 */ /* 0x000fe40006000000 */
.L_x_1373:
        /* <DEDUP_REMOVED lines=35> */
.L_x_1374:
[----:B------:R0:W-:Y:S01]  /*1280*/  STS [R23], R22 ;  /* 0x0000001617007388 */ /* 0x0001e20000000800 */
[C---:B------:R-:W-:Y:S02]  /*1290*/  HADD2 R16, |R22|.reuse, -RZ.H0_H0 ;  /* 0xa00000ff16107230 */ /* 0x040fe40000000200 */
[----:B------:R-:W-:-:S03]  /*12a0*/  HSETP2.GT.AND P4, PT, |R22|.H0_H0, |R22|.H1_H1, PT ;  /* 0x7000001616007234 */ /* 0x000fc60003f84a00 */
[----:B------:R-:W-:-:S04]  /*12b0*/  PRMT R17, R16, 0x7632, R17 ;  /* 0x0000763210117816 */ /* 0x000fc80000000011 */
[----:B------:R-:W-:-:S05]  /*12c0*/  SEL R16, R17, R16, !P4 ;  /* 0x0000001011107207 */ /* 0x000fca0006000000 */
[----:B------:R-:W-:-:S05]  /*12d0*/  HSETP2.GT.AND P4, PT, R16.H0_H0, R7.H0_H0, PT ;  /* 0x2000000710007234 */ /* 0x000fca0003f84800 */
[----:B------:R-:W-:Y:S02]  /*12e0*/  SEL R7, R7, R16, !P4 ;  /* 0x0000001007077207 */ /* 0x000fe40006000000 */
.L_x_1375:
        /* <DEDUP_REMOVED lines=35> */
.L_x_1376:
[----:B------:R0:W-:Y:S01]  /*1520*/  STS [R23], R18 ;  /* 0x0000001217007388 */ /* 0x0001e20000000800 */
[C---:B------:R-:W-:Y:S02]  /*1530*/  HADD2 R14, |R18|.reuse, -RZ.H0_H0 ;  /* 0xa00000ff120e7230 */ /* 0x040fe40000000200 */
[----:B------:R-:W-:-:S03]  /*1540*/  HSETP2.GT.AND P4, PT, |R18|.H0_H0, |R18|.H1_H1, PT ;  /* 0x7000001212007234 */ /* 0x000fc60003f84a00 */
[----:B------:R-:W-:-:S04]  /*1550*/  PRMT R15, R14, 0x7632, R15 ;  /* 0x000076320e0f7816 */ /* 0x000fc8000000000f */
[----:B------:R-:W-:-:S05]  /*1560*/  SEL R14, R15, R14, !P4 ;  /* 0x0000000e0f0e7207 */ /* 0x000fca0006000000 */
[----:B------:R-:W-:-:S05]  /*1570*/  HSETP2.GT.AND P4, PT, R14.H0_H0, R7.H0_H0, PT ;  /* 0x200000070e007234 */ /* 0x000fca0003f84800 */
[----:B------:R-:W-:Y:S02]  /*1580*/  SEL R7, R7, R14, !P4 ;  /* 0x0000000e07077207 */ /* 0x000fe40006000000 */
.L_x_1377:
[----:B0-----:R-:W-:Y:S02]  /*1590*/  IADD3 R21, R25, c[0x0][0x0], RZ ;  /* 0x0000000019157a10 */ /* 0x001fe40007ffe0ff */
[----:B------:R-:W-:Y:S02]  /*15a0*/  IADD3 R11, R11, 0x1, RZ ;  /* 0x000000010b0b7810 */ /* 0x000fe40007ffe0ff */
[----:B------:R-:W-:-:S13]  /*15b0*/  ISETP.GE.AND P4, PT, R21, c[0x0][0x1a8], PT ;  /* 0x00006a0015007a0c */ /* 0x000fda0003f86270 */
[----:B------:R-:W-:Y:S05]  /*15c0*/  @!P4 BRA `(.L_x_1378) ;  /* 0xfffff5600000c947 */ /* 0x000fea000383ffff */
.L_x_1369:
[----:B0-----:R-:W-:Y:S05]  /*15d0*/  BSYNC B0 ;  /* 0x0000000000007941 */ /* 0x001fea0003800000 */
.L_x_1368:
        /* <DEDUP_REMOVED lines=49> */
[----:B------:R-:W-:Y:S05]  /*18f0*/  CALL.REL.NOINC `($__internal_27_$__cuda_sm20_div_rn_f64_full) ;  /* 0x0000020000007944 */ /* 0x000fea0003c00000 */
.L_x_1382:
[----:B------:R-:W-:Y:S05]  /*1900*/  BSYNC B1 ;  /* 0x0000000000017941 */ /* 0x000fea0003800000 */
.L_x_1381:
[----:B------:R-:W0:Y:S01]  /*1910*/  S2R R11, SR_CTAID.X ;  /* 0x00000000000b7919 */ /* 0x000e220000002500 */
[----:B------:R-:W2:Y:S01]  /*1920*/  F2F.F32.F64 R3, R6 ;  /* 0x0000000600037310 */ /* 0x000ea20000301000 */
[----:B------:R-:W2:Y:S01]  /*1930*/  DSETP.GEU.AND P0, PT, |R6|, c[0x2][0x0], PT ;  /* 0x008000000600762a */ /* 0x000ea20003f0e200 */
[----:B-1----:R-:W-:-:S13]  /*1940*/  IMAD.MOV.U32 R15, RZ, RZ, 0x2 ;  /* 0x00000002ff0f7424 */ /* 0x002fda00078e00ff */
[----:B--2---:R-:W-:Y:S02]  /*1950*/  @!P0 FMUL R3, R3, 1.175494350822287508e-38 ;  /* 0x0080000003038820 */ /* 0x004fe40000400000 */
.L_x_1383:
        /* <DEDUP_REMOVED lines=16> */
.L_x_1380:
[----:B------:R-:W-:Y:S05]  /*1a60*/  BSYNC B0 ;  /* 0x0000000000007941 */ /* 0x000fea0003800000 */
.L_x_1379:
        /* <DEDUP_REMOVED lines=9> */
        .weak           $__internal_27_$__cuda_sm20_div_rn_f64_full
        .type           $__internal_27_$__cuda_sm20_div_rn_f64_full,@function
        .size           $__internal_27_$__cuda_sm20_div_rn_f64_full,(.L_x_2461 - $__internal_27_$__cuda_sm20_div_rn_f64_full)
$__internal_27_$__cuda_sm20_div_rn_f64_full:
        /* <DEDUP_REMOVED lines=57> */
.L_x_1385:
        /* <DEDUP_REMOVED lines=15> */
.L_x_1387:
[----:B0-----:R-:W-:Y:S01]  /*1f80*/  LOP3.LUT R17, R5, 0x80000, RZ, 0xfc, !PT ;  /* 0x0008000005117812 */ /* 0x001fe200078efcff */
[----:B------:R-:W-:Y:S02]  /*1f90*/  IMAD.MOV.U32 R16, RZ, RZ, R4 ;  /* 0x000000ffff107224 */ /* 0x000fe400078e0004 */
.L_x_1386:
[----:B------:R-:W-:Y:S05]  /*1fa0*/  BSYNC B2 ;  /* 0x0000000000027941 */ /* 0x000fea0003800000 */
.L_x_1384:
[----:B------:R-:W-:Y:S01]  /*1fb0*/  IMAD.MOV.U32 R9, RZ, RZ, 0x0 ;  /* 0x00000000ff097424 */ /* 0x000fe200078e00ff */
[----:B------:R-:W-:Y:S01]  /*1fc0*/  MOV R6, R16 ;  /* 0x0000001000067202 */ /* 0x000fe20000000f00 */
[----:B------:R-:W-:Y:S02]  /*1fd0*/  IMAD.MOV.U32 R7, RZ, RZ, R17 ;  /* 0x000000ffff077224 */ /* 0x000fe400078e0011 */
[----:B------:R-:W-:Y:S05]  /*1fe0*/  RET.REL.NODEC R8 `(_ZN17fastertransformer34generalAddBiasResidualLayerNormOptI7__half2Lb0ELb1ELi2ELb1ELi4EEEvPT_S3_PKS2_S5_S5_S5_S5_S5_fiiPKfS7_S7_Pfi) ;  /* 0xffffe01008007950 */ /* 0x000fea0003c3ffff */
.L_x_1388:
        /* <DEDUP_REMOVED lines=9> */
.L_x_2461:


//--------------------- .text._ZN17fastertransformer35generalAddBiasResidualLayerNormOpt2I7__half2Lb1ELb1ELi2ELb1ELi4EEEvPT_S3_PKS2_S5_S5_S5_S5_S5_fiiPKfS7_S7_Pfi --------------------------
	.section	.text._ZN17fastertransformer35generalAddBiasResidualLayerNormOpt2I7__half2Lb1ELb1ELi2ELb1ELi4EEEvPT_S3_PKS2_S5_S5_S5_S5_S5_fiiPKfS7_S7_Pfi,"ax",@progbits
	.sectioninfo	@"SHI_REGISTERS=32"
	.align	128
        .global         _ZN17fastertransformer35generalAddBiasResidualLayerNormOpt2I7__half2Lb1ELb1ELi2ELb1ELi4EEEvPT_S3_PKS2_S5_S5_S5_S5_S5_fiiPKfS7_S7_Pfi
        .type           _ZN17fastertransformer35generalAddBiasResidualLayerNormOpt2I7__half2Lb1ELb1ELi2ELb1ELi4EEEvPT_S3_PKS2_S5_S5_S5_S5_S5_fiiPKfS7_S7_Pfi,@function
        .size           _ZN17fastertransformer35generalAddBiasResidualLayerNormOpt2I7__half2Lb1ELb1ELi2ELb1ELi4EEEvPT_S3_PKS2_S5_S5_S5_S5_S5_fiiPKfS7_S7_Pfi,(.L_x_2462 - _ZN17fastertransformer35generalAddBiasResidualLayerNormOpt2I7__half2Lb1ELb1ELi2ELb1ELi4EEEvPT_S3_PKS2_S5_S5_S5_S5_S5_fiiPKfS7_S7_Pfi)
        .other          _ZN17fastertransformer35generalAddBiasResidualLayerNormOpt2I7__half2Lb1ELb1ELi2ELb1ELi4EEEvPT_S3_PKS2_S5_S5_S5_S5_S5_fiiPKfS7_S7_Pfi,@"STO_CUDA_ENTRY STV_DEFAULT"
_ZN17fastertransformer35generalAddBiasResidualLayerNormOpt2I7__half2Lb1ELb1ELi2ELb1ELi4EEEvPT_S3_PKS2_S5_S5_S5_S5_S5_fiiPKfS7_S7_Pfi:
.text._ZN17fastertransformer35generalAddBiasResidualLayerNormOpt2I7__half2Lb1ELb1ELi2ELb1ELi4EEEvPT_S3_PKS2_S5_S5_S5_S5_S5_fiiPKfS7_S7_Pfi:
[----:B------:R-:W-:Y:S02]  /*0000*/  IMAD.MOV.U32 R1, RZ, RZ, c[0x0][0x28] ;  /* 0x00000a00ff017624 */ /* 0x000fe400078e00ff */
[----:B------:R-:W-:Y:S01]  /*0010*/  IMAD.MOV.U32 R0, RZ, RZ, c[0x0][0x1d0] ;  /* 0x00007400ff007624 */ /* 0x000fe200078e00ff */
[----:B------:R-:W-:Y:S01]  /*0020*/  ISETP.NE.U32.AND P0, PT, RZ, c[0x0][0x1b0], PT ;  /* 0x00006c00ff007a0c */ /* 0x000fe20003f05070 */
[----:B------:R-:W-:-:S03]  /*0030*/  ULDC.64 UR4, c[0x0][0x118] ;  /* 0x0000460000047ab9 */ /* 0x000fc60000000a00 */
[C---:B------:R-:W-:Y:S02]  /*0040*/  ISETP.NE.AND P3, PT, R0.reuse, 0x2, PT ;  /* 0x000000020000780c */ /* 0x040fe40003f65270 */
[----:B------:R-:W-:Y:S02]  /*0050*/  ISETP.NE.AND P1, PT, R0, 0x2, PT ;  /* 0x000000020000780c */ /* 0x000fe40003f25270 */
[----:B------:R-:W-:Y:S01]  /*0060*/  ISETP.NE.AND.EX P0, PT, RZ, c[0x0][0x1b4], !P3, P0 ;  /* 0x00006d00ff007a0c */ /* 0x000fe20005f05300 */
[----:B------:R-:W-:Y:S01]  /*0070*/  HFMA2.MMA R0, -RZ, RZ, 0, 0 ;  /* 0x00000000ff007435 */ /* 0x000fe200000001ff */
[----:B------:R-:W-:Y:S01]  /*0080*/  IMAD.MOV.U32 R10, RZ, RZ, c[0x0][0x1c0] ;  /* 0x00007000ff0a7624 */ /* 0x000fe200078e00ff */
[----:B------:R-:W-:-:S08]  /*0090*/  MOV R11, c[0x0][0x1c4] ;  /* 0x00007100000b7a02 */ /* 0x000fd00000000f00 */
[----:B------:R0:W5:Y:S02]  /*00a0*/  @!P1 LDG.E R0, [R10.64] ;  /* 0x000000040a009981 */ /* 0x000164000c1e1900 */
[----:B------:R-:W-:Y:S01]  /*00b0*/  @P0 MOV R6, c[0x0][0x1b8] ;  /* 0x00006e0000060a02 */ /* 0x000fe20000000f00 */
[----:B------:R-:W-:Y:S01]  /*00c0*/  @P0 IMAD.MOV.U32 R9, RZ, RZ, c[0x0][0x1b4] ;  /* 0x00006d00ff090624 */ /* 0x000fe200078e00ff */
[----:B------:R-:W-:Y:S01]  /*00d0*/  @P0 MOV R8, c[0x0][0x1b0] ;  /* 0x00006c0000080a02 */ /* 0x000fe20000000f00 */
[----:B------:R-:W-:-:S04]  /*00e0*/  @P0 IMAD.MOV.U32 R7, RZ, RZ, c[0x0][0x1bc] ;  /* 0x00006f00ff070624 */ /* 0x000fc800078e00ff */
[----:B------:R-:W2:Y:S04]  /*00f0*/  @P0 LDG.E R9, [R8.64] ;  /* 0x0000000408090981 */ /* 0x000ea8000c1e1900 */
[----:B------:R-:W2:Y:S04]  /*0100*/  @P0 LDG.E R6, [R6.64] ;  /* 0x0000000406060981 */ /* 0x000ea8000c1e1900 */
[----:B------:R-:W1:Y:S04]  /*0110*/  S2R R2, SR_TID.X ;  /* 0x0000000000027919 */ /* 0x000e680000002100 */
[----:B------:R-:W3:Y:S01]  /*0120*/  S2R R3, SR_CTAID.X ;  /* 0x0000000000037919 */ /* 0x000ee20000002500 */
[----:B------:R-:W-:Y:S01]  /*0130*/  BSSY B0, `(.L_x_1389) ;  /* 0x0000186000007945 */ /* 0x000fe20003800000 */
[----:B------:R-:W-:Y:S01]  /*0140*/  IMAD.MOV.U32 R4, RZ, RZ, RZ ;  /* 0x000000ffff047224 */ /* 0x000fe200078e00ff */
[----:B------:R-:W-:Y:S01]  /*0150*/  CS2R R20, SRZ ;  /* 0x0000000000147805 */ /* 0x000fe2000001ff00 */
[----:B-1----:R-:W-:Y:S01]  /*0160*/  ISETP.GE.AND P2, PT, R2, c[0x0][0x1a8], PT ;  /* 0x00006a0002007a0c */ /* 0x002fe20003f46270 */
[----:B--2---:R-:W-:-:S12]  /*0170*/  @P0 FMUL.FTZ R4, R6, R9 ;  /* 0x0000000906040220 */ /* 0x004fd80000410000 */
[----:B------:R-:W-:Y:S05]  /*0180*/  @P2 BRA `(.L_x_1390) ;  /* 0x0000180000002947 */ /* 0x000fea0003800000 */
[----:B0--3--:R-:W-:-:S05]  /*0190*/  MOV R12, c[0x0][0x0] ;  /* 0x00000000000c7a02 */ /* 0x009fca0000000f00 */
[C---:B------:R-:W-:Y:S02]  /*01a0*/  IMAD.SHL.U32 R5, R12.reuse, 0x4, RZ ;  /* 0x000000040c057824 */ /* 0x040fe400078e00ff */
[----:B------:R-:W-:Y:S01]  /*01b0*/  IMAD.WIDE R12, R12, 0x4, RZ ;  /* 0x000000040c0c7825 */ /* 0x000fe200078e02ff */
[----:B------:R-:W-:Y:S05]  /*01c0*/  @P0 BRA `(.L_x_1391) ;  /* 0x00000b6000000947 */ /* 0x000fea0003800000 */
[----:B------:R-:W-:Y:S01]  /*01d0*/  HFMA2.MMA R22, -RZ, RZ, 0, 0 ;  /* 0x00000000ff167435 */ /* 0x000fe200000001ff */
[----:B------:R-:W-:Y:S01]  /*01e0*/  BSSY B1, `(.L_x_1392) ;  /* 0x00000b3000017945 */ /* 0x000fe20003800000 */
[--C-:B------:R-:W-:Y:S01]  /*01f0*/  IMAD R23, R3, c[0x0][0x1a8], R2.reuse ;  /* 0x00006a0003177a24 */ /* 0x100fe200078e0202 */
[----:B------:R-:W-:Y:S01]  /*0200*/  CS2R R20, SRZ ;  /* 0x0000000000147805 */ /* 0x000fe2000001ff00 */
[----:B------:R-:W-:-:S05]  /*0210*/  IMAD.MOV.U32 R18, RZ, RZ, R2 ;  /* 0x000000ffff127224 */ /* 0x000fca00078e0002 */
.L_x_1394:
[----:B------:R-:W-:Y:S01]  /*0220*/  MOV R4, 0x4 ;  /* 0x0000000400047802 */ /* 0x000fe20000000f00 */
[----:B------:R-:W-:-:S04]  /*0230*/  IMAD R19, R5, R22, R23 ;  /* 0x0000001605137224 */ /* 0x000fc800078e0217 */
[----:B------:R-:W-:-:S04]  /*0240*/  IMAD.WIDE R8, R19, R4, c[0x0][0x180] ;  /* 0x0000600013087625 */ /* 0x000fc800078e0204 */
[CC--:B------:R-:W-:Y:S02]  /*0250*/  IMAD.WIDE R14, R19.reuse, R4.reuse, c[0x0][0x188] ;  /* 0x00006200130e7625 */ /* 0x0c0fe400078e0204 */
[----:B------:R-:W2:Y:S02]  /*0260*/  LDG.E.CONSTANT R8, [R8.64] ;  /* 0x0000000408087981 */ /* 0x000ea4000c1e9900 */
[-C--:B------:R-:W-:Y:S02]  /*0270*/  IMAD.WIDE R6, R18, R4.reuse, c[0x0][0x178] ;  /* 0x00005e0012067625 */ /* 0x080fe400078e0204 */
[----:B------:R-:W3:Y:S04]  /*0280*/  LDG.E.CONSTANT R14, [R14.64] ;  /* 0x000000040e0e7981 */ /* 0x000ee8000c1e9900 */
[----:B------:R-:W4:Y:S01]  /*0290*/  LDG.E.CONSTANT R24, [R6.64] ;  /* 0x0000000406187981 */ /* 0x000f22000c1e9900 */
[----:B------:R-:W-:-:S06]  /*02a0*/  IMAD.WIDE R16, R19, R4, c[0x0][0x170] ;  /* 0x00005c0013107625 */ /* 0x000fcc00078e0204 */
[----:B------:R-:W4:Y:S01]  /*02b0*/  LDG.E.CONSTANT R16, [R16.64] ;  /* 0x0000000410107981 */ /* 0x000f22000c1e9900 */
[--C-:B--2---:R-:W-:Y:S02]  /*02c0*/  HADD2.F32 R26, -RZ, R8.reuse.H0_H0 ;  /* 0x20000008ff1a7230 */ /* 0x104fe40000004100 */
[----:B------:R-:W-:Y:S02]  /*02d0*/  HADD2.F32 R28, -RZ, R8.H1_H1 ;  /* 0x30000008ff1c7230 */ /* 0x000fe40000004100 */
[--C-:B---3--:R-:W-:Y:S02]  /*02e0*/  HADD2.F32 R27, -RZ, R14.reuse.H0_H0 ;  /* 0x2000000eff1b7230 */ /* 0x108fe40000004100 */
[----:B------:R-:W-:Y:S02]  /*02f0*/  HADD2.F32 R29, -RZ, R14.H1_H1 ;  /* 0x3000000eff1d7230 */ /* 0x000fe40000004100 */
[--C-:B----4-:R-:W-:Y:S02]  /*0300*/  HADD2.F32 R25, -RZ, R24.reuse.H0_H0 ;  /* 0x20000018ff197230 */ /* 0x110fe40000004100 */
[----:B------:R-:W-:Y:S01]  /*0310*/  HADD2.F32 R24, -RZ, R24.H1_H1 ;  /* 0x30000018ff187230 */ /* 0x000fe20000004100 */
[----:B------:R-:W-:-:S02]  /*0320*/  FADD.FTZ R26, R26, R27 ;  /* 0x0000001b1a1a7221 */ /* 0x000fc40000010000 */
[----:B------:R-:W-:Y:S02]  /*0330*/  FADD.FTZ R25, RZ, R25 ;  /* 0x00000019ff197221 */ /* 0x000fe40000010000 */
[----:B------:R-:W-:Y:S02]  /*0340*/  FADD.FTZ R29, R28, R29 ;  /* 0x0000001d1c1d7221 */ /* 0x000fe40000010000 */
[----:B------:R-:W-:Y:S01]  /*0350*/  FADD.FTZ R24, RZ, R24 ;  /* 0x00000018ff187221 */ /* 0x000fe20000010000 */
[--C-:B------:R-:W-:Y:S01]  /*0360*/  HADD2.F32 R8, -RZ, R16.reuse.H0_H0 ;  /* 0x20000010ff087230 */ /* 0x100fe20000004100 */
[----:B------:R-:W-:Y:S01]  /*0370*/  FADD.FTZ R25, R25, R26 ;  /* 0x0000001a19197221 */ /* 0x000fe20000010000 */
[----:B------:R-:W-:Y:S01]  /*0380*/  HADD2.F32 R9, -RZ, R16.H1_H1 ;  /* 0x30000010ff097230 */ /* 0x000fe20000004100 */
[----:B------:R-:W-:Y:S02]  /*0390*/  FADD.FTZ R24, R24, R29 ;  /* 0x0000001d18187221 */ /* 0x000fe40000010000 */
[----:B------:R-:W-:-:S02]  /*03a0*/  FADD.FTZ R25, R25, R8 ;  /* 0x0000000819197221 */ /* 0x000fc40000010000 */
        /* <DEDUP_REMOVED lines=10> */
[----:B------:R-:W-:-:S02]  /*0450*/  FFMA.FTZ R25, R25, R25, R14 ;  /* 0x0000001919197223 */ /* 0x000fc4000001000e */
[----:B------:R-:W-:Y:S01]  /*0460*/  FADD.FTZ R21, R24, R21 ;  /* 0x0000001518157221 */ /* 0x000fe20000010000 */
[----:B------:R-:W-:Y:S01]  /*0470*/  LEA R24, R18, 0x190, 0x2 ;  /* 0x0000019012187811 */ /* 0x000fe200078e10ff */
[----:B------:R-:W-:-:S04]  /*0480*/  FADD.FTZ R20, R25, R20 ;  /* 0x0000001419147221 */ /* 0x000fc80000010000 */
[----:B------:R-:W-:Y:S05]  /*0490*/  @P0 BRA `(.L_x_1393) ;  /* 0x0000087000000947 */ /* 0x000fea0003800000 */
[----:B0-----:R-:W-:-:S04]  /*04a0*/  IMAD.WIDE R8, R19, 0x4, R12 ;  /* 0x0000000413087825 */ /* 0x001fc800078e020c */
[----:B------:R-:W-:Y:S01]  /*04b0*/  IMAD.MOV.U32 R19, RZ, RZ, c[0x0][0x0] ;  /* 0x00000000ff137624 */ /* 0x000fe200078e00ff */
[C---:B------:R-:W-:Y:S02]  /*04c0*/  IADD3 R16, P1, R8.reuse, c[0x0][0x188], RZ ;  /* 0x0000620008107a10 */ /* 0x040fe40007f3e0ff */
[C---:B------:R-:W-:Y:S01]  /*04d0*/  IADD3 R14, P0, R8.reuse, c[0x0][0x180], RZ ;  /* 0x00006000080e7a10 */ /* 0x040fe20007f1e0ff */
[----:B------:R-:W-:Y:S01]  /*04e0*/  IMAD.WIDE R6, R19, 0x4, R6 ;  /* 0x0000000413067825 */ /* 0x000fe200078e0206 */
[C---:B------:R-:W-:Y:S02]  /*04f0*/  IADD3.X R17, R9.reuse, c[0x0][0x18c], RZ, P1, !PT ;  /* 0x0000630009117a10 */ /* 0x040fe40000ffe4ff */
[C---:B------:R-:W-:Y:S02]  /*0500*/  IADD3.X R15, R9.reuse, c[0x0][0x184], RZ, P0, !PT ;  /* 0x00006100090f7a10 */ /* 0x040fe400007fe4ff */
[----:B------:R-:W-:Y:S01]  /*0510*/  IADD3 R18, P0, R8, c[0x0][0x170], RZ ;  /* 0x00005c0008127a10 */ /* 0x000fe20007f1e0ff */
[----:B------:R-:W2:Y:S04]  /*0520*/  LDG.E.CONSTANT R16, [R16.64] ;  /* 0x0000000410107981 */ /* 0x000ea8000c1e9900 */
[----:B------:R-:W3:Y:S01]  /*0530*/  LDG.E.CONSTANT R25, [R6.64] ;  /* 0x0000000406197981 */ /* 0x000ee2000c1e9900 */
[----:B------:R-:W-:-:S03]  /*0540*/  IADD3.X R19, R9, c[0x0][0x174], RZ, P0, !PT ;  /* 0x00005d0009137a10 */ /* 0x000fc600007fe4ff */
[----:B------:R-:W4:Y:S04]  /*0550*/  LDG.E.CONSTANT R14, [R14.64] ;  /* 0x000000040e0e7981 */ /* 0x000f28000c1e9900 */
[----:B------:R-:W4:Y:S01]  /*0560*/  LDG.E.CONSTANT R18, [R18.64] ;  /* 0x0000000412127981 */ /* 0x000f22000c1e9900 */
[----:B------:R-:W-:Y:S01]  /*0570*/  IADD3 R4, R4, c[0x0][0x0], RZ ;  /* 0x0000000004047a10 */ /* 0x000fe20007ffe0ff */
[--C-:B--2---:R-:W-:Y:S02]  /*0580*/  HADD2.F32 R28, -RZ, R16.reuse.H0_H0 ;  /* 0x20000010ff1c7230 */ /* 0x104fe40000004100 */
[----:B------:R-:W-:Y:S02]  /*0590*/  HADD2.F32 R16, -RZ, R16.H1_H1 ;  /* 0x30000010ff107230 */ /* 0x000fe40000004100 */
[----:B---3--:R-:W-:-:S02]  /*05a0*/  HADD2.F32 R26, -RZ, R25.H0_H0 ;  /* 0x20000019ff1a7230 */ /* 0x008fc40000004100 */
[----:B------:R-:W-:Y:S02]  /*05b0*/  HADD2.F32 R25, -RZ, R25.H1_H1 ;  /* 0x30000019ff197230 */ /* 0x000fe40000004100 */
[--C-:B----4-:R-:W-:Y:S02]  /*05c0*/  HADD2.F32 R27, -RZ, R14.reuse.H0_H0 ;  /* 0x2000000eff1b7230 */ /* 0x110fe40000004100 */
        /* <DEDUP_REMOVED lines=14> */
[----:B------:R-:W-:Y:S02]  /*06b0*/  IADD3 R18, R5, R24, RZ ;  /* 0x0000001805127210 */ /* 0x000fe40007ffe0ff */
        /* <DEDUP_REMOVED lines=15> */
[----:B------:R-:W-:Y:S02]  /*07b0*/  IADD3.X R15, R25, c[0x0][0x18c], RZ, P4, !PT ;  /* 0x00006300190f7a10 */ /* 0x000fe400027fe4ff */
[----:B------:R-:W-:Y:S02]  /*07c0*/  IADD3.X R7, R13, R7, RZ, P0, !PT ;  /* 0x000000070d077210 */ /* 0x000fe400007fe4ff */
[----:B------:R-:W-:Y:S01]  /*07d0*/  IADD3.X R9, R25, c[0x0][0x184], RZ, P1, !PT ;  /* 0x0000610019097a10 */ /* 0x000fe20000ffe4ff */
[----:B------:R-:W2:Y:S01]  /*07e0*/  LDG.E.CONSTANT R14, [R14.64] ;  /* 0x000000040e0e7981 */ /* 0x000ea2000c1e9900 */
[----:B------:R-:W-:-:S03]  /*07f0*/  IADD3 R16, P0, R19, c[0x0][0x170], RZ ;  /* 0x00005c0013107a10 */ /* 0x000fc60007f1e0ff */
[----:B------:R-:W3:Y:S01]  /*0800*/  LDG.E.CONSTANT R24, [R6.64] ;  /* 0x0000000406187981 */ /* 0x000ee2000c1e9900 */
[----:B------:R-:W-:-:S03]  /*0810*/  IADD3.X R17, R25, c[0x0][0x174], RZ, P0, !PT ;  /* 0x00005d0019117a10 */ /* 0x000fc600007fe4ff */
[----:B------:R-:W4:Y:S04]  /*0820*/  LDG.E.CONSTANT R8, [R8.64] ;  /* 0x0000000408087981 */ /* 0x000f28000c1e9900 */
[----:B------:R-:W4:Y:S01]  /*0830*/  LDG.E.CONSTANT R16, [R16.64] ;  /* 0x0000000410107981 */ /* 0x000f22000c1e9900 */
[----:B------:R-:W-:Y:S01]  /*0840*/  IMAD.IADD R18, R5, 0x1, R18 ;  /* 0x0000000105127824 */ /* 0x000fe200078e0212 */
        /* <DEDUP_REMOVED lines=41> */
[----:B------:R0:W4:Y:S01]  /*0ae0*/  LDG.E.CONSTANT R8, [R8.64] ;  /* 0x0000000408087981 */ /* 0x000122000c1e9900 */
[----:B------:R-:W-:-:S05]  /*0af0*/  IADD3.X R17, R25, c[0x0][0x174], RZ, P0, !PT ;  /* 0x00005d0019117a10 */ /* 0x000fca00007fe4ff */
[----:B------:R-:W4:Y:S01]  /*0b00*/  LDG.E.CONSTANT R16, [R16.64] ;  /* 0x0000000410107981 */ /* 0x000f22000c1e9900 */
[----:B0-----:R-:W-:Y:S02]  /*0b10*/  IADD3 R9, R5, R18, RZ ;  /* 0x0000001205097210 */ /* 0x001fe40007ffe0ff */
[----:B------:R-:W-:Y:S02]  /*0b20*/  IADD3 R18, R4, c[0x0][0x0], RZ ;  /* 0x0000000004127a10 */ /* 0x000fe40007ffe0ff */
[----:B------:R-:W-:Y:S01]  /*0b30*/  IADD3 R22, R22, 0x1, RZ ;  /* 0x0000000116167810 */ /* 0x000fe20007ffe0ff */
        /* <DEDUP_REMOVED lines=28> */
[----:B0-----:R-:W-:Y:S05]  /*0d00*/  @!P0 BRA `(.L_x_1394) ;  /* 0xfffff51000008947 */ /* 0x001fea000383ffff */
.L_x_1393:
[----:B0-----:R-:W-:Y:S05]  /*0d10*/  BSYNC B1 ;  /* 0x0000000000017941 */ /* 0x001fea0003800000 */
.L_x_1392:
[----:B------:R-:W-:Y:S05]  /*0d20*/  BRA `(.L_x_1390) ;  /* 0x00000c6000007947 */ /* 0x000fea0003800000 */
.L_x_1391:
[----:B------:R-:W-:Y:S01]  /*0d30*/  IMAD R6, R3, c[0x0][0x1a8], R2 ;  /* 0x00006a0003067a24 */ /* 0x000fe200078e0202 */
[----:B------:R-:W-:Y:S01]  /*0d40*/  CS2R R20, SRZ ;  /* 0x0000000000147805 */ /* 0x000fe2000001ff00 */
[----:B------:R-:W-:Y:S01]  /*0d50*/  IMAD.MOV.U32 R7, RZ, RZ, RZ ;  /* 0x000000ffff077224 */ /* 0x000fe200078e00ff */
[----:B------:R-:W-:Y:S02]  /*0d60*/  MOV R26, R2 ;  /* 0x00000002001a7202 */ /* 0x000fe40000000f00 */
.L_x_1395:
[----:B------:R-:W-:Y:S01]  /*0d70*/  IMAD.MOV.U32 R24, RZ, RZ, 0x4 ;  /* 0x00000004ff187424 */ /* 0x000fe200078e00ff */
[----:B------:R-:W-:Y:S01]  /*0d80*/  HFMA2.MMA R17, -RZ, RZ, 0, 4.76837158203125e-07 ;  /* 0x00000008ff117435 */ /* 0x000fe200000001ff */
[----:B------:R-:W-:Y:S02]  /*0d90*/  IMAD R25, R5, R7, R6 ;  /* 0x0000000705197224 */ /* 0x000fe400078e0206 */
[----:B------:R-:W-:Y:S02]  /*0da0*/  IMAD R16, R3, c[0x0][0x1a8], R26 ;  /* 0x00006a0003107a24 */ /* 0x000fe400078e021a */
[----:B0-----:R-:W-:-:S04]  /*0db0*/  IMAD.WIDE R18, R25, R24, c[0x0][0x180] ;  /* 0x0000600019127625 */ /* 0x001fc800078e0218 */
        /* <DEDUP_REMOVED lines=25> */
[----:B------:R-:W-:-:S03]  /*0f50*/  HADD2.F32 R19, -RZ, R19.H0_H0 ;  /* 0x20000013ff137230 */ /* 0x000fc60000004100 */
[----:B------:R-:W-:Y:S02]  /*0f60*/  FADD.FTZ R18, R18, R9 ;  /* 0x0000000912127221 */ /* 0x000fe40000010000 */
[----:B------:R-:W-:Y:S02]  /*0f70*/  FADD.FTZ R19, R22, R19 ;  /* 0x0000001316137221 */ /* 0x000fe40000010000 */
[----:B------:R-:W-:Y:S01]  /*0f80*/  IMAD.WIDE R8, R25, R24, c[0x0][0x168] ;  /* 0x00005a0019087625 */ /* 0x000fe200078e0218 */
[----:B------:R-:W-:Y:S02]  /*0f90*/  IADD3 R24, R26, c[0x0][0x0], RZ ;  /* 0x000000001a187a10 */ /* 0x000fe40007ffe0ff */
[-C--:B------:R-:W-:Y:S02]  /*0fa0*/  F2FP.PACK_AB R22, R19, R18.reuse ;  /* 0x000000121316723e */ /* 0x080fe400000000ff */
[----:B------:R-:W-:Y:S02]  /*0fb0*/  ISETP.GE.AND P0, PT, R24, c[0x0][0x1a8], PT ;  /* 0x00006a0018007a0c */ /* 0x000fe40003f06270 */
[----:B------:R-:W-:Y:S01]  /*0fc0*/  PRMT R23, R22, 0x5432, R22 ;  /* 0x0000543216177816 */ /* 0x000fe20000000016 */
[----:B------:R-:W-:-:S02]  /*0fd0*/  FMUL.FTZ R22, R18, R18 ;  /* 0x0000001212167220 */ /* 0x000fc40000410000 */
[C---:B------:R-:W-:Y:S02]  /*0fe0*/  FADD.FTZ R18, R19.reuse, R18 ;  /* 0x0000001213127221 */ /* 0x040fe40000010000 */
[----:B------:R0:W-:Y:S01]  /*0ff0*/  STG.E [R8.64], R23 ;  /* 0x0000001708007986 */ /* 0x0001e2000c101904 */
[----:B------:R-:W-:Y:S01]  /*1000*/  FFMA.FTZ R19, R19, R19, R22 ;  /* 0x0000001313137223 */ /* 0x000fe20000010016 */
[----:B------:R-:W-:Y:S01]  /*1010*/  LEA R22, R26, 0x190, 0x2 ;  /* 0x000001901a167811 */ /* 0x000fe200078e10ff */
[----:B------:R-:W-:Y:S01]  /*1020*/  FADD.FTZ R21, R18, R21 ;  /* 0x0000001512157221 */ /* 0x000fe20000010000 */
[----:B------:R0:W-:Y:S01]  /*1030*/  STS [R26.X4+0x190], R23 ;  /* 0x000190171a007388 */ /* 0x0001e20000004800 */
[----:B------:R-:W-:Y:S01]  /*1040*/  FADD.FTZ R20, R19, R20 ;  /* 0x0000001413147221 */ /* 0x000fe20000010000 */
[----:B------:R-:W-:Y:S05]  /*1050*/  @P0 BRA `(.L_x_1390) ;  /* 0x0000093000000947 */ /* 0x000fea0003800000 */
[----:B------:R-:W-:-:S05]  /*1060*/  IMAD.WIDE R18, R25, 0x4, R12 ;  /* 0x0000000419127825 */ /* 0x000fca00078e020c */
[C---:B------:R-:W-:Y:S02]  /*1070*/  IADD3 R28, P0, R18.reuse, c[0x0][0x180], RZ ;  /* 0x00006000121c7a10 */ /* 0x040fe40007f1e0ff */
[----:B0-----:R-:W-:Y:S02]  /*1080*/  IADD3 R26, P1, R18, c[0x0][0x188], RZ ;  /* 0x00006200121a7a10 */ /* 0x001fe40007f3e0ff */
        /* <DEDUP_REMOVED lines=9> */
[----:B------:R-:W-:Y:S02]  /*1120*/  IADD3 R22, R22, R5, RZ ;  /* 0x0000000516167210 */ /* 0x000fe40007ffe0ff */
[----:B------:R-:W-:Y:S01]  /*1130*/  IADD3 R24, R24, c[0x0][0x0], RZ ;  /* 0x0000000018187a10 */ /* 0x000fe20007ffe0ff */
[----:B--2---:R-:W-:Y:S02]  /*1140*/  HADD2.F32 R28, -RZ, R25.H0_H0 ;  /* 0x20000019ff1c7230 */ /* 0x004fe40000004100 */
[----:B---3--:R-:W-:-:S02]  /*1150*/  HADD2.F32 R29, -RZ, R26.H0_H0 ;  /* 0x2000001aff1d7230 */ /* 0x008fc40000004100 */
        /* <DEDUP_REMOVED lines=39> */
[----:B------:R0:W3:Y:S01]  /*13d0*/  LDG.E.CONSTANT R26, [R26.64] ;  /* 0x000000041a1a7981 */ /* 0x0000e2000c1e9900 */
[----:B------:R-:W-:-:S04]  /*13e0*/  IADD3 R14, P0, R14, R12, RZ ;  /* 0x0000000c0e0e7210 */ /* 0x000fc80007f1e0ff */
[----:B------:R-:W-:Y:S01]  /*13f0*/  IADD3.X R15, R15, R13, RZ, P0, !PT ;  /* 0x0000000d0f0f7210 */ /* 0x000fe200007fe4ff */
[----:B------:R-:W-:-:S04]  /*1400*/  IMAD.WIDE R16, R23, 0x8, R16 ;  /* 0x0000000817107825 */ /* 0x000fc800078e0210 */
[----:B0-----:R-:W4:Y:S01]  /*1410*/  LDG.E.CONSTANT R27, [R14.64] ;  /* 0x000000040e1b7981 */ /* 0x001f22000c1e9900 */
[----:B--2---:R-:W-:Y:S02]  /*1420*/  HADD2.F32 R18, -RZ, R25.H0_H0 ;  /* 0x20000019ff127230 */ /* 0x004fe40000004100 */
[----:B---3--:R-:W-:-:S05]  /*1430*/  HADD2.F32 R19, -RZ, R26.H0_H0 ;  /* 0x2000001aff137230 */ /* 0x008fca0000004100 */
[----:B------:R-:W-:Y:S02]  /*1440*/  FADD.FTZ R28, R18, R19 ;  /* 0x00000013121c7221 */ /* 0x000fe40000010000 */
[----:B------:R-:W2:Y:S01]  /*1450*/  LDG.E.64 R18, [R16.64] ;  /* 0x0000000410127981 */ /* 0x000ea2000c1e1b00 */
[----:B------:R-:W-:Y:S01]  /*1460*/  HADD2.F32 R25, -RZ, R25.H1_H1 ;  /* 0x30000019ff197230 */ /* 0x000fe20000004100 */
[----:B------:R-:W-:Y:S01]  /*1470*/  IMAD.IADD R22, R22, 0x1, R5 ;  /* 0x0000000116167824 */ /* 0x000fe200078e0205 */
        /* <DEDUP_REMOVED lines=8> */
[----:B------:R-:W-:Y:S01]  /*1500*/  FADD.FTZ R25, R26, R25 ;  /* 0x000000191a197221 */ /* 0x000fe20000010000 */
        /* <DEDUP_REMOVED lines=11> */
[----:B------:R-:W-:Y:S01]  /*15c0*/  FMUL.FTZ R19, R25, R25 ;  /* 0x0000001919137220 */ /* 0x000fe20000410000 */
[----:B------:R-:W-:-:S02]  /*15d0*/  ISETP.GE.AND P0, PT, R24, c[0x0][0x1a8], PT ;  /* 0x00006a0018007a0c */ /* 0x000fc40003f06270 */
[C---:B------:R-:W-:Y:S01]  /*15e0*/  F2FP.PACK_AB R18, R28.reuse, R25 ;  /* 0x000000191c12723e */ /* 0x040fe200000000ff */
[----:B------:R-:W-:-:S03]  /*15f0*/  FFMA.FTZ R19, R28, R28, R19 ;  /* 0x0000001c1c137223 */ /* 0x000fc60000010013 */
[----:B------:R-:W-:Y:S01]  /*1600*/  PRMT R29, R18, 0x5432, R18 ;  /* 0x00005432121d7816 */ /* 0x000fe20000000012 */
[----:B------:R-:W-:Y:S02]  /*1610*/  FADD.FTZ R18, R28, R25 ;  /* 0x000000191c127221 */ /* 0x000fe40000010000 */
[----:B------:R-:W-:Y:S02]  /*1620*/  FADD.FTZ R20, R20, R19 ;  /* 0x0000001314147221 */ /* 0x000fe40000010000 */
[----:B------:R0:W-:Y:S01]  /*1630*/  STS [R22], R29 ;  /* 0x0000001d16007388 */ /* 0x0001e20000000800 */
[----:B------:R-:W-:-:S03]  /*1640*/  FADD.FTZ R21, R21, R18 ;  /* 0x0000001215157221 */ /* 0x000fc60000010000 */
[----:B------:R0:W-:Y:S01]  /*1650*/  STG.E [R26.64], R29 ;  /* 0x0000001d1a007986 */ /* 0x0001e2000c101904 */
[----:B------:R-:W-:Y:S05]  /*1660*/  @P0 BRA `(.L_x_1390) ;  /* 0x0000032000000947 */ /* 0x000fea0003800000 */
[----:B------:R-:W-:-:S06]  /*1670*/  IMAD.WIDE R16, R23, 0x8, R16 ;  /* 0x0000000817107825 */ /* 0x000fcc00078e0210 */
[----:B------:R-:W2:Y:S01]  /*1680*/  LDG.E.64 R16, [R16.64] ;  /* 0x0000000410107981 */ /* 0x000ea2000c1e1b00 */
[C---:B------:R-:W-:Y:S02]  /*1690*/  IADD3 R25, P1, R12.reuse, R8, RZ ;  /* 0x000000080c197210 */ /* 0x040fe40007f3e0ff */
[----:B------:R-:W-:Y:S02]  /*16a0*/  IADD3 R8, P0, R12, R14, RZ ;  /* 0x0000000e0c087210 */ /* 0x000fe40007f1e0ff */
[----:B------:R-:W-:Y:S02]  /*16b0*/  IADD3.X R23, R13, R9, RZ, P1, !PT ;  /* 0x000000090d177210 */ /* 0x000fe40000ffe4ff */
[----:B------:R-:W-:Y:S01]  /*16c0*/  IADD3 R18, P1, R25, c[0x0][0x180], RZ ;  /* 0x0000600019127a10 */ /* 0x000fe20007f3e0ff */
[----:B------:R-:W-:Y:S01]  /*16d0*/  IMAD.X R9, R13, 0x1, R15, P0 ;  /* 0x000000010d097824 */ /* 0x000fe200000e060f */
[----:B------:R-:W-:Y:S02]  /*16e0*/  IADD3 R14, P0, R25, c[0x0][0x188], RZ ;  /* 0x00006200190e7a10 */ /* 0x000fe40007f1e0ff */
[----:B------:R-:W-:-:S02]  /*16f0*/  IADD3.X R19, R23, c[0x0][0x184], RZ, P1, !PT ;  /* 0x0000610017137a10 */ /* 0x000fc40000ffe4ff */
[----:B------:R-:W-:Y:S01]  /*1700*/  IADD3.X R15, R23, c[0x0][0x18c], RZ, P0, !PT ;  /* 0x00006300170f7a10 */ /* 0x000fe200007fe4ff */
[----:B------:R1:W3:Y:S04]  /*1710*/  LDG.E.CONSTANT R8, [R8.64] ;  /* 0x0000000408087981 */ /* 0x0002e8000c1e9900 */
[----:B------:R-:W4:Y:S04]  /*1720*/  LDG.E.CONSTANT R18, [R18.64] ;  /* 0x0000000412127981 */ /* 0x000f28000c1e9900 */
[----:B------:R-:W3:Y:S01]  /*1730*/  LDG.E.CONSTANT R14, [R14.64] ;  /* 0x000000040e0e7981 */ /* 0x000ee2000c1e9900 */
[----:B0-----:R-:W-:-:S02]  /*1740*/  IADD3 R22, R22, R5, RZ ;  /* 0x0000000516167210 */ /* 0x001fc40007ffe0ff */
[----:B------:R-:W-:Y:S01]  /*1750*/  IADD3 R7, R7, 0x1, RZ ;  /* 0x0000000107077810 */ /* 0x000fe20007ffe0ff */
[----:B--2---:R-:W0:Y:S08]  /*1760*/  I2F R27, R16 ;  /* 0x00000010001b7306 */ /* 0x004e300000201400 */
[----:B------:R-:W2:Y:S01]  /*1770*/  I2F R17, R17 ;  /* 0x0000001100117306 */ /* 0x000ea20000201400 */
[----:B0-----:R-:W-:Y:S01]  /*1780*/  FMUL.FTZ R27, R27, R4 ;  /* 0x000000041b1b7220 */ /* 0x001fe20000410000 */
[----:B----4-:R-:W-:-:S02]  /*1790*/  HADD2.F32 R28, -RZ, R18.H1_H1 ;  /* 0x30000012ff1c7230 */ /* 0x010fc40000004100 */
[----:B---3--:R-:W-:Y:S01]  /*17a0*/  HADD2.F32 R29, -RZ, R14.H1_H1 ;  /* 0x3000000eff1d7230 */ /* 0x008fe20000004100 */
[----:B--2---:R-:W-:-:S04]  /*17b0*/  FMUL.FTZ R26, R17, R4 ;  /* 0x00000004111a7220 */ /* 0x004fc80000410000 */
[----:B------:R-:W-:Y:S01]  /*17c0*/  FADD.FTZ R29, R28, R29 ;  /* 0x0000001d1c1d7221 */ /* 0x000fe20000010000 */
[----:B-1----:R-:W-:Y:S01]  /*17d0*/  F2FP.PACK_AB R9, R26, R27 ;  /* 0x0000001b1a09723e */ /* 0x002fe200000000ff */
[----:B------:R-:W-:Y:S02]  /*17e0*/  HADD2.F32 R26, -RZ, R8.H1_H1 ;  /* 0x30000008ff1a7230 */ /* 0x000fe40000004100 */
[----:B------:R-:W-:Y:S02]  /*17f0*/  HADD2.F32 R27, -RZ, R18.H0_H0 ;  /* 0x20000012ff1b7230 */ /* 0x000fe40000004100 */
[----:B------:R-:W-:Y:S01]  /*1800*/  HADD2.F32 R18, -RZ, R14.H0_H0 ;  /* 0x2000000eff127230 */ /* 0x000fe20000004100 */
[----:B------:R-:W-:Y:S01]  /*1810*/  FADD.FTZ R26, RZ, R26 ;  /* 0x0000001aff1a7221 */ /* 0x000fe20000010000 */
[----:B------:R-:W-:Y:S02]  /*1820*/  HADD2.F32 R8, -RZ, R8.H0_H0 ;  /* 0x20000008ff087230 */ /* 0x000fe40000004100 */
[--C-:B------:R-:W-:Y:S01]  /*1830*/  HADD2.F32 R15, -RZ, R9.reuse.H1_H1 ;  /* 0x30000009ff0f7230 */ /* 0x100fe20000004100 */
[----:B------:R-:W-:Y:S01]  /*1840*/  FADD.FTZ R27, R27, R18 ;  /* 0x000000121b1b7221 */ /* 0x000fe20000010000 */
[----:B------:R-:W-:Y:S01]  /*1850*/  HADD2.F32 R14, -RZ, R9.H0_H0 ;  /* 0x20000009ff0e7230 */ /* 0x000fe20000004100 */
[----:B------:R-:W-:-:S02]  /*1860*/  FADD.FTZ R8, RZ, R8 ;  /* 0x00000008ff087221 */ /* 0x000fc40000010000 */
[----:B------:R-:W-:Y:S02]  /*1870*/  FADD.FTZ R26, R26, R29 ;  /* 0x0000001d1a1a7221 */ /* 0x000fe40000010000 */
[----:B------:R-:W-:Y:S01]  /*1880*/  FADD.FTZ R27, R8, R27 ;  /* 0x0000001b081b7221 */ /* 0x000fe20000010000 */
[----:B------:R-:W-:Y:S01]  /*1890*/  IADD3 R8, P0, R25, c[0x0][0x168], RZ ;  /* 0x00005a0019087a10 */ /* 0x000fe20007f1e0ff */
[----:B------:R-:W-:Y:S01]  /*18a0*/  FADD.FTZ R15, R26, R15 ;  /* 0x0000000f1a0f7221 */ /* 0x000fe20000010000 */
[----:B------:R-:W-:Y:S01]  /*18b0*/  IADD3 R26, R24, c[0x0][0x0], RZ ;  /* 0x00000000181a7a10 */ /* 0x000fe20007ffe0ff */
[----:B------:R-:W-:Y:S01]  /*18c0*/  FADD.FTZ R14, R27, R14 ;  /* 0x0000000e1b0e7221 */ /* 0x000fe20000010000 */
[----:B------:R-:W-:Y:S01]  /*18d0*/  IADD3.X R9, R23, c[0x0][0x16c], RZ, P0, !PT ;  /* 0x00005b0017097a10 */ /* 0x000fe200007fe4ff */
[-C--:B------:R-:W-:Y:S01]  /*18e0*/  FMUL.FTZ R17, R15, R15.reuse ;  /* 0x0000000f0f117220 */ /* 0x080fe20000410000 */
[----:B------:R-:W-:Y:S02]  /*18f0*/  ISETP.GE.AND P0, PT, R26, c[0x0][0x1a8], PT ;  /* 0x00006a001a007a0c */ /* 0x000fe40003f06270 */
[C---:B------:R-:W-:Y:S01]  /*1900*/  F2FP.PACK_AB R16, R14.reuse, R15 ;  /* 0x0000000f0e10723e */ /* 0x040fe200000000ff */
[----:B------:R-:W-:-:S03]  /*1910*/  FFMA.FTZ R17, R14, R14, R17 ;  /* 0x0000000e0e117223 */ /* 0x000fc60000010011 */
[----:B------:R-:W-:Y:S01]  /*1920*/  PRMT R19, R16, 0x5432, R16 ;  /* 0x0000543210137816 */ /* 0x000fe20000000010 */
[----:B------:R-:W-:Y:S02]  /*1930*/  FADD.FTZ R16, R14, R15 ;  /* 0x0000000f0e107221 */ /* 0x000fe40000010000 */
[----:B------:R-:W-:Y:S02]  /*1940*/  FADD.FTZ R20, R20, R17 ;  /* 0x0000001114147221 */ /* 0x000fe40000010000 */
[----:B------:R0:W-:Y:S01]  /*1950*/  STG.E [R8.64], R19 ;  /* 0x0000001308007986 */ /* 0x0001e2000c101904 */
[----:B------:R-:W-:-:S03]  /*1960*/  FADD.FTZ R21, R21, R16 ;  /* 0x0000001015157221 */ /* 0x000fc60000010000 */
[----:B------:R0:W-:Y:S01]  /*1970*/  STS [R22], R19 ;  /* 0x0000001316007388 */ /* 0x0001e20000000800 */
[----:B------:R-:W-:Y:S05]  /*1980*/  @!P0 BRA `(.L_x_1395) ;  /* 0xfffff3e000008947 */ /* 0x000fea000383ffff */
.L_x_1390:
[----:B0--3--:R-:W-:Y:S05]  /*1990*/  BSYNC B0 ;  /* 0x0000000000007941 */ /* 0x009fea0003800000 */
.L_x_1389:
[----:B------:R-:W0:Y:S01]  /*19a0*/  SHFL.BFLY PT, R4, R21, 0x10, 0x1f ;  /* 0x0e001f0015047f89 */ /* 0x000e2200000e0000 */
[----:B------:R-:W-:Y:S01]  /*19b0*/  I2F.U32 R15, R2 ;  /* 0x00000002000f7306 */ /* 0x000fe20000201000 */
[----:B------:R-:W-:Y:S01]  /*19c0*/  ISETP.NE.AND P1, PT, R2, RZ, PT ;  /* 0x000000ff0200720c */ /* 0x000fe20003f25270 */
[----:B------:R-:W-:Y:S01]  /*19d0*/  BSSY B0, `(.L_x_1396) ;  /* 0x000003e000007945 */ /* 0x000fe20003800000 */
[----:B------:R-:W1:Y:S01]  /*19e0*/  SHFL.BFLY PT, R5, R20, 0x10, 0x1f ;  /* 0x0e001f0014057f89 */ /* 0x000e6200000e0000 */
[----:B0-----:R-:W-:Y:S02]  /*19f0*/  FADD.FTZ R4, R4, R21 ;  /* 0x0000001504047221 */ /* 0x001fe40000010000 */
        /* <DEDUP_REMOVED lines=8> */
[----:B0-----:R-:W-:-:S05]  /*1a80*/  FMUL.FTZ R4, R4, 0.03125 ;  /* 0x3d00000004047820 */ /* 0x001fca0000410000 */
[----:B------:R-:W-:Y:S01]  /*1a90*/  FSETP.GT.FTZ.AND P0, PT, R4, R15, PT ;  /* 0x0000000f0400720b */ /* 0x000fe20003f14000 */
[----:B-1----:R-:W-:Y:S01]  /*1aa0*/  FADD.FTZ R6, R5, R6 ;  /* 0x0000000605067221 */ /* 0x002fe20000010000 */
[----:B------:R-:W-:Y:S01]  /*1ab0*/  LOP3.LUT P4, R5, R2, 0x1f, RZ, 0xc0, !PT ;  /* 0x0000001f02057812 */ /* 0x000fe2000788c0ff */
[----:B--2---:R-:W-:-:S03]  /*1ac0*/  FADD.FTZ R13, R12, R7 ;  /* 0x000000070c0d7221 */ /* 0x004fc60000010000 */
[----:B------:R-:W0:Y:S04]  /*1ad0*/  SHFL.BFLY PT, R7, R6, 0x2, 0x1f ;  /* 0x0c401f0006077f89 */ /* 0x000e2800000e0000 */
[----:B------:R-:W1:Y:S01]  /*1ae0*/  SHFL.BFLY PT, R14, R13, 0x2, 0x1f ;  /* 0x0c401f000d0e7f89 */ /* 0x000e6200000e0000 */
[----:B0-----:R-:W-:Y:S01]  /*1af0*/  FADD.FTZ R8, R6, R7 ;  /* 0x0000000706087221 */ /* 0x001fe20000010000 */
[----:B------:R-:W-:Y:S01]  /*1b00*/  SHF.R.U32.HI R6, RZ, 0x5, R2 ;  /* 0x00000005ff067819 */ /* 0x000fe20000011602 */
[----:B-1----:R-:W-:-:S03]  /*1b10*/  FADD.FTZ R14, R13, R14 ;  /* 0x0000000e0d0e7221 */ /* 0x002fc60000010000 */
[----:B------:R-:W0:Y:S04]  /*1b20*/  SHFL.BFLY PT, R7, R8, 0x1, 0x1f ;  /* 0x0c201f0008077f89 */ /* 0x000e2800000e0000 */
[----:B------:R-:W1:Y:S01]  /*1b30*/  SHFL.BFLY PT, R9, R14, 0x1, 0x1f ;  /* 0x0c201f000e097f89 */ /* 0x000e6200000e0000 */
[----:B0-----:R-:W-:Y:S02]  /*1b40*/  FADD.FTZ R17, R8, R7 ;  /* 0x0000000708117221 */ /* 0x001fe40000010000 */
[----:B------:R-:W-:Y:S02]  /*1b50*/  IMAD.SHL.U32 R7, R5, 0x4, RZ ;  /* 0x0000000405077824 */ /* 0x000fe400078e00ff */
[----:B-1----:R-:W-:Y:S01]  /*1b60*/  FADD.FTZ R19, R14, R9 ;  /* 0x000000090e137221 */ /* 0x002fe20000010000 */
[----:B------:R-:W-:Y:S01]  /*1b70*/  @!P4 STS [R6.X4+0x88], R17 ;  /* 0x000088110600c388 */ /* 0x000fe20000004800 */
[----:B------:R-:W-:-:S03]  /*1b80*/  CS2R R8, SRZ ;  /* 0x0000000000087805 */ /* 0x000fc6000001ff00 */
        /* <DEDUP_REMOVED lines=34> */
.L_x_1397:
[----:B------:R-:W-:Y:S05]  /*1db0*/  BSYNC B0 ;  /* 0x0000000000007941 */ /* 0x000fea0003800000 */
.L_x_1396:
[----:B------:R-:W-:Y:S01]  /*1dc0*/  BAR.SYNC.DEFER_BLOCKING 0x0 ;  /* 0x0000000000007b1d */ /* 0x000fe20000010000 */
[----:B0-----:R-:W-:-:S05]  /*1dd0*/  MOV R8, 0x11 ;  /* 0x0000001100087802 */ /* 0x001fca0000000f00 */
[----:B------:R-:W-:Y:S01]  /*1de0*/  BSSY B0, `(.L_x_1398) ;  /* 0x00000ac000007945 */ /* 0x000fe20003800000 */
[----:B------:R-:W-:Y:S05]  /*1df0*/  @P2 BRA `(.L_x_1399) ;  /* 0x00000aa000002947 */ /* 0x000fea0003800000 */
[----:B------:R-:W0:Y:S01]  /*1e00*/  LDS.64 R12, [RZ] ;  /* 0x00000000ff0c7984 */ /* 0x000e220000000a00 */
[----:B------:R-:W-:Y:S01]  /*1e10*/  IMAD.MOV.U32 R14, RZ, RZ, c[0x0][0x0] ;  /* 0x00000000ff0e7624 */ /* 0x000fe200078e00ff */
[----:B------:R-:W-:Y:S01]  /*1e20*/  ISETP.NE.U32.AND P0, PT, RZ, c[0x0][0x1c8], PT ;  /* 0x00007200ff007a0c */ /* 0x000fe20003f05070 */
[----:B------:R-:W-:-:S03]  /*1e30*/  IMAD.MOV.U32 R22, RZ, RZ, R2 ;  /* 0x000000ffff167224 */ /* 0x000fc600078e0002 */
[----:B------:R-:W-:Y:S02]  /*1e40*/  ISETP.NE.AND.EX P0, PT, RZ, c[0x0][0x1cc], PT, P0 ;  /* 0x00007300ff007a0c */ /* 0x000fe40003f05300 */
[----:B0-----:R-:W-:Y:S01]  /*1e50*/  F2FP.PACK_AB R9, R13, R12 ;  /* 0x0000000c0d09723e */ /* 0x001fe200000000ff */
[----:B------:R-:W-:Y:S01]  /*1e60*/  HFMA2.MMA R13, -RZ, RZ, 0, 0 ;  /* 0x00000000ff0d7435 */ /* 0x000fe200000001ff */
[----:B------:R-:W-:-:S07]  /*1e70*/  SHF.L.U32 R12, R14, 0x2, RZ ;  /* 0x000000020e0c7819 */ /* 0x000fce00000006ff */
.L_x_1408:
        /* <DEDUP_REMOVED lines=30> */
.L_x_1400:
[----:B------:R0:W-:Y:S01]  /*2060*/  STS [R23], R21 ;  /* 0x0000001517007388 */ /* 0x0001e20000000800 */
[C---:B------:R-:W-:Y:S02]  /*2070*/  HADD2 R17, |R21|.reuse, -RZ.H0_H0 ;  /* 0xa00000ff15117230 */ /* 0x040fe40000000200 */
[----:B------:R-:W-:-:S03]  /*2080*/  HSETP2.GT.AND P5, PT, |R21|.H0_H0, |R21|.H1_H1, PT ;  /* 0x7000001515007234 */ /* 0x000fc60003fa4a00 */
[----:B------:R-:W-:-:S04]  /*2090*/  PRMT R16, R17, 0x7632, R16 ;  /* 0x0000763211107816 */ /* 0x000fc80000000010 */
[----:B------:R-:W-:-:S05]  /*20a0*/  SEL R17, R16, R17, !P5 ;  /* 0x0000001110117207 */ /* 0x000fca0006800000 */
[----:B------:R-:W-:-:S05]  /*20b0*/  HSETP2.GT.AND P5, PT, R17.H0_H0, R8.H0_H0, PT ;  /* 0x2000000811007234 */ /* 0x000fca0003fa4800 */
[----:B------:R-:W-:Y:S02]  /*20c0*/  SEL R8, R8, R17, !P5 ;  /* 0x0000001108087207 */ /* 0x000fe40006800000 */
.L_x_1401:
        /* <DEDUP_REMOVED lines=34> */
.L_x_1402:
[----:B------:R0:W-:Y:S01]  /*22f0*/  STS [R23], R24 ;  /* 0x0000001817007388 */ /* 0x0001e20000000800 */
[C---:B------:R-:W-:Y:S02]  /*2300*/  HADD2 R17, |R24|.reuse, -RZ.H0_H0 ;  /* 0xa00000ff18117230 */ /* 0x040fe40000000200 */
[----:B------:R-:W-:-:S03]  /*2310*/  HSETP2.GT.AND P5, PT, |R24|.H0_H0, |R24|.H1_H1, PT ;  /* 0x7000001818007234 */ /* 0x000fc60003fa4a00 */
[----:B------:R-:W-:-:S04]  /*2320*/  PRMT R16, R17, 0x7632, R16 ;  /* 0x0000763211107816 */ /* 0x000fc80000000010 */
[----:B------:R-:W-:-:S05]  /*2330*/  SEL R17, R16, R17, !P5 ;  /* 0x0000001110117207 */ /* 0x000fca0006800000 */
[----:B------:R-:W-:-:S05]  /*2340*/  HSETP2.GT.AND P5, PT, R17.H0_H0, R8.H0_H0, PT ;  /* 0x2000000811007234 */ /* 0x000fca0003fa4800 */
[----:B------:R-:W-:Y:S02]  /*2350*/  SEL R8, R8, R17, !P5 ;  /* 0x0000001108087207 */ /* 0x000fe40006800000 */
.L_x_1403:
        /* <DEDUP_REMOVED lines=33> */
.L_x_1404:
[----:B------:R0:W-:Y:S01]  /*2570*/  STS [R23], R24 ;  /* 0x0000001817007388 */ /* 0x0001e20000000800 */
[C---:B------:R-:W-:Y:S02]  /*2580*/  HADD2 R17, |R24|.reuse, -RZ.H0_H0 ;  /* 0xa00000ff18117230 */ /* 0x040fe40000000200 */
[----:B------:R-:W-:-:S03]  /*2590*/  HSETP2.GT.AND P5, PT, |R24|.H0_H0, |R24|.H1_H1, PT ;  /* 0x7000001818007234 */ /* 0x000fc60003fa4a00 */
[----:B------:R-:W-:-:S04]  /*25a0*/  PRMT R16, R17, 0x7632, R16 ;  /* 0x0000763211107816 */ /* 0x000fc80000000010 */
[----:B------:R-:W-:-:S05]  /*25b0*/  SEL R17, R16, R17, !P5 ;  /* 0x0000001110117207 */ /* 0x000fca0006800000 */
[----:B------:R-:W-:-:S05]  /*25c0*/  HSETP2.GT.AND P5, PT, R17.H0_H0, R8.H0_H0, PT ;  /* 0x2000000811007234 */ /* 0x000fca0003fa4800 */
[----:B------:R-:W-:Y:S02]  /*25d0*/  SEL R8, R8, R17, !P5 ;  /* 0x0000001108087207 */ /* 0x000fe40006800000 */
.L_x_1405:
        /* <DEDUP_REMOVED lines=33> */
.L_x_1406:
[----:B------:R0:W-:Y:S01]  /*27f0*/  STS [R23], R18 ;  /* 0x0000001217007388 */ /* 0x0001e20000000800 */
[C---:B------:R-:W-:Y:S02]  /*2800*/  HADD2 R15, |R18|.reuse, -RZ.H0_H0 ;  /* 0xa00000ff120f7230 */ /* 0x040fe40000000200 */
[----:B------:R-:W-:-:S03]  /*2810*/  HSETP2.GT.AND P5, PT, |R18|.H0_H0, |R18|.H1_H1, PT ;  /* 0x7000001212007234 */ /* 0x000fc60003fa4a00 */
[----:B------:R-:W-:-:S04]  /*2820*/  PRMT R14, R15, 0x7632, R14 ;  /* 0x000076320f0e7816 */ /* 0x000fc8000000000e */
[----:B------:R-:W-:-:S05]  /*2830*/  SEL R15, R14, R15, !P5 ;  /* 0x0000000f0e0f7207 */ /* 0x000fca0006800000 */
[----:B------:R-:W-:-:S05]  /*2840*/  HSETP2.GT.AND P5, PT, R15.H0_H0, R8.H0_H0, PT ;  /* 0x200000080f007234 */ /* 0x000fca0003fa4800 */
[----:B------:R-:W-:Y:S02]  /*2850*/  SEL R8, R8, R15, !P5 ;  /* 0x0000000f08087207 */ /* 0x000fe40006800000 */
.L_x_1407:
[----:B0-----:R-:W-:Y:S02]  /*2860*/  IADD3 R22, R22, c[0x0][0x0], RZ ;  /* 0x0000000016167a10 */ /* 0x001fe40007ffe0ff */
[----:B------:R-:W-:Y:S02]  /*2870*/  IADD3 R13, R13, 0x1, RZ ;  /* 0x000000010d0d7810 */ /* 0x000fe40007ffe0ff */
[----:B------:R-:W-:-:S13]  /*2880*/  ISETP.GE.AND P5, PT, R22, c[0x0][0x1a8], PT ;  /* 0x00006a0016007a0c */ /* 0x000fda0003fa6270 */
[----:B------:R-:W-:Y:S05]  /*2890*/  @!P5 BRA `(.L_x_1408) ;  /* 0xfffff5e00000d947 */ /* 0x000fea000383ffff */
.L_x_1399:
[----:B------:R-:W-:Y:S05]  /*28a0*/  BSYNC B0 ;  /* 0x0000000000007941 */ /* 0x000fea0003800000 */
.L_x_1398:
        /* <DEDUP_REMOVED lines=8> */
[----:B------:R-:W-:Y:S02]  /*2930*/  MOV R4, 0xe0ad78ec ;  /* 0xe0ad78ec00047802 */ /* 0x000fe40000000f00 */
        /* <DEDUP_REMOVED lines=40> */
[----:B------:R-:W-:Y:S05]  /*2bc0*/  CALL.REL.NOINC `($__internal_28_$__cuda_sm20_div_rn_f64_full) ;  /* 0x000001e000007944 */ /* 0x000fea0003c00000 */
.L_x_1412:
[----:B------:R-:W-:Y:S05]  /*2bd0*/  BSYNC B1 ;  /* 0x0000000000017941 */ /* 0x000fea0003800000 */
.L_x_1411:
[----:B------:R-:W2:Y:S01]  /*2be0*/  F2F.F32.F64 R6, R4 ;  /* 0x0000000400067310 */ /* 0x000ea20000301000 */
[----:B------:R-:W2:Y:S01]  /*2bf0*/  DSETP.GEU.AND P0, PT, |R4|, c[0x2][0x0], PT ;  /* 0x008000000400762a */ /* 0x000ea20003f0e200 */
[----:B------:R-:W-:-:S13]  /*2c00*/  MOV R13, 0x2 ;  /* 0x00000002000d7802 */ /* 0x000fda0000000f00 */
[----:B--2---:R-:W-:Y:S02]  /*2c10*/  @!P0 FMUL R6, R6, 1.175494350822287508e-38 ;  /* 0x0080000006068820 */ /* 0x004fe40000400000 */
.L_x_1413:
        /* <DEDUP_REMOVED lines=16> */
.L_x_1410:
[----:B------:R-:W-:Y:S05]  /*2d20*/  BSYNC B0 ;  /* 0x0000000000007941 */ /* 0x000fea0003800000 */
.L_x_1409:
        /* <DEDUP_REMOVED lines=8> */
        .weak           $__internal_28_$__cuda_sm20_div_rn_f64_full
        .type           $__internal_28_$__cuda_sm20_div_rn_f64_full,@function
        .size           $__internal_28_$__cuda_sm20_div_rn_f64_full,(.L_x_2462 - $__internal_28_$__cuda_sm20_div_rn_f64_full)
$__internal_28_$__cuda_sm20_div_rn_f64_full:
        /* <DEDUP_REMOVED lines=57> */
.L_x_1415:
        /* <DEDUP_REMOVED lines=15> */
.L_x_1417:
[----:B------:R-:W-:Y:S01]  /*3230*/  LOP3.LUT R17, R7, 0x80000, RZ, 0xfc, !PT ;  /* 0x0008000007117812 */ /* 0x000fe200078efcff */
[----:B------:R-:W-:Y:S02]  /*3240*/  IMAD.MOV.U32 R16, RZ, RZ, R6 ;  /* 0x000000ffff107224 */ /* 0x000fe400078e0006 */
.L_x_1416:
[----:B------:R-:W-:Y:S05]  /*3250*/  BSYNC B2 ;  /* 0x0000000000027941 */ /* 0x000fea0003800000 */
.L_x_1414:
[----:B------:R-:W-:Y:S01]  /*3260*/  HFMA2.MMA R13, -RZ, RZ, 0, 0 ;  /* 0x00000000ff0d7435 */ /* 0x000fe200000001ff */
[----:B------:R-:W-:Y:S01]  /*3270*/  MOV R4, R16 ;  /* 0x0000001000047202 */ /* 0x000fe20000000f00 */
[----:B------:R-:W-:-:S04]  /*3280*/  IMAD.MOV.U32 R5, RZ, RZ, R17 ;  /* 0x000000ffff057224 */ /* 0x000fc800078e0011 */
[----:B------:R-:W-:Y:S05]  /*3290*/  RET.REL.NODEC R12 `(_ZN17fastertransformer35generalAddBiasResidualLayerNormOpt2I7__half2Lb1ELb1ELi2ELb1ELi4EEEvPT_S3_PKS2_S5_S5_S5_S5_S5_fiiPKfS7_S7_Pfi) ;  /* 0xffffcd600c007950 */ /* 0x000fea0003c3ffff */
.L_x_1418:
        /* <DEDUP_REMOVED lines=14> */
.L_x_2462:


//--------------------- .text._ZN17fastertransformer34generalAddBiasResidualLayerNormOptI7__half2Lb1ELb1ELi2ELb1ELi4EEEvPT_S3_PKS2_S5_S5_S5_S5_S5_fiiPKfS7_S7_Pfi --------------------------
	.section	.text._ZN17fastertransformer34generalAddBiasResidualLayerNormOptI7__half2Lb1ELb1ELi2ELb1ELi4EEEvPT_S3_PKS2_S5_S5_S5_S5_S5_fiiPKfS7_S7_Pfi,"ax",@progbits
	.sectioninfo	@"SHI_REGISTERS=30"
	.align	128
        .global         _ZN17fastertransformer34generalAddBiasResidualLayerNormOptI7__half2Lb1ELb1ELi2ELb1ELi4EEEvPT_S3_PKS2_S5_S5_S5_S5_S5_fiiPKfS7_S7_Pfi
        .type           _ZN17fastertransformer34generalAddBiasResidualLayerNormOptI7__half2Lb1ELb1ELi2ELb1ELi4EEEvPT_S3_PKS2_S5_S5_S5_S5_S5_fiiPKfS7_S7_Pfi,@function
        .size           _ZN17fastertransformer34generalAddBiasResidualLayerNormOptI7__half2Lb1ELb1ELi2ELb1ELi4EEEvPT_S3_PKS2_S5_S5_S5_S5_S5_fiiPKfS7_S7_Pfi,(.L_x_2463 - _ZN17fastertransformer34generalAddBiasResidualLayerNormOptI7__half2Lb1ELb1ELi2ELb1ELi4EEEvPT_S3_PKS2_S5_S5_S5_S5_S5_fiiPKfS7_S7_Pfi)
        .other          _ZN17fastertransformer34generalAddBiasResidualLayerNormOptI7__half2Lb1ELb1ELi2ELb1ELi4EEEvPT_S3_PKS2_S5_S5_S5_S5_S5_fiiPKfS7_S7_Pfi,@"STO_CUDA_ENTRY STV_DEFAULT"
_ZN17fastertransformer34generalAddBiasResidualLayerNormOptI7__half2Lb1ELb1ELi2ELb1ELi4EEEvPT_S3_PKS2_S5_S5_S5_S5_S5_fiiPKfS7_S7_Pfi:
.text._ZN17fastertransformer34generalAddBiasResidualLayerNormOptI7__half2Lb1ELb1ELi2ELb1ELi4EEEvPT_S3_PKS2_S5_S5_S5_S5_S5_fiiPKfS7_S7_Pfi:
        /* <DEDUP_REMOVED lines=26> */
[----:B------:R-:W-:-:S03]  /*01a0*/  MOV R18, R2 ;  /* 0x0000000200127202 */ /* 0x000fc60000000f00 */
.L_x_1422:
        /* <DEDUP_REMOVED lines=22> */
.L_x_1421:
[----:B------:R-:W-:-:S03]  /*0310*/  IMAD.MOV.U32 R8, RZ, RZ, R2 ;  /* 0x000000ffff087224 */ /* 0x000fc600078e0002 */
.L_x_1423:
[----:B------:R-:W-:Y:S01]  /*0320*/  MOV R6, 0x8 ;  /* 0x0000000800067802 */ /* 0x000fe20000000f00 */
        /* <DEDUP_REMOVED lines=26> */
.L_x_1420:
[----:B0-----:R-:W-:Y:S05]  /*04d0*/  BSYNC B0 ;  /* 0x0000000000007941 */ /* 0x001fea0003800000 */
.L_x_1419:
        /* <DEDUP_REMOVED lines=14> */
[----:B0-----:R-:W-:Y:S01]  /*05c0*/  FADD.FTZ R7, R6, R3 ;  /* 0x0000000306077221 */ /* 0x001fe20000010000 */
[----:B------:R-:W-:Y:S01]  /*05d0*/  SHF.L.U32 R6, R4, 0x2, RZ ;  /* 0x0000000204067819 */ /* 0x000fe200000006ff */
[----:B------:R-:W0:Y:S03]  /*05e0*/  I2F.U32 R3, c[0x0][0x0] ;  /* 0x0000000000037b06 */ /* 0x000e260000201000 */
[----:B------:R-:W1:Y:S01]  /*05f0*/  SHFL.BFLY PT, R8, R7, 0x2, 0x1f ;  /* 0x0c401f0007087f89 */ /* 0x000e6200000e0000 */
[----:B0-----:R-:W-:-:S05]  /*0600*/  FMUL.FTZ R3, R3, 0.03125 ;  /* 0x3d00000003037820 */ /* 0x001fca0000410000 */
[----:B------:R-:W-:Y:S01]  /*0610*/  FSETP.GT.FTZ.AND P0, PT, R3, R10, PT ;  /* 0x0000000a0300720b */ /* 0x000fe20003f14000 */
[----:B-1----:R-:W-:Y:S02]  /*0620*/  FADD.FTZ R8, R7, R8 ;  /* 0x0000000807087221 */ /* 0x002fe40000010000 */
[----:B------:R-:W-:-:S03]  /*0630*/  IMAD.MOV.U32 R7, RZ, RZ, RZ ;  /* 0x000000ffff077224 */ /* 0x000fc600078e00ff */
        /* <DEDUP_REMOVED lines=25> */
.L_x_1426:
        /* <DEDUP_REMOVED lines=53> */
.L_x_1425:
[----:B0-----:R-:W-:Y:S05]  /*0b20*/  BSYNC B0 ;  /* 0x0000000000007941 */ /* 0x001fea0003800000 */
.L_x_1424:
        /* <DEDUP_REMOVED lines=44> */
.L_x_1437:
        /* <DEDUP_REMOVED lines=30> */
.L_x_1429:
[----:B------:R0:W-:Y:S01]  /*0fd0*/  STS [R23], R22 ;  /* 0x0000001617007388 */ /* 0x0001e20000000800 */
[C---:B------:R-:W-:Y:S02]  /*0fe0*/  HADD2 R16, |R22|.reuse, -RZ.H0_H0 ;  /* 0xa00000ff16107230 */ /* 0x040fe40000000200 */
[----:B------:R-:W-:-:S03]  /*0ff0*/  HSETP2.GT.AND P5, PT, |R22|.H0_H0, |R22|.H1_H1, PT ;  /* 0x7000001616007234 */ /* 0x000fc60003fa4a00 */
[----:B------:R-:W-:-:S04]  /*1000*/  PRMT R17, R16, 0x7632, R17 ;  /* 0x0000763210117816 */ /* 0x000fc80000000011 */
[----:B------:R-:W-:-:S05]  /*1010*/  SEL R16, R17, R16, !P5 ;  /* 0x0000001011107207 */ /* 0x000fca0006800000 */
[----:B------:R-:W-:-:S05]  /*1020*/  HSETP2.GT.AND P5, PT, R16.H0_H0, R7.H0_H0, PT ;  /* 0x2000000710007234 */ /* 0x000fca0003fa4800 */
[----:B------:R-:W-:Y:S02]  /*1030*/  SEL R7, R7, R16, !P5 ;  /* 0x0000001007077207 */ /* 0x000fe40006800000 */
.L_x_1430:
        /* <DEDUP_REMOVED lines=34> */
.L_x_1431:
[----:B------:R0:W-:Y:S01]  /*1260*/  STS [R23], R22 ;  /* 0x0000001617007388 */ /* 0x0001e20000000800 */
[C---:B------:R-:W-:Y:S02]  /*1270*/  HADD2 R16, |R22|.reuse, -RZ.H0_H0 ;  /* 0xa00000ff16107230 */ /* 0x040fe40000000200 */
[----:B------:R-:W-:-:S03]  /*1280*/  HSETP2.GT.AND P5, PT, |R22|.H0_H0, |R22|.H1_H1, PT ;  /* 0x7000001616007234 */ /* 0x000fc60003fa4a00 */
[----:B------:R-:W-:-:S04]  /*1290*/  PRMT R17, R16, 0x7632, R17 ;  /* 0x0000763210117816 */ /* 0x000fc80000000011 */
[----:B------:R-:W-:-:S05]  /*12a0*/  SEL R16, R17, R16, !P5 ;  /* 0x0000001011107207 */ /* 0x000fca0006800000 */
[----:B------:R-:W-:-:S05]  /*12b0*/  HSETP2.GT.AND P5, PT, R16.H0_H0, R7.H0_H0, PT ;  /* 0x2000000710007234 */ /* 0x000fca0003fa4800 */
[----:B------:R-:W-:Y:S02]  /*12c0*/  SEL R7, R7, R16, !P5 ;  /* 0x0000001007077207 */ /* 0x000fe40006800000 */
.L_x_1432:
        /* <DEDUP_REMOVED lines=33> */
.L_x_1433:
[----:B------:R0:W-:Y:S01]  /*14e0*/  STS [R23], R22 ;  /* 0x0000001617007388 */ /* 0x0001e20000000800 */
[C---:B------:R-:W-:Y:S02]  /*14f0*/  HADD2 R16, |R22|.reuse, -RZ.H0_H0 ;  /* 0xa00000ff16107230 */ /* 0x040fe40000000200 */
[----:B------:R-:W-:-:S03]  /*1500*/  HSETP2.GT.AND P5, PT, |R22|.H0_H0, |R22|.H1_H1, PT ;  /* 0x7000001616007234 */ /* 0x000fc60003fa4a00 */
[----:B------:R-:W-:-:S04]  /*1510*/  PRMT R17, R16, 0x7632, R17 ;  /* 0x0000763210117816 */ /* 0x000fc80000000011 */
[----:B------:R-:W-:-:S05]  /*1520*/  SEL R16, R17, R16, !P5 ;  /* 0x0000001011107207 */ /* 0x000fca0006800000 */
[----:B------:R-:W-:-:S05]  /*1530*/  HSETP2.GT.AND P5, PT, R16.H0_H0, R7.H0_H0, PT ;  /* 0x2000000710007234 */ /* 0x000fca0003fa4800 */
[----:B------:R-:W-:Y:S02]  /*1540*/  SEL R7, R7, R16, !P5 ;  /* 0x0000001007077207 */ /* 0x000fe40006800000 */
.L_x_1434:
        /* <DEDUP_REMOVED lines=33> */
.L_x_1435:
[----:B------:R0:W-:Y:S01]  /*1760*/  STS [R23], R18 ;  /* 0x0000001217007388 */ /* 0x0001e20000000800 */
[C---:B------:R-:W-:Y:S02]  /*1770*/  HADD2 R14, |R18|.reuse, -RZ.H0_H0 ;  /* 0xa00000ff120e7230 */ /* 0x040fe40000000200 */
[----:B------:R-:W-:-:S03]  /*1780*/  HSETP2.GT.AND P5, PT, |R18|.H0_H0, |R18|.H1_H1, PT ;  /* 0x7000001212007234 */ /* 0x000fc60003fa4a00 */
[----:B------:R-:W-:-:S04]  /*1790*/  PRMT R15, R14, 0x7632, R15 ;  /* 0x000076320e0f7816 */ /* 0x000fc8000000000f */
[----:B------:R-:W-:-:S05]  /*17a0*/  SEL R14, R15, R14, !P5 ;  /* 0x0000000e0f0e7207 */ /* 0x000fca0006800000 */
[----:B------:R-:W-:-:S05]  /*17b0*/  HSETP2.GT.AND P5, PT, R14.H0_H0, R7.H0_H0, PT ;  /* 0x200000070e007234 */ /* 0x000fca0003fa4800 */
[----:B------:R-:W-:Y:S02]  /*17c0*/  SEL R7, R7, R14, !P5 ;  /* 0x0000000e07077207 */ /* 0x000fe40006800000 */
.L_x_1436:
[----:B0-----:R-:W-:Y:S02]  /*17d0*/  IADD3 R21, R25, c[0x0][0x0], RZ ;  /* 0x0000000019157a10 */ /* 0x001fe40007ffe0ff */
[----:B------:R-:W-:Y:S02]  /*17e0*/  IADD3 R11, R11, 0x1, RZ ;  /* 0x000000010b0b7810 */ /* 0x000fe40007ffe0ff */
[----:B------:R-:W-:-:S13]  /*17f0*/  ISETP.GE.AND P5, PT, R21, c[0x0][0x1a8], PT ;  /* 0x00006a0015007a0c */ /* 0x000fda0003fa6270 */
[----:B------:R-:W-:Y:S05]  /*1800*/  @!P5 BRA `(.L_x_1437) ;  /* 0xfffff5e00000d947 */ /* 0x000fea000383ffff */
.L_x_1428:
[----:B0-----:R-:W-:Y:S05]  /*1810*/  BSYNC B0 ;  /* 0x0000000000007941 */ /* 0x001fea0003800000 */
.L_x_1427:
        /* <DEDUP_REMOVED lines=49> */
[----:B------:R-:W-:Y:S05]  /*1b30*/  CALL.REL.NOINC `($__internal_29_$__cuda_sm20_div_rn_f64_full) ;  /* 0x0000020000007944 */ /* 0x000fea0003c00000 */
.L_x_1441:
[----:B------:R-:W-:Y:S05]  /*1b40*/  BSYNC B1 ;  /* 0x0000000000017941 */ /* 0x000fea0003800000 */
.L_x_1440:
[----:B------:R-:W0:Y:S01]  /*1b50*/  S2R R11, SR_CTAID.X ;  /* 0x00000000000b7919 */ /* 0x000e220000002500 */
[----:B------:R-:W2:Y:S01]  /*1b60*/  F2F.F32.F64 R3, R6 ;  /* 0x0000000600037310 */ /* 0x000ea20000301000 */
[----:B------:R-:W2:Y:S01]  /*1b70*/  DSETP.GEU.AND P0, PT, |R6|, c[0x2][0x0], PT ;  /* 0x008000000600762a */ /* 0x000ea20003f0e200 */
[----:B-1----:R-:W-:-:S13]  /*1b80*/  IMAD.MOV.U32 R15, RZ, RZ, 0x2 ;  /* 0x00000002ff0f7424 */ /* 0x002fda00078e00ff */
[----:B--2---:R-:W-:Y:S02]  /*1b90*/  @!P0 FMUL R3, R3, 1.175494350822287508e-38 ;  /* 0x0080000003038820 */ /* 0x004fe40000400000 */
.L_x_1442:
        /* <DEDUP_REMOVED lines=16> */
.L_x_1439:
[----:B------:R-:W-:Y:S05]  /*1ca0*/  BSYNC B0 ;  /* 0x0000000000007941 */ /* 0x000fea0003800000 */
.L_x_1438:
        /* <DEDUP_REMOVED lines=9> */
        .weak           $__internal_29_$__cuda_sm20_div_rn_f64_full
        .type           $__internal_29_$__cuda_sm20_div_rn_f64_full,@function
        .size           $__internal_29_$__cuda_sm20_div_rn_f64_full,(.L_x_2463 - $__internal_29_$__cuda_sm20_div_rn_f64_full)
$__internal_29_$__cuda_sm20_div_rn_f64_full:
        /* <DEDUP_REMOVED lines=57> */
.L_x_1444:
        /* <DEDUP_REMOVED lines=15> */
.L_x_1446:
[----:B0-----:R-:W-:Y:S01]  /*21c0*/  LOP3.LUT R17, R5, 0x80000, RZ, 0xfc, !PT ;  /* 0x0008000005117812 */ /* 0x001fe200078efcff */
[----:B------:R-:W-:Y:S02]  /*21d0*/  IMAD.MOV.U32 R16, RZ, RZ, R4 ;  /* 0x000000ffff107224 */ /* 0x000fe400078e0004 */
.L_x_1445:
[----:B------:R-:W-:Y:S05]  /*21e0*/  BSYNC B2 ;  /* 0x0000000000027941 */ /* 0x000fea0003800000 */
.L_x_1443:
[----:B------:R-:W-:Y:S01]  /*21f0*/  IMAD.MOV.U32 R9, RZ, RZ, 0x0 ;  /* 0x00000000ff097424 */ /* 0x000fe200078e00ff */
[----:B------:R-:W-:Y:S01]  /*2200*/  MOV R7, R17 ;  /* 0x0000001100077202 */ /* 0x000fe20000000f00 */
[----:B------:R-:W-:Y:S02]  /*2210*/  IMAD.MOV.U32 R6, RZ, RZ, R16 ;  /* 0x000000ffff067224 */ /* 0x000fe400078e0010 */
[----:B------:R-:W-:Y:S05]  /*2220*/  RET.REL.NODEC R8 `(_ZN17fastertransformer34generalAddBiasResidualLayerNormOptI7__half2Lb1ELb1ELi2ELb1ELi4EEEvPT_S3_PKS2_S5_S5_S5_S5_S5_fiiPKfS7_S7_Pfi) ;  /* 0xffffddd008007950 */ /* 0x000fea0003c3ffff */
.L_x_1447:
        /* <DEDUP_REMOVED lines=13> */
.L_x_2463:


//--------------------- .text._ZN17fastertransformer35generalAddBiasResidualLayerNormOpt2I7__half2Lb0ELb0ELi1ELb1ELi4EEEvPT_S3_PKS2_S5_S5_S5_S5_S5_fiiPKfS7_S7_Pfi --------------------------
	.section	.text._ZN17fastertransformer35generalAddBiasResidualLayerNormOpt2I7__half2Lb0ELb0ELi1ELb1ELi4EEEvPT_S3_PKS2_S5_S5_S5_S5_S5_fiiPKfS7_S7_Pfi,"ax",@progbits
	.sectioninfo	@"SHI_REGISTERS=28"
	.align	128
        .global         _ZN17fastertransformer35generalAddBiasResidualLayerNormOpt2I7__half2Lb0ELb0ELi1ELb1ELi4EEEvPT_S3_PKS2_S5_S5_S5_S5_S5_fiiPKfS7_S7_Pfi
        .type           _ZN17fastertransformer35generalAddBiasResidualLayerNormOpt2I7__half2Lb0ELb0ELi1ELb1ELi4EEEvPT_S3_PKS2_S5_S5_S5_S5_S5_fiiPKfS7_S7_Pfi,@function
        .size           _ZN17fastertransformer35generalAddBiasResidualLayerNormOpt2I7__half2Lb0ELb0ELi1ELb1ELi4EEEvPT_S3_PKS2_S5_S5_S5_S5_S5_fiiPKfS7_S7_Pfi,(.L_x_2464 - _ZN17fastertransformer35generalAddBiasResidualLayerNormOpt2I7__half2Lb0ELb0ELi1ELb1ELi4EEEvPT_S3_PKS2_S5_S5_S5_S5_S5_fiiPKfS7_S7_Pfi)
        .other          _ZN17fastertransformer35generalAddBiasResidualLayerNormOpt2I7__half2Lb0ELb0ELi1ELb1ELi4EEEvPT_S3_PKS2_S5_S5_S5_S5_S5_fiiPKfS7_S7_Pfi,@"STO_CUDA_ENTRY STV_DEFAULT"
_ZN17fastertransformer35generalAddBiasResidualLayerNormOpt2I7__half2Lb0ELb0ELi1ELb1ELi4EEEvPT_S3_PKS2_S5_S5_S5_S5_S5_fiiPKfS7_S7_Pfi:
.text._ZN17fastertransformer35generalAddBiasResidualLayerNormOpt2I7__half2Lb0ELb0ELi1ELb1ELi4EEEvPT_S3_PKS2_S5_S5_S5_S5_S5_fiiPKfS7_S7_Pfi:
        /* <DEDUP_REMOVED lines=17> */
[----:B------:R-:W-:Y:S02]  /*0110*/  IMAD.MOV.U32 R11, RZ, RZ, RZ ;  /* 0x000000ffff0b7224 */ /* 0x000fe400078e00ff */
[----:B------:R-:W-:Y:S02]  /*0120*/  IMAD.MOV.U32 R8, RZ, RZ, RZ ;  /* 0x000000ffff087224 */ /* 0x000fe400078e00ff */
[----:B------:R-:W-:Y:S02]  /*0130*/  IMAD.MOV.U32 R18, RZ, RZ, R2 ;  /* 0x000000ffff127224 */ /* 0x000fe400078e0002 */
[----:B------:R-:W-:-:S02]  /*0140*/  IMAD.MOV.U32 R14, RZ, RZ, RZ ;  /* 0x000000ffff0e7224 */ /* 0x000fc400078e00ff */
[----:B------:R-:W-:-:S03]  /*0150*/  IMAD.SHL.U32 R10, R10, 0x4, RZ ;  /* 0x000000040a0a7824 */ /* 0x000fc600078e00ff */
.L_x_1450:
[----:B------:R-:W-:Y:S01]  /*0160*/  MOV R22, 0x4 ;  /* 0x0000000400167802 */ /* 0x000fe20000000f00 */
[----:B------:R-:W-:-:S04]  /*0170*/  IMAD R7, R10, R8, R9 ;  /* 0x000000080a077224 */ /* 0x000fc800078e0209 */
[----:B0-----:R-:W-:-:S06]  /*0180*/  IMAD.WIDE R16, R7, R22, c[0x0][0x180] ;  /* 0x0000600007107625 */ /* 0x001fcc00078e0216 */
        /* <DEDUP_REMOVED lines=19> */
[----:B0-----:R-:W-:-:S04]  /*02c0*/  IMAD.WIDE R4, R7, 0x4, RZ ;  /* 0x0000000407047825 */ /* 0x001fc800078e02ff */
[----:B------:R-:W-:-:S04]  /*02d0*/  IMAD.MOV.U32 R15, RZ, RZ, c[0x0][0x0] ;  /* 0x00000000ff0f7624 */ /* 0x000fc800078e00ff */
[----:B------:R-:W-:-:S05]  /*02e0*/  IMAD.WIDE R4, R15, 0x4, R4 ;  /* 0x000000040f047825 */ /* 0x000fca00078e0204 */
[----:B------:R-:W-:-:S04]  /*02f0*/  IADD3 R20, P0, R4, c[0x0][0x180], RZ ;  /* 0x0000600004147a10 */ /* 0x000fc80007f1e0ff */
[----:B------:R-:W-:-:S05]  /*0300*/  IADD3.X R21, R5, c[0x0][0x184], RZ, P0, !PT ;  /* 0x0000610005157a10 */ /* 0x000fca00007fe4ff */
[----:B------:R-:W2:Y:S01]  /*0310*/  LDG.E.CONSTANT R20, [R20.64] ;  /* 0x0000000414147981 */ /* 0x000ea2000c1e9900 */
[----:B------:R-:W-:Y:S01]  /*0320*/  IADD3 R16, P0, R4, c[0x0][0x168], RZ ;  /* 0x00005a0004107a10 */ /* 0x000fe20007f1e0ff */
[----:B------:R-:W-:Y:S01]  /*0330*/  IMAD.IADD R19, R10, 0x1, R23 ;  /* 0x000000010a137824 */ /* 0x000fe200078e0217 */
[--C-:B--2---:R-:W-:Y:S02]  /*0340*/  HADD2.F32 R7, -RZ, R20.reuse.H0_H0 ;  /* 0x20000014ff077230 */ /* 0x104fe40000004100 */
[----:B------:R-:W-:-:S03]  /*0350*/  HADD2.F32 R17, -RZ, R20.H1_H1 ;  /* 0x30000014ff117230 */ /* 0x000fc60000004100 */
[----:B------:R-:W-:Y:S02]  /*0360*/  FADD.FTZ R7, RZ, R7 ;  /* 0x00000007ff077221 */ /* 0x000fe40000010000 */
[----:B------:R-:W-:Y:S01]  /*0370*/  FADD.FTZ R22, RZ, R17 ;  /* 0x00000011ff167221 */ /* 0x000fe20000010000 */
[----:B------:R-:W-:-:S03]  /*0380*/  IADD3.X R17, R5, c[0x0][0x16c], RZ, P0, !PT ;  /* 0x00005b0005117a10 */ /* 0x000fc600007fe4ff */
[C---:B------:R-:W-:Y:S01]  /*0390*/  FADD.FTZ R21, R7.reuse, R22 ;  /* 0x0000001607157221 */ /* 0x040fe20000010000 */
[----:B------:R-:W-:-:S03]  /*03a0*/  F2FP.PACK_AB R18, R7, R22 ;  /* 0x000000160712723e */ /* 0x000fc600000000ff */
[----:B------:R-:W-:Y:S01]  /*03b0*/  FADD.FTZ R14, R14, R21 ;  /* 0x000000150e0e7221 */ /* 0x000fe20000010000 */
[----:B------:R-:W-:Y:S02]  /*03c0*/  PRMT R20, R18, 0x5432, R18 ;  /* 0x0000543212147816 */ /* 0x000fe40000000012 */
[----:B------:R-:W-:Y:S01]  /*03d0*/  IADD3 R18, R6, c[0x0][0x0], RZ ;  /* 0x0000000006127a10 */ /* 0x000fe20007ffe0ff */
[----:B------:R-:W-:Y:S02]  /*03e0*/  FMUL.FTZ R6, R22, R22 ;  /* 0x0000001616067220 */ /* 0x000fe40000410000 */
[----:B------:R0:W-:Y:S01]  /*03f0*/  STG.E [R16.64], R20 ;  /* 0x0000001410007986 */ /* 0x0001e2000c101904 */
[----:B------:R-:W-:Y:S01]  /*0400*/  ISETP.GE.AND P0, PT, R18, c[0x0][0x1a8], PT ;  /* 0x00006a0012007a0c */ /* 0x000fe20003f06270 */
[----:B------:R-:W-:Y:S02]  /*0410*/  FFMA.FTZ R6, R7, R7, R6 ;  /* 0x0000000707067223 */ /* 0x000fe40000010006 */
[----:B------:R0:W-:Y:S02]  /*0420*/  STS [R19], R20 ;  /* 0x0000001413007388 */ /* 0x0001e40000000800 */
[----:B------:R-:W-:-:S08]  /*0430*/  FADD.FTZ R11, R11, R6 ;  /* 0x000000060b0b7221 */ /* 0x000fd00000010000 */
[----:B------:R-:W-:Y:S05]  /*0440*/  @P0 BRA `(.L_x_1449) ;  /* 0x000002f000000947 */ /* 0x000fea0003800000 */
[----:B0-----:R-:W-:-:S05]  /*0450*/  IMAD.WIDE R4, R15, 0x4, R4 ;  /* 0x000000040f047825 */ /* 0x001fca00078e0204 */
[----:B------:R-:W-:-:S04]  /*0460*/  IADD3 R16, P0, R4, c[0x0][0x180], RZ ;  /* 0x0000600004107a10 */ /* 0x000fc80007f1e0ff */
[----:B------:R-:W-:-:S05]  /*0470*/  IADD3.X R17, R5, c[0x0][0x184], RZ, P0, !PT ;  /* 0x0000610005117a10 */ /* 0x000fca00007fe4ff */
[----:B------:R-:W2:Y:S01]  /*0480*/  LDG.E.CONSTANT R16, [R16.64] ;  /* 0x0000000410107981 */ /* 0x000ea2000c1e9900 */
[----:B------:R-:W-:Y:S01]  /*0490*/  IADD3 R6, P0, R4, c[0x0][0x168], RZ ;  /* 0x00005a0004067a10 */ /* 0x000fe20007f1e0ff */
[----:B------:R-:W-:Y:S01]  /*04a0*/  IMAD.IADD R19, R10, 0x1, R19 ;  /* 0x000000010a137824 */ /* 0x000fe200078e0213 */
        /* <DEDUP_REMOVED lines=17> */
[----:B------:R-:W-:-:S05]  /*05c0*/  IMAD.WIDE R4, R15, 0x4, R4 ;  /* 0x000000040f047825 */ /* 0x000fca00078e0204 */
[----:B0-----:R-:W-:-:S04]  /*05d0*/  IADD3 R6, P0, R4, c[0x0][0x180], RZ ;  /* 0x0000600004067a10 */ /* 0x001fc80007f1e0ff */
[----:B------:R-:W-:-:S05]  /*05e0*/  IADD3.X R7, R5, c[0x0][0x184], RZ, P0, !PT ;  /* 0x0000610005077a10 */ /* 0x000fca00007fe4ff */
[----:B------:R-:W2:Y:S01]  /*05f0*/  LDG.E.CONSTANT R6, [R6.64] ;  /* 0x0000000406067981 */ /* 0x000ea2000c1e9900 */
[----:B------:R-:W-:Y:S01]  /*0600*/  IADD3 R4, P0, R4, c[0x0][0x168], RZ ;  /* 0x00005a0004047a10 */ /* 0x000fe20007f1e0ff */
[----:B------:R-:W-:Y:S01]  /*0610*/  IMAD.IADD R19, R10, 0x1, R19 ;  /* 0x000000010a137824 */ /* 0x000fe200078e0213 */
[----:B------:R-:W-:Y:S02]  /*0620*/  IADD3 R18, R18, c[0x0][0x0], RZ ;  /* 0x0000000012127a10 */ /* 0x000fe40007ffe0ff */
[----:B------:R-:W-:Y:S02]  /*0630*/  IADD3.X R5, R5, c[0x0][0x16c], RZ, P0, !PT ;  /* 0x00005b0005057a10 */ /* 0x000fe400007fe4ff */
[----:B------:R-:W-:Y:S02]  /*0640*/  ISETP.GE.AND P0, PT, R18, c[0x0][0x1a8], PT ;  /* 0x00006a0012007a0c */ /* 0x000fe40003f06270 */
[----:B------:R-:W-:Y:S01]  /*0650*/  IADD3 R8, R8, 0x1, RZ ;  /* 0x0000000108087810 */ /* 0x000fe20007ffe0ff */
[----:B--2---:R-:W-:-:S02]  /*0660*/  HADD2.F32 R15, -RZ, R6.H0_H0 ;  /* 0x20000006ff0f7230 */ /* 0x004fc40000004100 */
[----:B------:R-:W-:-:S03]  /*0670*/  HADD2.F32 R16, -RZ, R6.H1_H1 ;  /* 0x30000006ff107230 */ /* 0x000fc60000004100 */
[----:B------:R-:W-:Y:S02]  /*0680*/  FADD.FTZ R15, RZ, R15 ;  /* 0x0000000fff0f7221 */ /* 0x000fe40000010000 */
[----:B------:R-:W-:-:S04]  /*0690*/  FADD.FTZ R16, RZ, R16 ;  /* 0x00000010ff107221 */ /* 0x000fc80000010000 */
        /* <DEDUP_REMOVED lines=10> */
.L_x_1449:
[----:B0-2---:R-:W-:Y:S05]  /*0740*/  BSYNC B0 ;  /* 0x0000000000007941 */ /* 0x005fea0003800000 */
.L_x_1448:
        /* <DEDUP_REMOVED lines=65> */
.L_x_1452:
[----:B------:R-:W-:Y:S05]  /*0b60*/  BSYNC B0 ;  /* 0x0000000000007941 */ /* 0x000fea0003800000 */
.L_x_1451:
[----:B------:R-:W-:Y:S01]  /*0b70*/  BAR.SYNC.DEFER_BLOCKING 0x0 ;  /* 0x0000000000007b1d */ /* 0x000fe20000010000 */
[----:B0-----:R-:W-:-:S05]  /*0b80*/  HFMA2.MMA R8, -RZ, RZ, 0, 1.013278961181640625e-06 ;  /* 0x00000011ff087435 */ /* 0x001fca00000001ff */
        /* <DEDUP_REMOVED lines=9> */
[----:B------:R-:W-:-:S02]  /*0c20*/  IMAD.SHL.U32 R10, R14, 0x4, RZ ;  /* 0x000000040e0a7824 */ /* 0x000fc400078e00ff */
.L_x_1463:
        /* <DEDUP_REMOVED lines=32> */
.L_x_1455:
[----:B------:R0:W-:Y:S01]  /*0e30*/  STS [R23], R21 ;  /* 0x0000001517007388 */ /* 0x0001e20000000800 */
[C---:B------:R-:W-:Y:S02]  /*0e40*/  HADD2 R17, |R21|.reuse, -RZ.H0_H0 ;  /* 0xa00000ff15117230 */ /* 0x040fe40000000200 */
[----:B------:R-:W-:-:S03]  /*0e50*/  HSETP2.GT.AND P4, PT, |R21|.H0_H0, |R21|.H1_H1, PT ;  /* 0x7000001515007234 */ /* 0x000fc60003f84a00 */
[----:B------:R-:W-:-:S04]  /*0e60*/  PRMT R16, R17, 0x7632, R16 ;  /* 0x0000763211107816 */ /* 0x000fc80000000010 */
[----:B------:R-:W-:-:S05]  /*0e70*/  SEL R17, R16, R17, !P4 ;  /* 0x0000001110117207 */ /* 0x000fca0006000000 */
[----:B------:R-:W-:-:S05]  /*0e80*/  HSETP2.GT.AND P4, PT, R17.H0_H0, R8.H0_H0, PT ;  /* 0x2000000811007234 */ /* 0x000fca0003f84800 */
[----:B------:R-:W-:Y:S02]  /*0e90*/  SEL R8, R8, R17, !P4 ;  /* 0x0000001108087207 */ /* 0x000fe40006000000 */
.L_x_1456:
        /* <DEDUP_REMOVED lines=36> */
.L_x_1457:
[----:B------:R0:W-:Y:S01]  /*10e0*/  STS [R23], R24 ;  /* 0x0000001817007388 */ /* 0x0001e20000000800 */
[C---:B------:R-:W-:Y:S02]  /*10f0*/  HADD2 R17, |R24|.reuse, -RZ.H0_H0 ;  /* 0xa00000ff18117230 */ /* 0x040fe40000000200 */
[----:B------:R-:W-:-:S03]  /*1100*/  HSETP2.GT.AND P4, PT, |R24|.H0_H0, |R24|.H1_H1, PT ;  /* 0x7000001818007234 */ /* 0x000fc60003f84a00 */
[----:B------:R-:W-:-:S04]  /*1110*/  PRMT R16, R17, 0x7632, R16 ;  /* 0x0000763211107816 */ /* 0x000fc80000000010 */
[----:B------:R-:W-:-:S05]  /*1120*/  SEL R17, R16, R17, !P4 ;  /* 0x0000001110117207 */ /* 0x000fca0006000000 */
[----:B------:R-:W-:-:S05]  /*1130*/  HSETP2.GT.AND P4, PT, R17.H0_H0, R8.H0_H0, PT ;  /* 0x2000000811007234 */ /* 0x000fca0003f84800 */
[----:B------:R-:W-:Y:S02]  /*1140*/  SEL R8, R8, R17, !P4 ;  /* 0x0000001108087207 */ /* 0x000fe40006000000 */
.L_x_1458:
        /* <DEDUP_REMOVED lines=35> */
.L_x_1459:
[----:B------:R0:W-:Y:S01]  /*1380*/  STS [R23], R24 ;  /* 0x0000001817007388 */ /* 0x0001e20000000800 */
[C---:B------:R-:W-:Y:S02]  /*1390*/  HADD2 R17, |R24|.reuse, -RZ.H0_H0 ;  /* 0xa00000ff18117230 */ /* 0x040fe40000000200 */
[----:B------:R-:W-:-:S03]  /*13a0*/  HSETP2.GT.AND P4, PT, |R24|.H0_H0, |R24|.H1_H1, PT ;  /* 0x7000001818007234 */ /* 0x000fc60003f84a00 */
[----:B------:R-:W-:-:S04]  /*13b0*/  PRMT R16, R17, 0x7632, R16 ;  /* 0x0000763211107816 */ /* 0x000fc80000000010 */
[----:B------:R-:W-:-:S05]  /*13c0*/  SEL R17, R16, R17, !P4 ;  /* 0x0000001110117207 */ /* 0x000fca0006000000 */
[----:B------:R-:W-:-:S05]  /*13d0*/  HSETP2.GT.AND P4, PT, R17.H0_H0, R8.H0_H0, PT ;  /* 0x2000000811007234 */ /* 0x000fca0003f84800 */
[----:B------:R-:W-:Y:S02]  /*13e0*/  SEL R8, R8, R17, !P4 ;  /* 0x0000001108087207 */ /* 0x000fe40006000000 */
.L_x_1460:
        /* <DEDUP_REMOVED lines=35> */
.L_x_1461:
[----:B------:R0:W-:Y:S01]  /*1620*/  STS [R23], R18 ;  /* 0x0000001217007388 */ /* 0x0001e20000000800 */
[C---:B------:R-:W-:Y:S02]  /*1630*/  HADD2 R15, |R18|.reuse, -RZ.H0_H0 ;  /* 0xa00000ff120f7230 */ /* 0x040fe40000000200 */
[----:B------:R-:W-:-:S03]  /*1640*/  HSETP2.GT.AND P4, PT, |R18|.H0_H0, |R18|.H1_H1, PT ;  /* 0x7000001212007234 */ /* 0x000fc60003f84a00 */
[----:B------:R-:W-:-:S04]  /*1650*/  PRMT R14, R15, 0x7632, R14 ;  /* 0x000076320f0e7816 */ /* 0x000fc8000000000e */
[----:B------:R-:W-:-:S05]  /*1660*/  SEL R15, R14, R15, !P4 ;  /* 0x0000000f0e0f7207 */ /* 0x000fca0006000000 */
[----:B------:R-:W-:-:S05]  /*1670*/  HSETP2.GT.AND P4, PT, R15.H0_H0, R8.H0_H0, PT ;  /* 0x200000080f007234 */ /* 0x000fca0003f84800 */
[----:B------:R-:W-:Y:S02]  /*1680*/  SEL R8, R8, R15, !P4 ;  /* 0x0000000f08087207 */ /* 0x000fe40006000000 */
.L_x_1462:
[----:B0-----:R-:W-:Y:S02]  /*1690*/  IADD3 R22, R22, c[0x0][0x0], RZ ;  /* 0x0000000016167a10 */ /* 0x001fe40007ffe0ff */
[----:B------:R-:W-:Y:S02]  /*16a0*/  IADD3 R11, R11, 0x1, RZ ;  /* 0x000000010b0b7810 */ /* 0x000fe40007ffe0ff */
[----:B------:R-:W-:-:S13]  /*16b0*/  ISETP.GE.AND P4, PT, R22, c[0x0][0x1a8], PT ;  /* 0x00006a0016007a0c */ /* 0x000fda0003f86270 */
[----:B------:R-:W-:Y:S05]  /*16c0*/  @!P4 BRA `(.L_x_1463) ;  /* 0xfffff5600000c947 */ /* 0x000fea000383ffff */
.L_x_1454:
[----:B------:R-:W-:Y:S05]  /*16d0*/  BSYNC B0 ;  /* 0x0000000000007941 */ /* 0x000fea0003800000 */
.L_x_1453:
        /* <DEDUP_REMOVED lines=49> */
[----:B------:R-:W-:Y:S05]  /*19f0*/  CALL.REL.NOINC `($__internal_30_$__cuda_sm20_div_rn_f64_full) ;  /* 0x000001e000007944 */ /* 0x000fea0003c00000 */
.L_x_1467:
[----:B------:R-:W-:Y:S05]  /*1a00*/  BSYNC B1 ;  /* 0x0000000000017941 */ /* 0x000fea0003800000 */
.L_x_1466:
[----:B------:R-:W2:Y:S01]  /*1a10*/  F2F.F32.F64 R6, R4 ;  /* 0x0000000400067310 */ /* 0x000ea20000301000 */
[----:B------:R-:W2:Y:S01]  /*1a20*/  DSETP.GEU.AND P0, PT, |R4|, c[0x2][0x0], PT ;  /* 0x008000000400762a */ /* 0x000ea20003f0e200 */
[----:B------:R-:W-:-:S13]  /*1a30*/  IMAD.MOV.U32 R11, RZ, RZ, 0x2 ;  /* 0x00000002ff0b7424 */ /* 0x000fda00078e00ff */
[----:B--2---:R-:W-:Y:S02]  /*1a40*/  @!P0 FMUL R6, R6, 1.175494350822287508e-38 ;  /* 0x0080000006068820 */ /* 0x004fe40000400000 */
.L_x_1468:
        /* <DEDUP_REMOVED lines=16> */
.L_x_1465:
[----:B------:R-:W-:Y:S05]  /*1b50*/  BSYNC B0 ;  /* 0x0000000000007941 */ /* 0x000fea0003800000 */
.L_x_1464:
        /* <DEDUP_REMOVED lines=8> */
        .weak           $__internal_30_$__cuda_sm20_div_rn_f64_full
        .type           $__internal_30_$__cuda_sm20_div_rn_f64_full,@function
        .size           $__internal_30_$__cuda_sm20_div_rn_f64_full,(.L_x_2464 - $__internal_30_$__cuda_sm20_div_rn_f64_full)
$__internal_30_$__cuda_sm20_div_rn_f64_full:
        /* <DEDUP_REMOVED lines=57> */
.L_x_1470:
        /* <DEDUP_REMOVED lines=15> */
.L_x_1472:
[----:B------:R-:W-:Y:S01]  /*2060*/  LOP3.LUT R17, R7, 0x80000, RZ, 0xfc, !PT ;  /* 0x0008000007117812 */ /* 0x000fe200078efcff */
[----:B------:R-:W-:Y:S02]  /*2070*/  IMAD.MOV.U32 R16, RZ, RZ, R6 ;  /* 0x000000ffff107224 */ /* 0x000fe400078e0006 */
.L_x_1471:
[----:B------:R-:W-:Y:S05]  /*2080*/  BSYNC B2 ;  /* 0x0000000000027941 */ /* 0x000fea0003800000 */
.L_x_1469:
[----:B------:R-:W-:Y:S02]  /*2090*/  IMAD.MOV.U32 R11, RZ, RZ, 0x0 ;  /* 0x00000000ff0b7424 */ /* 0x000fe400078e00ff */
[----:B------:R-:W-:Y:S02]  /*20a0*/  IMAD.MOV.U32 R4, RZ, RZ, R16 ;  /* 0x000000ffff047224 */ /* 0x000fe400078e0010 */
[----:B------:R-:W-:Y:S01]  /*20b0*/  IMAD.MOV.U32 R5, RZ, RZ, R17 ;  /* 0x000000ffff057224 */ /* 0x000fe200078e0011 */
[----:B------:R-:W-:Y:S06]  /*20c0*/  RET.REL.NODEC R10 `(_ZN17fastertransformer35generalAddBiasResidualLayerNormOpt2I7__half2Lb0ELb0ELi1ELb1ELi4EEEvPT_S3_PKS2_S5_S5_S5_S5_S5_fiiPKfS7_S7_Pfi) ;  /* 0xffffdf300a007950 */ /* 0x000fec0003c3ffff */
.L_x_1473:
        /* <DEDUP_REMOVED lines=11> */
.L_x_2464:


//--------------------- .text._ZN17fastertransformer34generalAddBiasResidualLayerNormOptI7__half2Lb0ELb0ELi1ELb1ELi4EEEvPT_S3_PKS2_S5_S5_S5_S5_S5_fiiPKfS7_S7_Pfi --------------------------
	.section	.text._ZN17fastertransformer34generalAddBiasResidualLayerNormOptI7__half2Lb0ELb0ELi1ELb1ELi4EEEvPT_S3_PKS2_S5_S5_S5_S5_S5_fiiPKfS7_S7_Pfi,"ax",@progbits
	.sectioninfo	@"SHI_REGISTERS=30"
	.align	128
        .global         _ZN17fastertransformer34generalAddBiasResidualLayerNormOptI7__half2Lb0ELb0ELi1ELb1ELi4EEEvPT_S3_PKS2_S5_S5_S5_S5_S5_fiiPKfS7_S7_Pfi
        .type           _ZN17fastertransformer34generalAddBiasResidualLayerNormOptI7__half2Lb0ELb0ELi1ELb1ELi4EEEvPT_S3_PKS2_S5_S5_S5_S5_S5_fiiPKfS7_S7_Pfi,@function
        .size           _ZN17fastertransformer34generalAddBiasResidualLayerNormOptI7__half2Lb0ELb0ELi1ELb1ELi4EEEvPT_S3_PKS2_S5_S5_S5_S5_S5_fiiPKfS7_S7_Pfi,(.L_x_2465 - _ZN17fastertransformer34generalAddBiasResidualLayerNormOptI7__half2Lb0ELb0ELi1ELb1ELi4EEEvPT_S3_PKS2_S5_S5_S5_S5_S5_fiiPKfS7_S7_Pfi)
        .other          _ZN17fastertransformer34generalAddBiasResidualLayerNormOptI7__half2Lb0ELb0ELi1ELb1ELi4EEEvPT_S3_PKS2_S5_S5_S5_S5_S5_fiiPKfS7_S7_Pfi,@"STO_CUDA_ENTRY STV_DEFAULT"
_ZN17fastertransformer34generalAddBiasResidualLayerNormOptI7__half2Lb0ELb0ELi1ELb1ELi4EEEvPT_S3_PKS2_S5_S5_S5_S5_S5_fiiPKfS7_S7_Pfi:
.text._ZN17fastertransformer34generalAddBiasResidualLayerNormOptI7__half2Lb0ELb0ELi1ELb1ELi4EEEvPT_S3_PKS2_S5_S5_S5_S5_S5_fiiPKfS7_S7_Pfi:
        /* <DEDUP_REMOVED lines=15> */
.L_x_1476:
[----:B------:R-:W-:Y:S02]  /*00f0*/  IMAD.MOV.U32 R7, RZ, RZ, 0x4 ;  /* 0x00000004ff077424 */ /* 0x000fe400078e00ff */
[----:B0-----:R-:W-:-:S04]  /*0100*/  IMAD R6, R9, c[0x0][0x1a8], R8 ;  /* 0x00006a0009067a24 */ /* 0x001fc800078e0208 */
[----:B------:R-:W-:-:S06]  /*0110*/  IMAD.WIDE R4, R6, R7, c[0x0][0x180] ;  /* 0x0000600006047625 */ /* 0x000fcc00078e0207 */
[----:B------:R-:W2:Y:S01]  /*0120*/  LDG.E.CONSTANT R4, [R4.64] ;  /* 0x0000000404047981 */ /* 0x000ea2000c1e9900 */
[----:B------:R-:W-:Y:S01]  /*0130*/  IMAD.WIDE R6, R6, R7, c[0x0][0x168] ;  /* 0x00005a0006067625 */ /* 0x000fe200078e0207 */
[----:B--2---:R-:W-:-:S07]  /*0140*/  HFMA2.MMA R5, R4, 1, 1, RZ ;  /* 0x3c003c0004057835 */ /* 0x004fce00000000ff */
[----:B------:R-:W-:Y:S03]  /*0150*/  STG.E [R6.64], R5 ;  /* 0x0000000506007986 */ /* 0x000fe6000c101904 */
[----:B------:R-:W-:Y:S01]  /*0160*/  HADD2 R3, R3, R5 ;  /* 0x0000000503037230 */ /* 0x000fe20000000000 */
[----:B------:R0:W-:Y:S02]  /*0170*/  STS [R8.X4+0x110], R5 ;  /* 0x0001100508007388 */ /* 0x0001e40000004800 */
[----:B0-----:R-:W-:-:S04]  /*0180*/  IADD3 R8, R8, c[0x0][0x0], RZ ;  /* 0x0000000008087a10 */ /* 0x001fc80007ffe0ff */
[----:B------:R-:W-:-:S13]  /*0190*/  ISETP.GE.AND P0, PT, R8, c[0x0][0x1a8], PT ;  /* 0x00006a0008007a0c */ /* 0x000fda0003f06270 */
[----:B------:R-:W-:Y:S05]  /*01a0*/  @!P0 BRA `(.L_x_1476) ;  /* 0xffffff4000008947 */ /* 0x000fea000383ffff */
.L_x_1475:
[----:B-1----:R-:W-:Y:S05]  /*01b0*/  BSYNC B0 ;  /* 0x0000000000007941 */ /* 0x002fea0003800000 */
.L_x_1474:
        /* <DEDUP_REMOVED lines=47> */
.L_x_1479:
        /* <DEDUP_REMOVED lines=53> */
.L_x_1478:
[----:B0-----:R-:W-:Y:S05]  /*0800*/  BSYNC B0 ;  /* 0x0000000000007941 */ /* 0x001fea0003800000 */
.L_x_1477:
        /* <DEDUP_REMOVED lines=40> */
[----:B------:R-:W-:-:S02]  /*0a90*/  ISETP.NE.AND.EX P0, PT, RZ, c[0x0][0x1cc], PT, P0 ;  /* 0x00007300ff007a0c */ /* 0x000fc40003f05300 */
[----:B0-----:R-:W-:Y:S01]  /*0aa0*/  F2FP.PACK_AB R9, R11, R10 ;  /* 0x0000000a0b09723e */ /* 0x001fe200000000ff */
[----:B------:R-:W-:Y:S01]  /*0ab0*/  IMAD.MOV.U32 R11, RZ, RZ, RZ ;  /* 0x000000ffff0b7224 */ /* 0x000fe200078e00ff */
[----:B-1----:R-:W-:-:S03]  /*0ac0*/  SHF.L.U32 R10, R14, 0x2, RZ ;  /* 0x000000020e0a7819 */ /* 0x002fc600000006ff */
.L_x_1490:
        /* <DEDUP_REMOVED lines=32> */
.L_x_1482:
[----:B------:R0:W-:Y:S01]  /*0cd0*/  STS [R23], R22 ;  /* 0x0000001617007388 */ /* 0x0001e20000000800 */
[C---:B------:R-:W-:Y:S02]  /*0ce0*/  HADD2 R16, |R22|.reuse, -RZ.H0_H0 ;  /* 0xa00000ff16107230 */ /* 0x040fe40000000200 */
[----:B------:R-:W-:-:S03]  /*0cf0*/  HSETP2.GT.AND P4, PT, |R22|.H0_H0, |R22|.H1_H1, PT ;  /* 0x7000001616007234 */ /* 0x000fc60003f84a00 */
[----:B------:R-:W-:-:S04]  /*0d00*/  PRMT R17, R16, 0x7632, R17 ;  /* 0x0000763210117816 */ /* 0x000fc80000000011 */
[----:B------:R-:W-:-:S05]  /*0d10*/  SEL R16, R17, R16, !P4 ;  /* 0x0000001011107207 */ /* 0x000fca0006000000 */
[----:B------:R-:W-:-:S05]  /*0d20*/  HSETP2.GT.AND P4, PT, R16.H0_H0, R7.H0_H0, PT ;  /* 0x2000000710007234 */ /* 0x000fca0003f84800 */
[----:B------:R-:W-:Y:S02]  /*0d30*/  SEL R7, R7, R16, !P4 ;  /* 0x0000001007077207 */ /* 0x000fe40006000000 */
.L_x_1483:
        /* <DEDUP_REMOVED lines=36> */
.L_x_1484:
[----:B------:R0:W-:Y:S01]  /*0f80*/  STS [R23], R22 ;  /* 0x0000001617007388 */ /* 0x0001e20000000800 */
[C---:B------:R-:W-:Y:S02]  /*0f90*/  HADD2 R16, |R22|.reuse, -RZ.H0_H0 ;  /* 0xa00000ff16107230 */ /* 0x040fe40000000200 */
[----:B------:R-:W-:-:S03]  /*0fa0*/  HSETP2.GT.AND P4, PT, |R22|.H0_H0, |R22|.H1_H1, PT ;  /* 0x7000001616007234 */ /* 0x000fc60003f84a00 */
[----:B------:R-:W-:-:S04]  /*0fb0*/  PRMT R17, R16, 0x7632, R17 ;  /* 0x0000763210117816 */ /* 0x000fc80000000011 */
[----:B------:R-:W-:-:S05]  /*0fc0*/  SEL R16, R17, R16, !P4 ;  /* 0x0000001011107207 */ /* 0x000fca0006000000 */
[----:B------:R-:W-:-:S05]  /*0fd0*/  HSETP2.GT.AND P4, PT, R16.H0_H0, R7.H0_H0, PT ;  /* 0x2000000710007234 */ /* 0x000fca0003f84800 */
[----:B------:R-:W-:Y:S02]  /*0fe0*/  SEL R7, R7, R16, !P4 ;  /* 0x0000001007077207 */ /* 0x000fe40006000000 */
.L_x_1485:
        /* <DEDUP_REMOVED lines=35> */
.L_x_1486:
[----:B------:R0:W-:Y:S01]  /*1220*/  STS [R23], R22 ;  /* 0x0000001617007388 */ /* 0x0001e20000000800 */
[C---:B------:R-:W-:Y:S02]  /*1230*/  HADD2 R16, |R22|.reuse, -RZ.H0_H0 ;  /* 0xa00000ff16107230 */ /* 0x040fe40000000200 */
[----:B------:R-:W-:-:S03]  /*1240*/  HSETP2.GT.AND P4, PT, |R22|.H0_H0, |R22|.H1_H1, PT ;  /* 0x7000001616007234 */ /* 0x000fc60003f84a00 */
[----:B------:R-:W-:-:S04]  /*1250*/  PRMT R17, R16, 0x7632, R17 ;  /* 0x0000763210117816 */ /* 0x000fc80000000011 */
[----:B------:R-:W-:-:S05]  /*1260*/  SEL R16, R17, R16, !P4 ;  /* 0x0000001011107207 */ /* 0x000fca0006000000 */
[----:B------:R-:W-:-:S05]  /*1270*/  HSETP2.GT.AND P4, PT, R16.H0_H0, R7.H0_H0, PT ;  /* 0x2000000710007234 */ /* 0x000fca0003f84800 */
[----:B------:R-:W-:Y:S02]  /*1280*/  SEL R7, R7, R16, !P4 ;  /* 0x0000001007077207 */ /* 0x000fe40006000000 */
.L_x_1487:
        /* <DEDUP_REMOVED lines=35> */
.L_x_1488:
[----:B------:R0:W-:Y:S01]  /*14c0*/  STS [R23], R18 ;  /* 0x0000001217007388 */ /* 0x0001e20000000800 */
[C---:B------:R-:W-:Y:S02]  /*14d0*/  HADD2 R14, |R18|.reuse, -RZ.H0_H0 ;  /* 0xa00000ff120e7230 */ /* 0x040fe40000000200 */
[----:B------:R-:W-:-:S03]  /*14e0*/  HSETP2.GT.AND P4, PT, |R18|.H0_H0, |R18|.H1_H1, PT ;  /* 0x7000001212007234 */ /* 0x000fc60003f84a00 */
[----:B------:R-:W-:-:S04]  /*14f0*/  PRMT R15, R14, 0x7632, R15 ;  /* 0x000076320e0f7816 */ /* 0x000fc8000000000f */
[----:B------:R-:W-:-:S05]  /*1500*/  SEL R14, R15, R14, !P4 ;  /* 0x0000000e0f0e7207 */ /* 0x000fca0006000000 */
[----:B------:R-:W-:-:S05]  /*1510*/  HSETP2.GT.AND P4, PT, R14.H0_H0, R7.H0_H0, PT ;  /* 0x200000070e007234 */ /* 0x000fca0003f84800 */
[----:B------:R-:W-:Y:S02]  /*1520*/  SEL R7, R7, R14, !P4 ;  /* 0x0000000e07077207 */ /* 0x000fe40006000000 */
.L_x_1489:
[----:B0-----:R-:W-:Y:S02]  /*1530*/  IADD3 R21, R25, c[0x0][0x0], RZ ;  /* 0x0000000019157a10 */ /* 0x001fe40007ffe0ff */
[----:B------:R-:W-:Y:S02]  /*1540*/  IADD3 R11, R11, 0x1, RZ ;  /* 0x000000010b0b7810 */ /* 0x000fe40007ffe0ff */
[----:B------:R-:W-:-:S13]  /*1550*/  ISETP.GE.AND P4, PT, R21, c[0x0][0x1a8], PT ;  /* 0x00006a0015007a0c */ /* 0x000fda0003f86270 */
[----:B------:R-:W-:Y:S05]  /*1560*/  @!P4 BRA `(.L_x_1490) ;  /* 0xfffff5600000c947 */ /* 0x000fea000383ffff */
.L_x_1481:
[----:B0-----:R-:W-:Y:S05]  /*1570*/  BSYNC B0 ;  /* 0x0000000000007941 */ /* 0x001fea0003800000 */
.L_x_1480:
        /* <DEDUP_REMOVED lines=49> */
[----:B------:R-:W-:Y:S05]  /*1890*/  CALL.REL.NOINC `($__internal_31_$__cuda_sm20_div_rn_f64_full) ;  /* 0x0000020000007944 */ /* 0x000fea0003c00000 */
.L_x_1494:
[----:B------:R-:W-:Y:S05]  /*18a0*/  BSYNC B1 ;  /* 0x0000000000017941 */ /* 0x000fea0003800000 */
.L_x_1493:
[----:B------:R-:W0:Y:S01]  /*18b0*/  S2R R11, SR_CTAID.X ;  /* 0x00000000000b7919 */ /* 0x000e220000002500 */
[----:B------:R-:W2:Y:S01]  /*18c0*/  F2F.F32.F64 R3, R6 ;  /* 0x0000000600037310 */ /* 0x000ea20000301000 */
[----:B------:R-:W2:Y:S01]  /*18d0*/  DSETP.GEU.AND P0, PT, |R6|, c[0x2][0x0], PT ;  /* 0x008000000600762a */ /* 0x000ea20003f0e200 */
[----:B-1----:R-:W-:-:S13]  /*18e0*/  IMAD.MOV.U32 R15, RZ, RZ, 0x2 ;  /* 0x00000002ff0f7424 */ /* 0x002fda00078e00ff */
[----:B--2---:R-:W-:Y:S02]  /*18f0*/  @!P0 FMUL R3, R3, 1.175494350822287508e-38 ;  /* 0x0080000003038820 */ /* 0x004fe40000400000 */
.L_x_1495:
        /* <DEDUP_REMOVED lines=16> */
.L_x_1492:
[----:B------:R-:W-:Y:S05]  /*1a00*/  BSYNC B0 ;  /* 0x0000000000007941 */ /* 0x000fea0003800000 */
.L_x_1491:
        /* <DEDUP_REMOVED lines=9> */
        .weak           $__internal_31_$__cuda_sm20_div_rn_f64_full
        .type           $__internal_31_$__cuda_sm20_div_rn_f64_full,@function
        .size           $__internal_31_$__cuda_sm20_div_rn_f64_full,(.L_x_2465 - $__internal_31_$__cuda_sm20_div_rn_f64_full)
$__internal_31_$__cuda_sm20_div_rn_f64_full:
        /* <DEDUP_REMOVED lines=57> */
.L_x_1497:
        /* <DEDUP_REMOVED lines=15> */
.L_x_1499:
[----:B0-----:R-:W-:Y:S01]  /*1f20*/  LOP3.LUT R17, R5, 0x80000, RZ, 0xfc, !PT ;  /* 0x0008000005117812 */ /* 0x001fe200078efcff */
[----:B------:R-:W-:Y:S02]  /*1f30*/  IMAD.MOV.U32 R16, RZ, RZ, R4 ;  /* 0x000000ffff107224 */ /* 0x000fe400078e0004 */
.L_x_1498:
[----:B------:R-:W-:Y:S05]  /*1f40*/  BSYNC B2 ;  /* 0x0000000000027941 */ /* 0x000fea0003800000 */
.L_x_1496:
[----:B------:R-:W-:Y:S01]  /*1f50*/  IMAD.MOV.U32 R9, RZ, RZ, 0x0 ;  /* 0x00000000ff097424 */ /* 0x000fe200078e00ff */
[----:B------:R-:W-:Y:S01]  /*1f60*/  MOV R6, R16 ;  /* 0x0000001000067202 */ /* 0x000fe20000000f00 */
[----:B------:R-:W-:Y:S02]  /*1f70*/  IMAD.MOV.U32 R7, RZ, RZ, R17 ;  /* 0x000000ffff077224 */ /* 0x000fe400078e0011 */
[----:B------:R-:W-:Y:S05]  /*1f80*/  RET.REL.NODEC R8 `(_ZN17fastertransformer34generalAddBiasResidualLayerNormOptI7__half2Lb0ELb0ELi1ELb1ELi4EEEvPT_S3_PKS2_S5_S5_S5_S5_S5_fiiPKfS7_S7_Pfi) ;  /* 0xffffe07008007950 */ /* 0x000fea0003c3ffff */
.L_x_1500:
        /* <DEDUP_REMOVED lines=15> */
.L_x_2465:


//--------------------- .text._ZN17fastertransformer35generalAddBiasResidualLayerNormOpt2I7__half2Lb1ELb0ELi1ELb1ELi4EEEvPT_S3_PKS2_S5_S5_S5_S5_S5_fiiPKfS7_S7_Pfi --------------------------
	.section	.text._ZN17fastertransformer35generalAddBiasResidualLayerNormOpt2I7__half2Lb1ELb0ELi1ELb1ELi4EEEvPT_S3_PKS2_S5_S5_S5_S5_S5_fiiPKfS7_S7_Pfi,"ax",@progbits
	.sectioninfo	@"SHI_REGISTERS=29"
	.align	128
        .global         _ZN17fastertransformer35generalAddBiasResidualLayerNormOpt2I7__half2Lb1ELb0ELi1ELb1ELi4EEEvPT_S3_PKS2_S5_S5_S5_S5_S5_fiiPKfS7_S7_Pfi
        .type           _ZN17fastertransformer35generalAddBiasResidualLayerNormOpt2I7__half2Lb1ELb0ELi1ELb1ELi4EEEvPT_S3_PKS2_S5_S5_S5_S5_S5_fiiPKfS7_S7_Pfi,@function
        .size           _ZN17fastertransformer35generalAddBiasResidualLayerNormOpt2I7__half2Lb1ELb0ELi1ELb1ELi4EEEvPT_S3_PKS2_S5_S5_S5_S5_S5_fiiPKfS7_S7_Pfi,(.L_x_2466 - _ZN17fastertransformer35generalAddBiasResidualLayerNormOpt2I7__half2Lb1ELb0ELi1ELb1ELi4EEEvPT_S3_PKS2_S5_S5_S5_S5_S5_fiiPKfS7_S7_Pfi)
        .other          _ZN17fastertransformer35generalAddBiasResidualLayerNormOpt2I7__half2Lb1ELb0ELi1ELb1ELi4EEEvPT_S3_PKS2_S5_S5_S5_S5_S5_fiiPKfS7_S7_Pfi,@"STO_CUDA_ENTRY STV_DEFAULT"
_ZN17fastertransformer35generalAddBiasResidualLayerNormOpt2I7__half2Lb1ELb0ELi1ELb1ELi4EEEvPT_S3_PKS2_S5_S5_S5_S5_S5_fiiPKfS7_S7_Pfi:
.text._ZN17fastertransformer35generalAddBiasResidualLayerNormOpt2I7__half2Lb1ELb0ELi1ELb1ELi4EEEvPT_S3_PKS2_S5_S5_S5_S5_S5_fiiPKfS7_S7_Pfi:
        /* <DEDUP_REMOVED lines=20> */
[----:B------:R-:W-:Y:S01]  /*0140*/  HFMA2.MMA R18, -RZ, RZ, 0, 0 ;  /* 0x00000000ff127435 */ /* 0x000fe200000001ff */
[----:B------:R-:W-:-:S02]  /*0150*/  IMAD.MOV.U32 R14, RZ, RZ, RZ ;  /* 0x000000ffff0e7224 */ /* 0x000fc400078e00ff */
[----:B------:R-:W-:Y:S01]  /*0160*/  IMAD.MOV.U32 R20, RZ, RZ, RZ ;  /* 0x000000ffff147224 */ /* 0x000fe200078e00ff */
[----:B-1----:R-:W-:Y:S01]  /*0170*/  ISETP.GE.AND P2, PT, R2, c[0x0][0x1a8], PT ;  /* 0x00006a0002007a0c */ /* 0x002fe20003f46270 */
[----:B--2---:R-:W-:-:S12]  /*0180*/  @P0 FMUL.FTZ R14, R4, R7 ;  /* 0x00000007040e0220 */ /* 0x004fd80000410000 */
[----:B------:R-:W-:Y:S05]  /*0190*/  @P2 BRA `(.L_x_1502) ;  /* 0x0000115000002947 */ /* 0x000fea0003800000 */
[----:B0--3--:R-:W-:-:S04]  /*01a0*/  IMAD.MOV.U32 R15, RZ, RZ, c[0x0][0x0] ;  /* 0x00000000ff0f7624 */ /* 0x009fc800078e00ff */
[----:B------:R-:W-:Y:S01]  /*01b0*/  IMAD.SHL.U32 R15, R15, 0x4, RZ ;  /* 0x000000040f0f7824 */ /* 0x000fe200078e00ff */
[----:B------:R-:W-:Y:S05]  /*01c0*/  @P0 BRA `(.L_x_1503) ;  /* 0x0000081000000947 */ /* 0x000fea0003800000 */
[----:B------:R-:W-:Y:S01]  /*01d0*/  HFMA2.MMA R20, -RZ, RZ, 0, 0 ;  /* 0x00000000ff147435 */ /* 0x000fe200000001ff */
[----:B------:R-:W-:Y:S01]  /*01e0*/  BSSY B1, `(.L_x_1504) ;  /* 0x000007e000017945 */ /* 0x000fe20003800000 */
[--C-:B------:R-:W-:Y:S01]  /*01f0*/  IMAD R4, R3, c[0x0][0x1a8], R2.reuse ;  /* 0x00006a0003047a24 */ /* 0x100fe200078e0202 */
[----:B------:R-:W-:Y:S01]  /*0200*/  MOV R18, RZ ;  /* 0x000000ff00127202 */ /* 0x000fe20000000f00 */
[----:B------:R-:W-:Y:S02]  /*0210*/  IMAD.MOV.U32 R5, RZ, RZ, RZ ;  /* 0x000000ffff057224 */ /* 0x000fe400078e00ff */
[----:B------:R-:W-:Y:S02]  /*0220*/  IMAD.MOV.U32 R7, RZ, RZ, R2 ;  /* 0x000000ffff077224 */ /* 0x000fe400078e0002 */
.L_x_1506:
[----:B------:R-:W-:Y:S02]  /*0230*/  IMAD.MOV.U32 R21, RZ, RZ, 0x4 ;  /* 0x00000004ff157424 */ /* 0x000fe400078e00ff */
[----:B------:R-:W-:-:S04]  /*0240*/  IMAD R6, R15, R5, R4 ;  /* 0x000000050f067224 */ /* 0x000fc800078e0204 */
[----:B------:R-:W-:-:S04]  /*0250*/  IMAD.WIDE R8, R6, R21, c[0x0][0x180] ;  /* 0x0000600006087625 */ /* 0x000fc800078e0215 */
[CC--:B0-----:R-:W-:Y:S02]  /*0260*/  IMAD.WIDE R10, R6.reuse, R21.reuse, c[0x0][0x170] ;  /* 0x00005c00060a7625 */ /* 0x0c1fe400078e0215 */
        /* <DEDUP_REMOVED lines=10> */
[----:B------:R-:W-:Y:S01]  /*0310*/  IADD3 R14, R7, c[0x0][0x0], RZ ;  /* 0x00000000070e7a10 */ /* 0x000fe20007ffe0ff */
[----:B------:R-:W-:-:S03]  /*0320*/  FADD.FTZ R16, R16, R19 ;  /* 0x0000001310107221 */ /* 0x000fc60000010000 */
[----:B------:R-:W-:Y:S01]  /*0330*/  ISETP.GE.AND P0, PT, R14, c[0x0][0x1a8], PT ;  /* 0x00006a000e007a0c */ /* 0x000fe20003f06270 */
[-C--:B------:R-:W-:Y:S01]  /*0340*/  FMUL.FTZ R10, R16, R16.reuse ;  /* 0x00000010100a7220 */ /* 0x080fe20000410000 */
[----:B------:R-:W-:-:S04]  /*0350*/  F2FP.PACK_AB R11, R17, R16 ;  /* 0x00000010110b723e */ /* 0x000fc800000000ff */
[----:B------:R-:W-:Y:S01]  /*0360*/  PRMT R19, R11, 0x5432, R11 ;  /* 0x000054320b137816 */ /* 0x000fe2000000000b */
[----:B------:R-:W-:Y:S01]  /*0370*/  FADD.FTZ R11, R17, R16 ;  /* 0x00000010110b7221 */ /* 0x000fe20000010000 */
[----:B------:R-:W-:Y:S01]  /*0380*/  LEA R16, R7, 0x190, 0x2 ;  /* 0x0000019007107811 */ /* 0x000fe200078e10ff */
        /* <DEDUP_REMOVED lines=15> */
[----:B------:R-:W-:Y:S02]  /*0480*/  IADD3 R16, R15, R16, RZ ;  /* 0x000000100f107210 */ /* 0x000fe40007ffe0ff */
        /* <DEDUP_REMOVED lines=73> */
[----:B------:R-:W-:Y:S01]  /*0920*/  IADD3 R7, R14, c[0x0][0x0], RZ ;  /* 0x000000000e077a10 */ /* 0x000fe20007ffe0ff */
[----:B------:R-:W-:Y:S01]  /*0930*/  FADD.FTZ R20, R20, R9 ;  /* 0x0000000914147221 */ /* 0x000fe20000010000 */
[----:B------:R-:W-:Y:S01]  /*0940*/  PRMT R19, R6, 0x5432, R6 ;  /* 0x0000543206137816 */ /* 0x000fe20000000006 */
[----:B------:R-:W-:Y:S01]  /*0950*/  FMUL.FTZ R6, R24, R24 ;  /* 0x0000001818067220 */ /* 0x000fe20000410000 */
[----:B------:R-:W-:-:S03]  /*0960*/  ISETP.GE.AND P0, PT, R7, c[0x0][0x1a8], PT ;  /* 0x00006a0007007a0c */ /* 0x000fc60003f06270 */
[----:B------:R0:W-:Y:S01]  /*0970*/  STG.E [R10.64], R19 ;  /* 0x000000130a007986 */ /* 0x0001e2000c101904 */
[----:B------:R-:W-:-:S03]  /*0980*/  FFMA.FTZ R17, R17, R17, R6 ;  /* 0x0000001111117223 */ /* 0x000fc60000010006 */
[----:B------:R0:W-:Y:S01]  /*0990*/  STS [R16], R19 ;  /* 0x0000001310007388 */ /* 0x0001e20000000800 */
[----:B------:R-:W-:-:S05]  /*09a0*/  FADD.FTZ R18, R18, R17 ;  /* 0x0000001112127221 */ /* 0x000fca0000010000 */
[----:B------:R-:W-:Y:S05]  /*09b0*/  @!P0 BRA `(.L_x_1506) ;  /* 0xfffff87000008947 */ /* 0x000fea000383ffff */
.L_x_1505:
[----:B------:R-:W-:Y:S05]  /*09c0*/  BSYNC B1 ;  /* 0x0000000000017941 */ /* 0x000fea0003800000 */
.L_x_1504:
[----:B------:R-:W-:Y:S05]  /*09d0*/  BRA `(.L_x_1502) ;  /* 0x0000091000007947 */ /* 0x000fea0003800000 */
.L_x_1503:
[----:B------:R-:W-:Y:S01]  /*09e0*/  HFMA2.MMA R20, -RZ, RZ, 0, 0 ;  /* 0x00000000ff147435 */ /* 0x000fe200000001ff */
[--C-:B------:R-:W-:Y:S01]  /*09f0*/  IMAD R16, R3, c[0x0][0x1a8], R2.reuse ;  /* 0x00006a0003107a24 */ /* 0x100fe200078e0202 */
[----:B------:R-:W-:Y:S01]  /*0a00*/  MOV R18, RZ ;  /* 0x000000ff00127202 */ /* 0x000fe20000000f00 */
[----:B------:R-:W-:Y:S02]  /*0a10*/  IMAD.MOV.U32 R17, RZ, RZ, RZ ;  /* 0x000000ffff117224 */ /* 0x000fe400078e00ff */
[----:B------:R-:W-:Y:S02]  /*0a20*/  IMAD.MOV.U32 R22, RZ, RZ, R2 ;  /* 0x000000ffff167224 */ /* 0x000fe400078e0002 */
.L_x_1507:
[----:B0-----:R-:W-:Y:S02]  /*0a30*/  IMAD.MOV.U32 R7, RZ, RZ, 0x8 ;  /* 0x00000008ff077424 */ /* 0x001fe400078e00ff */
[----:B------:R-:W-:-:S04]  /*0a40*/  IMAD R6, R3, c[0x0][0x1a8], R22 ;  /* 0x00006a0003067a24 */ /* 0x000fc800078e0216 */
[----:B------:R-:W-:-:S05]  /*0a50*/  IMAD.WIDE R6, R6, R7, c[0x0][0x170] ;  /* 0x00005c0006067625 */ /* 0x000fca00078e0207 */
[----:B------:R-:W2:Y:S01]  /*0a60*/  LDG.E.64 R4, [R6.64] ;  /* 0x0000000406047981 */ /* 0x000ea2000c1e1b00 */
[----:B------:R-:W-:Y:S02]  /*0a70*/  IMAD.MOV.U32 R11, RZ, RZ, 0x4 ;  /* 0x00000004ff0b7424 */ /* 0x000fe400078e00ff */
[----:B------:R-:W-:-:S04]  /*0a80*/  IMAD R10, R15, R17, R16 ;  /* 0x000000110f0a7224 */ /* 0x000fc800078e0210 */
[----:B------:R-:W-:-:S06]  /*0a90*/  IMAD.WIDE R8, R10, R11, c[0x0][0x180] ;  /* 0x000060000a087625 */ /* 0x000fcc00078e020b */
[----:B------:R-:W3:Y:S01]  /*0aa0*/  LDG.E.CONSTANT R8, [R8.64] ;  /* 0x0000000408087981 */ /* 0x000ee2000c1e9900 */
[----:B--2---:R-:W0:Y:S08]  /*0ab0*/  I2F R19, R4 ;  /* 0x0000000400137306 */ /* 0x004e300000201400 */
[----:B------:R-:W1:Y:S01]  /*0ac0*/  I2F R5, R5 ;  /* 0x0000000500057306 */ /* 0x000e620000201400 */
[----:B---3--:R-:W-:Y:S01]  /*0ad0*/  HADD2.F32 R21, -RZ, R8.H1_H1 ;  /* 0x30000008ff157230 */ /* 0x008fe20000004100 */
[----:B0-----:R-:W-:-:S04]  /*0ae0*/  FMUL.FTZ R19, R19, R14 ;  /* 0x0000000e13137220 */ /* 0x001fc80000410000 */
[----:B------:R-:W-:Y:S02]  /*0af0*/  FADD.FTZ R21, RZ, R21 ;  /* 0x00000015ff157221 */ /* 0x000fe40000010000 */
[----:B-1----:R-:W-:Y:S02]  /*0b00*/  FMUL.FTZ R24, R5, R14 ;  /* 0x0000000e05187220 */ /* 0x002fe40000410000 */
[----:B------:R-:W-:-:S03]  /*0b10*/  IMAD.WIDE R4, R10, R11, c[0x0][0x168] ;  /* 0x00005a000a047625 */ /* 0x000fc600078e020b */
[----:B------:R-:W-:Y:S01]  /*0b20*/  F2FP.PACK_AB R24, R24, R19 ;  /* 0x000000131818723e */ /* 0x000fe200000000ff */
[----:B------:R-:W-:-:S04]  /*0b30*/  HADD2.F32 R19, -RZ, R8.H0_H0 ;  /* 0x20000008ff137230 */ /* 0x000fc80000004100 */
[--C-:B------:R-:W-:Y:S01]  /*0b40*/  HADD2.F32 R26, -RZ, R24.reuse.H1_H1 ;  /* 0x30000018ff1a7230 */ /* 0x100fe20000004100 */
[----:B------:R-:W-:Y:S01]  /*0b50*/  FADD.FTZ R19, RZ, R19 ;  /* 0x00000013ff137221 */ /* 0x000fe20000010000 */
[----:B------:R-:W-:-:S03]  /*0b60*/  HADD2.F32 R24, -RZ, R24.H0_H0 ;  /* 0x20000018ff187230 */ /* 0x000fc60000004100 */
[----:B------:R-:W-:Y:S01]  /*0b70*/  FADD.FTZ R26, R21, R26 ;  /* 0x0000001a151a7221 */ /* 0x000fe20000010000 */
[C---:B------:R-:W-:Y:S01]  /*0b80*/  IADD3 R21, R22.reuse, c[0x0][0x0], RZ ;  /* 0x0000000016157a10 */ /* 0x040fe20007ffe0ff */
[----:B------:R-:W-:Y:S01]  /*0b90*/  FADD.FTZ R19, R19, R24 ;  /* 0x0000001813137221 */ /* 0x000fe20000010000 */
[----:B------:R-:W-:Y:S02]  /*0ba0*/  LEA R24, R22, 0x190, 0x2 ;  /* 0x0000019016187811 */ /* 0x000fe400078e10ff */
        /* <DEDUP_REMOVED lines=11> */
[----:B------:R-:W-:-:S05]  /*0c60*/  MOV R19, c[0x0][0x0] ;  /* 0x0000000000137a02 */ /* 0x000fca0000000f00 */
[----:B------:R-:W-:-:S05]  /*0c70*/  IMAD.WIDE R6, R19, 0x8, R6 ;  /* 0x0000000813067825 */ /* 0x000fca00078e0206 */
[----:B------:R-:W2:Y:S01]  /*0c80*/  LDG.E.64 R8, [R6.64] ;  /* 0x0000000406087981 */ /* 0x000ea2000c1e1b00 */
[----:B0-----:R-:W-:-:S06]  /*0c90*/  IMAD.WIDE R4, R10, 0x4, RZ ;  /* 0x000000040a047825 */ /* 0x001fcc00078e02ff */
[----:B------:R-:W-:-:S05]  /*0ca0*/  IMAD.WIDE R4, R19, 0x4, R4 ;  /* 0x0000000413047825 */ /* 0x000fca00078e0204 */
[----:B------:R-:W-:-:S04]  /*0cb0*/  IADD3 R10, P0, R4, c[0x0][0x180], RZ ;  /* 0x00006000040a7a10 */ /* 0x000fc80007f1e0ff */
[----:B------:R-:W-:-:S05]  /*0cc0*/  IADD3.X R11, R5, c[0x0][0x184], RZ, P0, !PT ;  /* 0x00006100050b7a10 */ /* 0x000fca00007fe4ff */
[----:B------:R0:W3:Y:S01]  /*0cd0*/  LDG.E.CONSTANT R10, [R10.64] ;  /* 0x000000040a0a7981 */ /* 0x0000e2000c1e9900 */
[----:B------:R-:W-:Y:S01]  /*0ce0*/  IADD3 R21, R21, c[0x0][0x0], RZ ;  /* 0x0000000015157a10 */ /* 0x000fe20007ffe0ff */
[----:B--2---:R1:W2:Y:S08]  /*0cf0*/  I2F R23, R8 ;  /* 0x0000000800177306 */ /* 0x0042b00000201400 */
[----:B------:R-:W4:Y:S01]  /*0d00*/  I2F R9, R9 ;  /* 0x0000000900097306 */ /* 0x000f220000201400 */
[----:B-1----:R-:W-:Y:S01]  /*0d10*/  IADD3 R8, P0, R4, c[0x0][0x168], RZ ;  /* 0x00005a0004087a10 */ /* 0x002fe20007f1e0ff */
[----:B--2---:R-:W-:-:S02]  /*0d20*/  FMUL.FTZ R23, R23, R14 ;  /* 0x0000000e17177220 */ /* 0x004fc40000410000 */
[----:B----4-:R-:W-:Y:S01]  /*0d30*/  FMUL.FTZ R22, R9, R14 ;  /* 0x0000000e09167220 */ /* 0x010fe20000410000 */
[----:B------:R-:W-:Y:S02]  /*0d40*/  IADD3.X R9, R5, c[0x0][0x16c], RZ, P0, !PT ;  /* 0x00005b0005097a10 */ /* 0x000fe400007fe4ff */
[----:B------:R-:W-:Y:S02]  /*0d50*/  ISETP.GE.AND P0, PT, R21, c[0x0][0x1a8], PT ;  /* 0x00006a0015007a0c */ /* 0x000fe40003f06270 */
[----:B0-----:R-:W-:Y:S01]  /*0d60*/  F2FP.PACK_AB R11, R22, R23 ;  /* 0x00000017160b723e */ /* 0x001fe200000000ff */
[--C-:B---3--:R-:W-:Y:S02]  /*0d70*/  HADD2.F32 R23, -RZ, R10.reuse.H1_H1 ;  /* 0x3000000aff177230 */ /* 0x108fe40000004100 */
[----:B------:R-:W-:Y:S02]  /*0d80*/  HADD2.F32 R22, -RZ, R10.H0_H0 ;  /* 0x2000000aff167230 */ /* 0x000fe40000004100 */
[--C-:B------:R-:W-:Y:S01]  /*0d90*/  HADD2.F32 R26, -RZ, R11.reuse.H1_H1 ;  /* 0x3000000bff1a7230 */ /* 0x100fe20000004100 */
[----:B------:R-:W-:Y:S01]  /*0da0*/  FADD.FTZ R23, RZ, R23 ;  /* 0x00000017ff177221 */ /* 0x000fe20000010000 */
[----:B------:R-:W-:Y:S01]  /*0db0*/  HADD2.F32 R25, -RZ, R11.H0_H0 ;  /* 0x2000000bff197230 */ /* 0x000fe20000004100 */
[----:B------:R-:W-:-:S02]  /*0dc0*/  FADD.FTZ R22, RZ, R22 ;  /* 0x00000016ff167221 */ /* 0x000fc40000010000 */
[----:B------:R-:W-:Y:S02]  /*0dd0*/  FADD.FTZ R26, R23, R26 ;  /* 0x0000001a171a7221 */ /* 0x000fe40000010000 */
[----:B------:R-:W-:Y:S02]  /*0de0*/  FADD.FTZ R25, R22, R25 ;  /* 0x0000001916197221 */ /* 0x000fe40000010000 */
[----:B------:R-:W-:Y:S02]  /*0df0*/  IMAD.IADD R22, R24, 0x1, R15 ;  /* 0x0000000118167824 */ /* 0x000fe400078e020f */
        /* <DEDUP_REMOVED lines=12> */
[----:B------:R-:W-:-:S05]  /*0ec0*/  IMAD.WIDE R4, R19, 0x4, R4 ;  /* 0x0000000413047825 */ /* 0x000fca00078e0204 */
[----:B------:R-:W-:-:S04]  /*0ed0*/  IADD3 R10, P0, R4, c[0x0][0x180], RZ ;  /* 0x00006000040a7a10 */ /* 0x000fc80007f1e0ff */
[----:B------:R-:W-:-:S05]  /*0ee0*/  IADD3.X R11, R5, c[0x0][0x184], RZ, P0, !PT ;  /* 0x00006100050b7a10 */ /* 0x000fca00007fe4ff */
[----:B------:R0:W3:Y:S01]  /*0ef0*/  LDG.E.CONSTANT R10, [R10.64] ;  /* 0x000000040a0a7981 */ /* 0x0000e2000c1e9900 */
[----:B------:R-:W-:Y:S01]  /*0f00*/  IMAD.IADD R22, R22, 0x1, R15 ;  /* 0x0000000116167824 */ /* 0x000fe200078e020f */
        /* <DEDUP_REMOVED lines=27> */
[----:B------:R-:W-:-:S06]  /*10c0*/  IMAD.WIDE R6, R19, 0x8, R6 ;  /* 0x0000000813067825 */ /* 0x000fcc00078e0206 */
[----:B------:R-:W2:Y:S01]  /*10d0*/  LDG.E.64 R6, [R6.64] ;  /* 0x0000000406067981 */ /* 0x000ea2000c1e1b00 */
[----:B------:R-:W-:-:S05]  /*10e0*/  IMAD.WIDE R4, R19, 0x4, R4 ;  /* 0x0000000413047825 */ /* 0x000fca00078e0204 */
[----:B0-----:R-:W-:-:S04]  /*10f0*/  IADD3 R8, P0, R4, c[0x0][0x180], RZ ;  /* 0x0000600004087a10 */ /* 0x001fc80007f1e0ff */
[----:B------:R-:W-:-:S05]  /*1100*/  IADD3.X R9, R5, c[0x0][0x184], RZ, P0, !PT ;  /* 0x0000610005097a10 */ /* 0x000fca00007fe4ff */
[----:B------:R0:W3:Y:S01]  /*1110*/  LDG.E.CONSTANT R8, [R8.64] ;  /* 0x0000000408087981 */ /* 0x0000e2000c1e9900 */
[----:B------:R-:W-:Y:S02]  /*1120*/  IADD3 R4, P0, R4, c[0x0][0x168], RZ ;  /* 0x00005a0004047a10 */ /* 0x000fe40007f1e0ff */
[----:B------:R-:W-:Y:S02]  /*1130*/  IADD3 R17, R17, 0x1, RZ ;  /* 0x0000000111117810 */ /* 0x000fe40007ffe0ff */
[----:B------:R-:W-:Y:S01]  /*1140*/  IADD3.X R5, R5, c[0x0][0x16c], RZ, P0, !PT ;  /* 0x00005b0005057a10 */ /* 0x000fe200007fe4ff */
[----:B--2---:R-:W1:Y:S08]  /*1150*/  I2F R11, R6 ;  /* 0x00000006000b7306 */ /* 0x004e700000201400 */
[----:B------:R2:W4:Y:S01]  /*1160*/  I2F R19, R7 ;  /* 0x0000000700137306 */ /* 0x0005220000201400 */
[----:B-1----:R-:W-:Y:S01]  /*1170*/  FMUL.FTZ R11, R11, R14 ;  /* 0x0000000e0b0b7220 */ /* 0x002fe20000410000 */
[----:B--2---:R-:W-:-:S02]  /*1180*/  IADD3 R7, R22, R15, RZ ;  /* 0x0000000f16077210 */ /* 0x004fc40007ffe0ff */
[----:B------:R-:W-:-:S04]  /*1190*/  IADD3 R22, R21, c[0x0][0x0], RZ ;  /* 0x0000000015167a10 */ /* 0x000fc80007ffe0ff */
[----:B------:R-:W-:Y:S01]  /*11a0*/  ISETP.GE.AND P0, PT, R22, c[0x0][0x1a8], PT ;  /* 0x00006a0016007a0c */ /* 0x000fe20003f06270 */
[----:B----4-:R-:W-:-:S05]  /*11b0*/  FMUL.FTZ R10, R19, R14 ;  /* 0x0000000e130a7220 */ /* 0x010fca0000410000 */
[----:B0-----:R-:W-:Y:S01]  /*11c0*/  F2FP.PACK_AB R9, R10, R11 ;  /* 0x0000000b0a09723e */ /* 0x001fe200000000ff */
        /* <DEDUP_REMOVED lines=18> */
.L_x_1502:
[----:B0--3--:R-:W-:Y:S05]  /*12f0*/  BSYNC B0 ;  /* 0x0000000000007941 */ /* 0x009fea0003800000 */
.L_x_1501:
        /* <DEDUP_REMOVED lines=65> */
.L_x_1509:
[----:B------:R-:W-:Y:S05]  /*1710*/  BSYNC B0 ;  /* 0x0000000000007941 */ /* 0x000fea0003800000 */
.L_x_1508:
[----:B------:R-:W-:Y:S01]  /*1720*/  BAR.SYNC.DEFER_BLOCKING 0x0 ;  /* 0x0000000000007b1d */ /* 0x000fe20000010000 */
[----:B0-----:R-:W-:-:S05]  /*1730*/  IMAD.MOV.U32 R8, RZ, RZ, 0x11 ;  /* 0x00000011ff087424 */ /* 0x001fca00078e00ff */
[----:B------:R-:W-:Y:S01]  /*1740*/  BSSY B0, `(.L_x_1510) ;  /* 0x00000ac000007945 */ /* 0x000fe20003800000 */
[----:B------:R-:W-:Y:S05]  /*1750*/  @P2 BRA `(.L_x_1511) ;  /* 0x00000aa000002947 */ /* 0x000fea0003800000 */
[----:B------:R-:W0:Y:S01]  /*1760*/  LDS.64 R10, [RZ] ;  /* 0x00000000ff0a7984 */ /* 0x000e220000000a00 */
[----:B------:R-:W-:Y:S01]  /*1770*/  ISETP.NE.U32.AND P0, PT, RZ, c[0x0][0x1c8], PT ;  /* 0x00007200ff007a0c */ /* 0x000fe20003f05070 */
[----:B------:R-:W-:Y:S01]  /*1780*/  IMAD.MOV.U32 R22, RZ, RZ, R2 ;  /* 0x000000ffff167224 */ /* 0x000fe200078e0002 */
[----:B------:R-:W-:Y:S02]  /*1790*/  MOV R14, c[0x0][0x0] ;  /* 0x00000000000e7a02 */ /* 0x000fe40000000f00 */
[----:B------:R-:W-:Y:S02]  /*17a0*/  ISETP.NE.AND.EX P0, PT, RZ, c[0x0][0x1cc], PT, P0 ;  /* 0x00007300ff007a0c */ /* 0x000fe40003f05300 */
[----:B0-----:R-:W-:Y:S01]  /*17b0*/  F2FP.PACK_AB R9, R11, R10 ;  /* 0x0000000a0b09723e */ /* 0x001fe200000000ff */
[----:B------:R-:W-:Y:S01]  /*17c0*/  IMAD.MOV.U32 R11, RZ, RZ, RZ ;  /* 0x000000ffff0b7224 */ /* 0x000fe200078e00ff */
[----:B------:R-:W-:-:S03]  /*17d0*/  SHF.L.U32 R10, R14, 0x2, RZ ;  /* 0x000000020e0a7819 */ /* 0x000fc600000006ff */
.L_x_1520:
        /* <DEDUP_REMOVED lines=30> */
.L_x_1512:
[----:B------:R0:W-:Y:S01]  /*19c0*/  STS [R23], R21 ;  /* 0x0000001517007388 */ /* 0x0001e20000000800 */
[C---:B------:R-:W-:Y:S02]  /*19d0*/  HADD2 R17, |R21|.reuse, -RZ.H0_H0 ;  /* 0xa00000ff15117230 */ /* 0x040fe40000000200 */
[----:B------:R-:W-:-:S03]  /*19e0*/  HSETP2.GT.AND P5, PT, |R21|.H0_H0, |R21|.H1_H1, PT ;  /* 0x7000001515007234 */ /* 0x000fc60003fa4a00 */
[----:B------:R-:W-:-:S04]  /*19f0*/  PRMT R16, R17, 0x7632, R16 ;  /* 0x0000763211107816 */ /* 0x000fc80000000010 */
[----:B------:R-:W-:-:S05]  /*1a00*/  SEL R17, R16, R17, !P5 ;  /* 0x0000001110117207 */ /* 0x000fca0006800000 */
[----:B------:R-:W-:-:S05]  /*1a10*/  HSETP2.GT.AND P5, PT, R17.H0_H0, R8.H0_H0, PT ;  /* 0x2000000811007234 */ /* 0x000fca0003fa4800 */
[----:B------:R-:W-:Y:S02]  /*1a20*/  SEL R8, R8, R17, !P5 ;  /* 0x0000001108087207 */ /* 0x000fe40006800000 */
.L_x_1513:
[----:B0-----:R-:W-:-:S04]  /*1a30*/  IADD3 R22, R22, c[0x0][0x0], RZ ;  /* 0x0000000016167a10 */ /* 0x001fc80007ffe0ff */
[----:B------:R-:W-:-:S13]  /*1a40*/  ISETP.GE.AND P5, PT, R22, c[0x0][0x1a8], PT ;  /* 0x00006a0016007a0c */ /* 0x000fda0003fa6270 */
[----:B------:R-:W-:Y:S05]  /*1a50*/  @P5 BRA `(.L_x_1511) ;  /* 0x000007a000005947 */ /* 0x000fea0003800000 */
[----:B------:R-:W-:-:S05]  /*1a60*/  MOV R21, c[0x0][0x0] ;  /* 0x0000000000157a02 */ /* 0x000fca0000000f00 */
        /* <DEDUP_REMOVED lines=30> */
.L_x_1514:
[----:B------:R0:W-:Y:S01]  /*1c50*/  STS [R23], R24 ;  /* 0x0000001817007388 */ /* 0x0001e20000000800 */
[C---:B------:R-:W-:Y:S02]  /*1c60*/  HADD2 R17, |R24|.reuse, -RZ.H0_H0 ;  /* 0xa00000ff18117230 */ /* 0x040fe40000000200 */
[----:B------:R-:W-:-:S03]  /*1c70*/  HSETP2.GT.AND P5, PT, |R24|.H0_H0, |R24|.H1_H1, PT ;  /* 0x7000001818007234 */ /* 0x000fc60003fa4a00 */
[----:B------:R-:W-:-:S04]  /*1c80*/  PRMT R16, R17, 0x7632, R16 ;  /* 0x0000763211107816 */ /* 0x000fc80000000010 */
[----:B------:R-:W-:-:S05]  /*1c90*/  SEL R17, R16, R17, !P5 ;  /* 0x0000001110117207 */ /* 0x000fca0006800000 */
[----:B------:R-:W-:-:S05]  /*1ca0*/  HSETP2.GT.AND P5, PT, R17.H0_H0, R8.H0_H0, PT ;  /* 0x2000000811007234 */ /* 0x000fca0003fa4800 */
[----:B------:R-:W-:Y:S02]  /*1cb0*/  SEL R8, R8, R17, !P5 ;  /* 0x0000001108087207 */ /* 0x000fe40006800000 */
.L_x_1515:
        /* <DEDUP_REMOVED lines=33> */
.L_x_1516:
[----:B------:R0:W-:Y:S01]  /*1ed0*/  STS [R23], R24 ;  /* 0x0000001817007388 */ /* 0x0001e20000000800 */
[C---:B------:R-:W-:Y:S02]  /*1ee0*/  HADD2 R17, |R24|.reuse, -RZ.H0_H0 ;  /* 0xa00000ff18117230 */ /* 0x040fe40000000200 */
[----:B------:R-:W-:-:S03]  /*1ef0*/  HSETP2.GT.AND P5, PT, |R24|.H0_H0, |R24|.H1_H1, PT ;  /* 0x7000001818007234 */ /* 0x000fc60003fa4a00 */
[----:B------:R-:W-:-:S04]  /*1f00*/  PRMT R16, R17, 0x7632, R16 ;  /* 0x0000763211107816 */ /* 0x000fc80000000010 */
[----:B------:R-:W-:-:S05]  /*1f10*/  SEL R17, R16, R17, !P5 ;  /* 0x0000001110117207 */ /* 0x000fca0006800000 */
[----:B------:R-:W-:-:S05]  /*1f20*/  HSETP2.GT.AND P5, PT, R17.H0_H0, R8.H0_H0, PT ;  /* 0x2000000811007234 */ /* 0x000fca0003fa4800 */
[----:B------:R-:W-:Y:S02]  /*1f30*/  SEL R8, R8, R17, !P5 ;  /* 0x0000001108087207 */ /* 0x000fe40006800000 */
.L_x_1517:
        /* <DEDUP_REMOVED lines=33> */
.L_x_1518:
[----:B------:R0:W-:Y:S01]  /*2150*/  STS [R23], R18 ;  /* 0x0000001217007388 */ /* 0x0001e20000000800 */
[C---:B------:R-:W-:Y:S02]  /*2160*/  HADD2 R15, |R18|.reuse, -RZ.H0_H0 ;  /* 0xa00000ff120f7230 */ /* 0x040fe40000000200 */
[----:B------:R-:W-:-:S03]  /*2170*/  HSETP2.GT.AND P5, PT, |R18|.H0_H0, |R18|.H1_H1, PT ;  /* 0x7000001212007234 */ /* 0x000fc60003fa4a00 */
[----:B------:R-:W-:-:S04]  /*2180*/  PRMT R14, R15, 0x7632, R14 ;  /* 0x000076320f0e7816 */ /* 0x000fc8000000000e */
[----:B------:R-:W-:-:S05]  /*2190*/  SEL R15, R14, R15, !P5 ;  /* 0x0000000f0e0f7207 */ /* 0x000fca0006800000 */
[----:B------:R-:W-:-:S05]  /*21a0*/  HSETP2.GT.AND P5, PT, R15.H0_H0, R8.H0_H0, PT ;  /* 0x200000080f007234 */ /* 0x000fca0003fa4800 */
[----:B------:R-:W-:Y:S02]  /*21b0*/  SEL R8, R8, R15, !P5 ;  /* 0x0000000f08087207 */ /* 0x000fe40006800000 */
.L_x_1519:
[----:B0-----:R-:W-:Y:S02]  /*21c0*/  IADD3 R22, R22, c[0x0][0x0], RZ ;  /* 0x0000000016167a10 */ /* 0x001fe40007ffe0ff */
[----:B------:R-:W-:Y:S02]  /*21d0*/  IADD3 R11, R11, 0x1, RZ ;  /* 0x000000010b0b7810 */ /* 0x000fe40007ffe0ff */
[----:B------:R-:W-:-:S13]  /*21e0*/  ISETP.GE.AND P5, PT, R22, c[0x0][0x1a8], PT ;  /* 0x00006a0016007a0c */ /* 0x000fda0003fa6270 */
[----:B------:R-:W-:Y:S05]  /*21f0*/  @!P5 BRA `(.L_x_1520) ;  /* 0xfffff5e00000d947 */ /* 0x000fea000383ffff */
.L_x_1511:
[----:B------:R-:W-:Y:S05]  /*2200*/  BSYNC B0 ;  /* 0x0000000000007941 */ /* 0x000fea0003800000 */
.L_x_1510:
        /* <DEDUP_REMOVED lines=49> */
[----:B------:R-:W-:Y:S05]  /*2520*/  CALL.REL.NOINC `($__internal_32_$__cuda_sm20_div_rn_f64_full) ;  /* 0x000001e000007944 */ /* 0x000fea0003c00000 */
.L_x_1524:
[----:B------:R-:W-:Y:S05]  /*2530*/  BSYNC B1 ;  /* 0x0000000000017941 */ /* 0x000fea0003800000 */
.L_x_1523:
[----:B------:R-:W2:Y:S01]  /*2540*/  F2F.F32.F64 R6, R4 ;  /* 0x0000000400067310 */ /* 0x000ea20000301000 */
[----:B------:R-:W2:Y:S01]  /*2550*/  DSETP.GEU.AND P0, PT, |R4|, c[0x2][0x0], PT ;  /* 0x008000000400762a */ /* 0x000ea20003f0e200 */
[----:B------:R-:W-:-:S13]  /*2560*/  MOV R11, 0x2 ;  /* 0x00000002000b7802 */ /* 0x000fda0000000f00 */
[----:B--2---:R-:W-:Y:S02]  /*2570*/  @!P0 FMUL R6, R6, 1.175494350822287508e-38 ;  /* 0x0080000006068820 */ /* 0x004fe40000400000 */
.L_x_1525:
        /* <DEDUP_REMOVED lines=16> */
.L_x_1522:
[----:B------:R-:W-:Y:S05]  /*2680*/  BSYNC B0 ;  /* 0x0000000000007941 */ /* 0x000fea0003800000 */
.L_x_1521:
        /* <DEDUP_REMOVED lines=8> */
        .weak           $__internal_32_$__cuda_sm20_div_rn_f64_full
        .type           $__internal_32_$__cuda_sm20_div_rn_f64_full,@function
        .size           $__internal_32_$__cuda_sm20_div_rn_f64_full,(.L_x_2466 - $__internal_32_$__cuda_sm20_div_rn_f64_full)
$__internal_32_$__cuda_sm20_div_rn_f64_full:
        /* <DEDUP_REMOVED lines=57> */
.L_x_1527:
        /* <DEDUP_REMOVED lines=15> */
.L_x_1529:
[----:B------:R-:W-:Y:S01]  /*2b90*/  LOP3.LUT R17, R7, 0x80000, RZ, 0xfc, !PT ;  /* 0x0008000007117812 */ /* 0x000fe200078efcff */
[----:B------:R-:W-:Y:S02]  /*2ba0*/  IMAD.MOV.U32 R16, RZ, RZ, R6 ;  /* 0x000000ffff107224 */ /* 0x000fe400078e0006 */
.L_x_1528:
[----:B------:R-:W-:Y:S05]  /*2bb0*/  BSYNC B2 ;  /* 0x0000000000027941 */ /* 0x000fea0003800000 */
.L_x_1526:
[----:B------:R-:W-:Y:S01]  /*2bc0*/  HFMA2.MMA R11, -RZ, RZ, 0, 0 ;  /* 0x00000000ff0b7435 */ /* 0x000fe200000001ff */
[----:B------:R-:W-:Y:S01]  /*2bd0*/  MOV R4, R16 ;  /* 0x0000001000047202 */ /* 0x000fe20000000f00 */
[----:B------:R-:W-:-:S04]  /*2be0*/  IMAD.MOV.U32 R5, RZ, RZ, R17 ;  /* 0x000000ffff057224 */ /* 0x000fc800078e0011 */
[----:B------:R-:W-:Y:S05]  /*2bf0*/  RET.REL.NODEC R10 `(_ZN17fastertransformer35generalAddBiasResidualLayerNormOpt2I7__half2Lb1ELb0ELi1ELb1ELi4EEEvPT_S3_PKS2_S5_S5_S5_S5_S5_fiiPKfS7_S7_Pfi) ;  /* 0xffffd4000a007950 */ /* 0x000fea0003c3ffff */
.L_x_1530:
        /* <DEDUP_REMOVED lines=16> */
.L_x_2466:


//--------------------- .text._ZN17fastertransformer34generalAddBiasResidualLayerNormOptI7__half2Lb1ELb0ELi1ELb1ELi4EEEvPT_S3_PKS2_S5_S5_S5_S5_S5_fiiPKfS7_S7_Pfi --------------------------
	.section	.text._ZN17fastertransformer34generalAddBiasResidualLayerNormOptI7__half2Lb1ELb0ELi1ELb1ELi4EEEvPT_S3_PKS2_S5_S5_S5_S5_S5_fiiPKfS7_S7_Pfi,"ax",@progbits
	.sectioninfo	@"SHI_REGISTERS=30"
	.align	128
        .global         _ZN17fastertransformer34generalAddBiasResidualLayerNormOptI7__half2Lb1ELb0ELi1ELb1ELi4EEEvPT_S3_PKS2_S5_S5_S5_S5_S5_fiiPKfS7_S7_Pfi
        .type           _ZN17fastertransformer34generalAddBiasResidualLayerNormOptI7__half2Lb1ELb0ELi1ELb1ELi4EEEvPT_S3_PKS2_S5_S5_S5_S5_S5_fiiPKfS7_S7_Pfi,@function
        .size           _ZN17fastertransformer34generalAddBiasResidualLayerNormOptI7__half2Lb1ELb0ELi1ELb1ELi4EEEvPT_S3_PKS2_S5_S5_S5_S5_S5_fiiPKfS7_S7_Pfi,(.L_x_2467 - _ZN17fastertransformer34generalAddBiasResidualLayerNormOptI7__half2Lb1ELb0ELi1ELb1ELi4EEEvPT_S3_PKS2_S5_S5_S5_S5_S5_fiiPKfS7_S7_Pfi)
        .other          _ZN17fastertransformer34generalAddBiasResidualLayerNormOptI7__half2Lb1ELb0ELi1ELb1ELi4EEEvPT_S3_PKS2_S5_S5_S5_S5_S5_fiiPKfS7_S7_Pfi,@"STO_CUDA_ENTRY STV_DEFAULT"
_ZN17fastertransformer34generalAddBiasResidualLayerNormOptI7__half2Lb1ELb0ELi1ELb1ELi4EEEvPT_S3_PKS2_S5_S5_S5_S5_S5_fiiPKfS7_S7_Pfi:
.text._ZN17fastertransformer34generalAddBiasResidualLayerNormOptI7__half2Lb1ELb0ELi1ELb1ELi4EEEvPT_S3_PKS2_S5_S5_S5_S5_S5_fiiPKfS7_S7_Pfi:
        /* <DEDUP_REMOVED lines=27> */
.L_x_1534:
        /* <DEDUP_REMOVED lines=16> */
.L_x_1533:
[----:B------:R-:W-:Y:S02]  /*02b0*/  IMAD.MOV.U32 R10, RZ, RZ, R2 ;  /* 0x000000ffff0a7224 */ /* 0x000fe400078e0002 */
.L_x_1535:
[----:B------:R-:W-:Y:S02]  /*02c0*/  IMAD.MOV.U32 R8, RZ, RZ, 0x8 ;  /* 0x00000008ff087424 */ /* 0x000fe400078e00ff */
[----:B0-----:R-:W-:-:S04]  /*02d0*/  IMAD R11, R3, c[0x0][0x1a8], R10 ;  /* 0x00006a00030b7a24 */ /* 0x001fc800078e020a */
[----:B------:R-:W-:-:S05]  /*02e0*/  IMAD.WIDE R8, R11, R8, c[0x0][0x170] ;  /* 0x00005c000b087625 */ /* 0x000fca00078e0208 */
[----:B------:R0:W2:Y:S01]  /*02f0*/  LDG.E.64.CONSTANT R14, [R8.64] ;  /* 0x00000004080e7981 */ /* 0x0000a2000c1e9b00 */
[----:B------:R-:W-:-:S04]  /*0300*/  IMAD.MOV.U32 R18, RZ, RZ, 0x4 ;  /* 0x00000004ff127424 */ /* 0x000fc800078e00ff */
        /* <DEDUP_REMOVED lines=16> */
.L_x_1532:
[----:B0-----:R-:W-:Y:S05]  /*0410*/  BSYNC B0 ;  /* 0x0000000000007941 */ /* 0x001fea0003800000 */
.L_x_1531:
        /* <DEDUP_REMOVED lines=47> */
.L_x_1538:
        /* <DEDUP_REMOVED lines=53> */
.L_x_1537:
[----:B0-----:R-:W-:Y:S05]  /*0a60*/  BSYNC B0 ;  /* 0x0000000000007941 */ /* 0x001fea0003800000 */
.L_x_1536:
        /* <DEDUP_REMOVED lines=25> */
[----:B-1----:R-:W-:Y:S01]  /*0c00*/  FADD.FTZ R10, R7, R10 ;  /* 0x0000000a070a7221 */ /* 0x002fe20000010000 */
[----:B------:R-:W-:-:S04]  /*0c10*/  HFMA2.MMA R7, -RZ, RZ, 0, 1.013278961181640625e-06 ;  /* 0x00000011ff077435 */ /* 0x000fc800000001ff */
        /* <DEDUP_REMOVED lines=17> */
.L_x_1549:
        /* <DEDUP_REMOVED lines=30> */
.L_x_1541:
[----:B------:R0:W-:Y:S01]  /*0f10*/  STS [R23], R22 ;  /* 0x0000001617007388 */ /* 0x0001e20000000800 */
[C---:B------:R-:W-:Y:S02]  /*0f20*/  HADD2 R16, |R22|.reuse, -RZ.H0_H0 ;  /* 0xa00000ff16107230 */ /* 0x040fe40000000200 */
[----:B------:R-:W-:-:S03]  /*0f30*/  HSETP2.GT.AND P5, PT, |R22|.H0_H0, |R22|.H1_H1, PT ;  /* 0x7000001616007234 */ /* 0x000fc60003fa4a00 */
[----:B------:R-:W-:-:S04]  /*0f40*/  PRMT R17, R16, 0x7632, R17 ;  /* 0x0000763210117816 */ /* 0x000fc80000000011 */
[----:B------:R-:W-:-:S05]  /*0f50*/  SEL R16, R17, R16, !P5 ;  /* 0x0000001011107207 */ /* 0x000fca0006800000 */
[----:B------:R-:W-:-:S05]  /*0f60*/  HSETP2.GT.AND P5, PT, R16.H0_H0, R7.H0_H0, PT ;  /* 0x2000000710007234 */ /* 0x000fca0003fa4800 */
[----:B------:R-:W-:Y:S02]  /*0f70*/  SEL R7, R7, R16, !P5 ;  /* 0x0000001007077207 */ /* 0x000fe40006800000 */
.L_x_1542:
        /* <DEDUP_REMOVED lines=34> */
.L_x_1543:
[----:B------:R0:W-:Y:S01]  /*11a0*/  STS [R23], R22 ;  /* 0x0000001617007388 */ /* 0x0001e20000000800 */
[C---:B------:R-:W-:Y:S02]  /*11b0*/  HADD2 R16, |R22|.reuse, -RZ.H0_H0 ;  /* 0xa00000ff16107230 */ /* 0x040fe40000000200 */
[----:B------:R-:W-:-:S03]  /*11c0*/  HSETP2.GT.AND P5, PT, |R22|.H0_H0, |R22|.H1_H1, PT ;  /* 0x7000001616007234 */ /* 0x000fc60003fa4a00 */
[----:B------:R-:W-:-:S04]  /*11d0*/  PRMT R17, R16, 0x7632, R17 ;  /* 0x0000763210117816 */ /* 0x000fc80000000011 */
[----:B------:R-:W-:-:S05]  /*11e0*/  SEL R16, R17, R16, !P5 ;  /* 0x0000001011107207 */ /* 0x000fca0006800000 */
[----:B------:R-:W-:-:S05]  /*11f0*/  HSETP2.GT.AND P5, PT, R16.H0_H0, R7.H0_H0, PT ;  /* 0x2000000710007234 */ /* 0x000fca0003fa4800 */
[----:B------:R-:W-:Y:S02]  /*1200*/  SEL R7, R7, R16, !P5 ;  /* 0x0000001007077207 */ /* 0x000fe40006800000 */
.L_x_1544:
        /* <DEDUP_REMOVED lines=33> */
.L_x_1545:
[----:B------:R0:W-:Y:S01]  /*1420*/  STS [R23], R22 ;  /* 0x0000001617007388 */ /* 0x0001e20000000800 */
[C---:B------:R-:W-:Y:S02]  /*1430*/  HADD2 R16, |R22|.reuse, -RZ.H0_H0 ;  /* 0xa00000ff16107230 */ /* 0x040fe40000000200 */
[----:B------:R-:W-:-:S03]  /*1440*/  HSETP2.GT.AND P5, PT, |R22|.H0_H0, |R22|.H1_H1, PT ;  /* 0x7000001616007234 */ /* 0x000fc60003fa4a00 */
[----:B------:R-:W-:-:S04]  /*1450*/  PRMT R17, R16, 0x7632, R17 ;  /* 0x0000763210117816 */ /* 0x000fc80000000011 */
[----:B------:R-:W-:-:S05]  /*1460*/  SEL R16, R17, R16, !P5 ;  /* 0x0000001011107207 */ /* 0x000fca0006800000 */
[----:B------:R-:W-:-:S05]  /*1470*/  HSETP2.GT.AND P5, PT, R16.H0_H0, R7.H0_H0, PT ;  /* 0x2000000710007234 */ /* 0x000fca0003fa4800 */
[----:B------:R-:W-:Y:S02]  /*1480*/  SEL R7, R7, R16, !P5 ;  /* 0x0000001007077207 */ /* 0x000fe40006800000 */
.L_x_1546:
        /* <DEDUP_REMOVED lines=33> */
.L_x_1547:
[----:B------:R0:W-:Y:S01]  /*16a0*/  STS [R23], R18 ;  /* 0x0000001217007388 */ /* 0x0001e20000000800 */
[C---:B------:R-:W-:Y:S02]  /*16b0*/  HADD2 R14, |R18|.reuse, -RZ.H0_H0 ;  /* 0xa00000ff120e7230 */ /* 0x040fe40000000200 */
[----:B------:R-:W-:-:S03]  /*16c0*/  HSETP2.GT.AND P5, PT, |R18|.H0_H0, |R18|.H1_H1, PT ;  /* 0x7000001212007234 */ /* 0x000fc60003fa4a00 */
[----:B------:R-:W-:-:S04]  /*16d0*/  PRMT R15, R14, 0x7632, R15 ;  /* 0x000076320e0f7816 */ /* 0x000fc8000000000f */
[----:B------:R-:W-:-:S05]  /*16e0*/  SEL R14, R15, R14, !P5 ;  /* 0x0000000e0f0e7207 */ /* 0x000fca0006800000 */
[----:B------:R-:W-:-:S05]  /*16f0*/  HSETP2.GT.AND P5, PT, R14.H0_H0, R7.H0_H0, PT ;  /* 0x200000070e007234 */ /* 0x000fca0003fa4800 */
[----:B------:R-:W-:Y:S02]  /*1700*/  SEL R7, R7, R14, !P5 ;  /* 0x0000000e07077207 */ /* 0x000fe40006800000 */
.L_x_1548:
[----:B0-----:R-:W-:Y:S02]  /*1710*/  IADD3 R21, R25, c[0x0][0x0], RZ ;  /* 0x0000000019157a10 */ /* 0x001fe40007ffe0ff */
[----:B------:R-:W-:Y:S02]  /*1720*/  IADD3 R11, R11, 0x1, RZ ;  /* 0x000000010b0b7810 */ /* 0x000fe40007ffe0ff */
[----:B------:R-:W-:-:S13]  /*1730*/  ISETP.GE.AND P5, PT, R21, c[0x0][0x1a8], PT ;  /* 0x00006a0015007a0c */ /* 0x000fda0003fa6270 */
[----:B------:R-:W-:Y:S05]  /*1740*/  @!P5 BRA `(.L_x_1549) ;  /* 0xfffff5e00000d947 */ /* 0x000fea000383ffff */
.L_x_1540:
[----:B0-----:R-:W-:Y:S05]  /*1750*/  BSYNC B0 ;  /* 0x0000000000007941 */ /* 0x001fea0003800000 */
.L_x_1539:
        /* <DEDUP_REMOVED lines=49> */
[----:B------:R-:W-:Y:S05]  /*1a70*/  CALL.REL.NOINC `($__internal_33_$__cuda_sm20_div_rn_f64_full) ;  /* 0x0000020000007944 */ /* 0x000fea0003c00000 */
.L_x_1553:
[----:B------:R-:W-:Y:S05]  /*1a80*/  BSYNC B1 ;  /* 0x0000000000017941 */ /* 0x000fea0003800000 */
.L_x_1552:
[----:B------:R-:W0:Y:S01]  /*1a90*/  S2R R11, SR_CTAID.X ;  /* 0x00000000000b7919 */ /* 0x000e220000002500 */
[----:B------:R-:W2:Y:S01]  /*1aa0*/  F2F.F32.F64 R3, R6 ;  /* 0x0000000600037310 */ /* 0x000ea20000301000 */
[----:B------:R-:W2:Y:S01]  /*1ab0*/  DSETP.GEU.AND P0, PT, |R6|, c[0x2][0x0], PT ;  /* 0x008000000600762a */ /* 0x000ea20003f0e200 */
[----:B-1----:R-:W-:-:S13]  /*1ac0*/  IMAD.MOV.U32 R15, RZ, RZ, 0x2 ;  /* 0x00000002ff0f7424 */ /* 0x002fda00078e00ff */
[----:B--2---:R-:W-:Y:S02]  /*1ad0*/  @!P0 FMUL R3, R3, 1.175494350822287508e-38 ;  /* 0x0080000003038820 */ /* 0x004fe40000400000 */
.L_x_1554:
        /* <DEDUP_REMOVED lines=16> */
.L_x_1551:
[----:B------:R-:W-:Y:S05]  /*1be0*/  BSYNC B0 ;  /* 0x0000000000007941 */ /* 0x000fea0003800000 */
.L_x_1550:
        /* <DEDUP_REMOVED lines=9> */
        .weak           $__internal_33_$__cuda_sm20_div_rn_f64_full
        .type           $__internal_33_$__cuda_sm20_div_rn_f64_full,@function
        .size           $__internal_33_$__cuda_sm20_div_rn_f64_full,(.L_x_2467 - $__internal_33_$__cuda_sm20_div_rn_f64_full)
$__internal_33_$__cuda_sm20_div_rn_f64_full:
        /* <DEDUP_REMOVED lines=57> */
.L_x_1556:
        /* <DEDUP_REMOVED lines=15> */
.L_x_1558:
[----:B0-----:R-:W-:Y:S01]  /*2100*/  LOP3.LUT R17, R5, 0x80000, RZ, 0xfc, !PT ;  /* 0x0008000005117812 */ /* 0x001fe200078efcff */
[----:B------:R-:W-:Y:S02]  /*2110*/  IMAD.MOV.U32 R16, RZ, RZ, R4 ;  /* 0x000000ffff107224 */ /* 0x000fe400078e0004 */
.L_x_1557:
[----:B------:R-:W-:Y:S05]  /*2120*/  BSYNC B2 ;  /* 0x0000000000027941 */ /* 0x000fea0003800000 */
.L_x_1555:
[----:B------:R-:W-:Y:S01]  /*2130*/  IMAD.MOV.U32 R9, RZ, RZ, 0x0 ;  /* 0x00000000ff097424 */ /* 0x000fe200078e00ff */
[----:B------:R-:W-:Y:S01]  /*2140*/  MOV R7, R17 ;  /* 0x0000001100077202 */ /* 0x000fe20000000f00 */
[----:B------:R-:W-:Y:S02]  /*2150*/  IMAD.MOV.U32 R6, RZ, RZ, R16 ;  /* 0x000000ffff067224 */ /* 0x000fe400078e0010 */
[----:B------:R-:W-:Y:S05]  /*2160*/  RET.REL.NODEC R8 `(_ZN17fastertransformer34generalAddBiasResidualLayerNormOptI7__half2Lb1ELb0ELi1ELb1ELi4EEEvPT_S3_PKS2_S5_S5_S5_S5_S5_fiiPKfS7_S7_Pfi) ;  /* 0xffffde9008007950 */ /* 0x000fea0003c3ffff */
.L_x_1559:
        /* <DEDUP_REMOVED lines=9> */
.L_x_2467:


//--------------------- .text._ZN17fastertransformer35generalAddBiasResidualLayerNormOpt2I7__half2Lb0ELb1ELi1ELb1ELi4EEEvPT_S3_PKS2_S5_S5_S5_S5_S5_fiiPKfS7_S7_Pfi --------------------------
	.section	.text._ZN17fastertransformer35generalAddBiasResidualLayerNormOpt2I7__half2Lb0ELb1ELi1ELb1ELi4EEEvPT_S3_PKS2_S5_S5_S5_S5_S5_fiiPKfS7_S7_Pfi,"ax",@progbits
	.sectioninfo	@"SHI_REGISTERS=29"
	.align	128
        .global         _ZN17fastertransformer35generalAddBiasResidualLayerNormOpt2I7__half2Lb0ELb1ELi1ELb1ELi4EEEvPT_S3_PKS2_S5_S5_S5_S5_S5_fiiPKfS7_S7_Pfi
        .type           _ZN17fastertransformer35generalAddBiasResidualLayerNormOpt2I7__half2Lb0ELb1ELi1ELb1ELi4EEEvPT_S3_PKS2_S5_S5_S5_S5_S5_fiiPKfS7_S7_Pfi,@function
        .size           _ZN17fastertransformer35generalAddBiasResidualLayerNormOpt2I7__half2Lb0ELb1ELi1ELb1ELi4EEEvPT_S3_PKS2_S5_S5_S5_S5_S5_fiiPKfS7_S7_Pfi,(.L_x_2468 - _ZN17fastertransformer35generalAddBiasResidualLayerNormOpt2I7__half2Lb0ELb1ELi1ELb1ELi4EEEvPT_S3_PKS2_S5_S5_S5_S5_S5_fiiPKfS7_S7_Pfi)
        .other          _ZN17fastertransformer35generalAddBiasResidualLayerNormOpt2I7__half2Lb0ELb1ELi1ELb1ELi4EEEvPT_S3_PKS2_S5_S5_S5_S5_S5_fiiPKfS7_S7_Pfi,@"STO_CUDA_ENTRY STV_DEFAULT"
_ZN17fastertransformer35generalAddBiasResidualLayerNormOpt2I7__half2Lb0ELb1ELi1ELb1ELi4EEEvPT_S3_PKS2_S5_S5_S5_S5_S5_fiiPKfS7_S7_Pfi:
.text._ZN17fastertransformer35generalAddBiasResidualLayerNormOpt2I7__half2Lb0ELb1ELi1ELb1ELi4EEEvPT_S3_PKS2_S5_S5_S5_S5_S5_fiiPKfS7_S7_Pfi:
        /* <DEDUP_REMOVED lines=23> */
.L_x_1562:
[----:B------:R-:W-:Y:S02]  /*0170*/  IMAD.MOV.U32 R20, RZ, RZ, 0x4 ;  /* 0x00000004ff147424 */ /* 0x000fe400078e00ff */
[----:B------:R-:W-:Y:S02]  /*0180*/  IMAD R15, R10, R9, R8 ;  /* 0x000000090a0f7224 */ /* 0x000fe400078e0208 */
        /* <DEDUP_REMOVED lines=15> */
[-C--:B------:R-:W-:Y:S01]  /*0280*/  F2FP.PACK_AB R7, R23, R24.reuse ;  /* 0x000000181707723e */ /* 0x080fe200000000ff */
[----:B------:R-:W-:-:S03]  /*0290*/  FMUL.FTZ R6, R24, R24 ;  /* 0x0000001818067220 */ /* 0x000fc60000410000 */
[----:B------:R-:W-:Y:S01]  /*02a0*/  PRMT R19, R7, 0x5432, R7 ;  /* 0x0000543207137816 */ /* 0x000fe20000000007 */
[C---:B------:R-:W-:Y:S02]  /*02b0*/  FADD.FTZ R7, R23.reuse, R24 ;  /* 0x0000001817077221 */ /* 0x040fe40000010000 */
[----:B------:R-:W-:Y:S01]  /*02c0*/  FFMA.FTZ R6, R23, R23, R6 ;  /* 0x0000001717067223 */ /* 0x000fe20000010006 */
[----:B------:R-:W-:Y:S01]  /*02d0*/  LEA R23, R18, 0x190, 0x2 ;  /* 0x0000019012177811 */ /* 0x000fe200078e10ff */
[----:B------:R0:W-:Y:S01]  /*02e0*/  STG.E [R20.64], R19 ;  /* 0x0000001314007986 */ /* 0x0001e2000c101904 */
[----:B------:R-:W-:Y:S02]  /*02f0*/  FADD.FTZ R14, R7, R14 ;  /* 0x0000000e070e7221 */ /* 0x000fe40000010000 */
[----:B------:R-:W-:Y:S01]  /*0300*/  FADD.FTZ R11, R6, R11 ;  /* 0x0000000b060b7221 */ /* 0x000fe20000010000 */
[----:B------:R0:W-:Y:S01]  /*0310*/  STS [R18.X4+0x190], R19 ;  /* 0x0001901312007388 */ /* 0x0001e20000004800 */
[----:B------:R-:W-:Y:S05]  /*0320*/  @P0 BRA `(.L_x_1561) ;  /* 0x000005d000000947 */ /* 0x000fea0003800000 */
[----:B------:R-:W-:Y:S01]  /*0330*/  IMAD.WIDE R6, R15, 0x4, R4 ;  /* 0x000000040f067825 */ /* 0x000fe200078e0204 */
[----:B------:R-:W-:-:S04]  /*0340*/  MOV R15, c[0x0][0x0] ;  /* 0x00000000000f7a02 */ /* 0x000fc80000000f00 */
[----:B0-----:R-:W-:Y:S01]  /*0350*/  IADD3 R18, P0, R6, c[0x0][0x180], RZ ;  /* 0x0000600006127a10 */ /* 0x001fe20007f1e0ff */
[----:B------:R-:W-:-:S03]  /*0360*/  IMAD.WIDE R16, R15, 0x4, R16 ;  /* 0x000000040f107825 */ /* 0x000fc600078e0210 */
[----:B------:R-:W-:Y:S02]  /*0370*/  IADD3.X R19, R7, c[0x0][0x184], RZ, P0, !PT ;  /* 0x0000610007137a10 */ /* 0x000fe400007fe4ff */
[----:B------:R-:W2:Y:S04]  /*0380*/  LDG.E.CONSTANT R15, [R16.64] ;  /* 0x00000004100f7981 */ /* 0x000ea8000c1e9900 */
[----:B------:R-:W3:Y:S01]  /*0390*/  LDG.E.CONSTANT R18, [R18.64] ;  /* 0x0000000412127981 */ /* 0x000ee2000c1e9900 */
[----:B------:R-:W-:Y:S01]  /*03a0*/  IMAD.IADD R23, R10, 0x1, R23 ;  /* 0x000000010a177824 */ /* 0x000fe200078e0217 */
[----:B------:R-:W-:Y:S01]  /*03b0*/  IADD3 R22, R22, c[0x0][0x0], RZ ;  /* 0x0000000016167a10 */ /* 0x000fe20007ffe0ff */
[--C-:B--2---:R-:W-:Y:S02]  /*03c0*/  HADD2.F32 R20, -RZ, R15.reuse.H0_H0 ;  /* 0x2000000fff147230 */ /* 0x104fe40000004100 */
[----:B------:R-:W-:-:S02]  /*03d0*/  HADD2.F32 R21, -RZ, R15.H1_H1 ;  /* 0x3000000fff157230 */ /* 0x000fc40000004100 */
[--C-:B---3--:R-:W-:Y:S01]  /*03e0*/  HADD2.F32 R24, -RZ, R18.reuse.H0_H0 ;  /* 0x20000012ff187230 */ /* 0x108fe20000004100 */
[----:B------:R-:W-:Y:S01]  /*03f0*/  FADD.FTZ R15, RZ, R20 ;  /* 0x00000014ff0f7221 */ /* 0x000fe20000010000 */
[----:B------:R-:W-:Y:S01]  /*0400*/  HADD2.F32 R26, -RZ, R18.H1_H1 ;  /* 0x30000012ff1a7230 */ /* 0x000fe20000004100 */
[----:B------:R-:W-:Y:S01]  /*0410*/  FADD.FTZ R21, RZ, R21 ;  /* 0x00000015ff157221 */ /* 0x000fe20000010000 */
[----:B------:R-:W-:Y:S01]  /*0420*/  IADD3 R20, P0, R6, c[0x0][0x168], RZ ;  /* 0x00005a0006147a10 */ /* 0x000fe20007f1e0ff */
        /* <DEDUP_REMOVED lines=14> */
[C---:B------:R-:W-:Y:S02]  /*0510*/  IADD3 R16, P0, R4.reuse, R16, RZ ;  /* 0x0000001004107210 */ /* 0x040fe40007f1e0ff */
[----:B------:R-:W-:-:S03]  /*0520*/  IADD3 R15, P1, R4, R6, RZ ;  /* 0x00000006040f7210 */ /* 0x000fc60007f3e0ff */
[----:B------:R-:W-:Y:S01]  /*0530*/  IMAD.X R17, R5, 0x1, R17, P0 ;  /* 0x0000000105117824 */ /* 0x000fe200000e0611 */
[----:B------:R-:W-:Y:S01]  /*0540*/  IADD3 R18, P0, R15, c[0x0][0x180], RZ ;  /* 0x000060000f127a10 */ /* 0x000fe20007f1e0ff */
[----:B0-----:R-:W-:-:S03]  /*0550*/  IMAD.X R21, R5, 0x1, R7, P1 ;  /* 0x0000000105157824 */ /* 0x001fc600008e0607 */
[----:B------:R-:W2:Y:S02]  /*0560*/  LDG.E.CONSTANT R6, [R16.64] ;  /* 0x0000000410067981 */ /* 0x000ea4000c1e9900 */
[----:B------:R-:W-:-:S05]  /*0570*/  IADD3.X R19, R21, c[0x0][0x184], RZ, P0, !PT ;  /* 0x0000610015137a10 */ /* 0x000fca00007fe4ff */
[----:B------:R-:W3:Y:S01]  /*0580*/  LDG.E.CONSTANT R18, [R18.64] ;  /* 0x0000000412127981 */ /* 0x000ee2000c1e9900 */
[----:B------:R-:W-:Y:S01]  /*0590*/  IMAD.IADD R23, R10, 0x1, R23 ;  /* 0x000000010a177824 */ /* 0x000fe200078e0217 */
        /* <DEDUP_REMOVED lines=30> */
[----:B------:R-:W-:Y:S01]  /*0780*/  IMAD.IADD R23, R10, 0x1, R23 ;  /* 0x000000010a177824 */ /* 0x000fe200078e0217 */
[----:B------:R-:W-:Y:S02]  /*0790*/  IADD3 R18, R18, c[0x0][0x0], RZ ;  /* 0x0000000012127a10 */ /* 0x000fe40007ffe0ff */
        /* <DEDUP_REMOVED lines=22> */
.L_x_1561:
[----:B0-2---:R-:W-:Y:S05]  /*0900*/  BSYNC B0 ;  /* 0x0000000000007941 */ /* 0x005fea0003800000 */
.L_x_1560:
        /* <DEDUP_REMOVED lines=65> */
.L_x_1564:
[----:B------:R-:W-:Y:S05]  /*0d20*/  BSYNC B0 ;  /* 0x0000000000007941 */ /* 0x000fea0003800000 */
.L_x_1563:
        /* <DEDUP_REMOVED lines=12> */
.L_x_1575:
        /* <DEDUP_REMOVED lines=32> */
.L_x_1567:
[----:B------:R0:W-:Y:S01]  /*0ff0*/  STS [R23], R21 ;  /* 0x0000001517007388 */ /* 0x0001e20000000800 */
[C---:B------:R-:W-:Y:S02]  /*1000*/  HADD2 R17, |R21|.reuse, -RZ.H0_H0 ;  /* 0xa00000ff15117230 */ /* 0x040fe40000000200 */
[----:B------:R-:W-:-:S03]  /*1010*/  HSETP2.GT.AND P4, PT, |R21|.H0_H0, |R21|.H1_H1, PT ;  /* 0x7000001515007234 */ /* 0x000fc60003f84a00 */
[----:B------:R-:W-:-:S04]  /*1020*/  PRMT R16, R17, 0x7632, R16 ;  /* 0x0000763211107816 */ /* 0x000fc80000000010 */
[----:B------:R-:W-:-:S05]  /*1030*/  SEL R17, R16, R17, !P4 ;  /* 0x0000001110117207 */ /* 0x000fca0006000000 */
[----:B------:R-:W-:-:S05]  /*1040*/  HSETP2.GT.AND P4, PT, R17.H0_H0, R8.H0_H0, PT ;  /* 0x2000000811007234 */ /* 0x000fca0003f84800 */
[----:B------:R-:W-:Y:S02]  /*1050*/  SEL R8, R8, R17, !P4 ;  /* 0x0000001108087207 */ /* 0x000fe40006000000 */
.L_x_1568:
        /* <DEDUP_REMOVED lines=36> */
.L_x_1569:
[----:B------:R0:W-:Y:S01]  /*12a0*/  STS [R23], R24 ;  /* 0x0000001817007388 */ /* 0x0001e20000000800 */
[C---:B------:R-:W-:Y:S02]  /*12b0*/  HADD2 R17, |R24|.reuse, -RZ.H0_H0 ;  /* 0xa00000ff18117230 */ /* 0x040fe40000000200 */
[----:B------:R-:W-:-:S03]  /*12c0*/  HSETP2.GT.AND P4, PT, |R24|.H0_H0, |R24|.H1_H1, PT ;  /* 0x7000001818007234 */ /* 0x000fc60003f84a00 */
[----:B------:R-:W-:-:S04]  /*12d0*/  PRMT R16, R17, 0x7632, R16 ;  /* 0x0000763211107816 */ /* 0x000fc80000000010 */
[----:B------:R-:W-:-:S05]  /*12e0*/  SEL R17, R16, R17, !P4 ;  /* 0x0000001110117207 */ /* 0x000fca0006000000 */
[----:B------:R-:W-:-:S05]  /*12f0*/  HSETP2.GT.AND P4, PT, R17.H0_H0, R8.H0_H0, PT ;  /* 0x2000000811007234 */ /* 0x000fca0003f84800 */
[----:B------:R-:W-:Y:S02]  /*1300*/  SEL R8, R8, R17, !P4 ;  /* 0x0000001108087207 */ /* 0x000fe40006000000 */
.L_x_1570:
        /* <DEDUP_REMOVED lines=35> */
.L_x_1571:
[----:B------:R0:W-:Y:S01]  /*1540*/  STS [R23], R24 ;  /* 0x0000001817007388 */ /* 0x0001e20000000800 */
[C---:B------:R-:W-:Y:S02]  /*1550*/  HADD2 R17, |R24|.reuse, -RZ.H0_H0 ;  /* 0xa00000ff18117230 */ /* 0x040fe40000000200 */
[----:B------:R-:W-:-:S03]  /*1560*/  HSETP2.GT.AND P4, PT, |R24|.H0_H0, |R24|.H1_H1, PT ;  /* 0x7000001818007234 */ /* 0x000fc60003f84a00 */
[----:B------:R-:W-:-:S04]  /*1570*/  PRMT R16, R17, 0x7632, R16 ;  /* 0x0000763211107816 */ /* 0x000fc80000000010 */
[----:B------:R-:W-:-:S05]  /*1580*/  SEL R17, R16, R17, !P4 ;  /* 0x0000001110117207 */ /* 0x000fca0006000000 */
[----:B------:R-:W-:-:S05]  /*1590*/  HSETP2.GT.AND P4, PT, R17.H0_H0, R8.H0_H0, PT ;  /* 0x2000000811007234 */ /* 0x000fca0003f84800 */
[----:B------:R-:W-:Y:S02]  /*15a0*/  SEL R8, R8, R17, !P4 ;  /* 0x0000001108087207 */ /* 0x000fe40006000000 */
.L_x_1572:
        /* <DEDUP_REMOVED lines=35> */
.L_x_1573:
[----:B------:R0:W-:Y:S01]  /*17e0*/  STS [R23], R18 ;  /* 0x0000001217007388 */ /* 0x0001e20000000800 */
[C---:B------:R-:W-:Y:S02]  /*17f0*/  HADD2 R15, |R18|.reuse, -RZ.H0_H0 ;  /* 0xa00000ff120f7230 */ /* 0x040fe40000000200 */
[----:B------:R-:W-:-:S03]  /*1800*/  HSETP2.GT.AND P4, PT, |R18|.H0_H0, |R18|.H1_H1, PT ;  /* 0x7000001212007234 */ /* 0x000fc60003f84a00 */
[----:B------:R-:W-:-:S04]  /*1810*/  PRMT R14, R15, 0x7632, R14 ;  /* 0x000076320f0e7816 */ /* 0x000fc8000000000e */
[----:B------:R-:W-:-:S05]  /*1820*/  SEL R15, R14, R15, !P4 ;  /* 0x0000000f0e0f7207 */ /* 0x000fca0006000000 */
[----:B------:R-:W-:-:S05]  /*1830*/  HSETP2.GT.AND P4, PT, R15.H0_H0, R8.H0_H0, PT ;  /* 0x200000080f007234 */ /* 0x000fca0003f84800 */
[----:B------:R-:W-:Y:S02]  /*1840*/  SEL R8, R8, R15, !P4 ;  /* 0x0000000f08087207 */ /* 0x000fe40006000000 */
.L_x_1574:
[----:B0-----:R-:W-:Y:S02]  /*1850*/  IADD3 R22, R22, c[0x0][0x0], RZ ;  /* 0x0000000016167a10 */ /* 0x001fe40007ffe0ff */
[----:B------:R-:W-:Y:S02]  /*1860*/  IADD3 R11, R11, 0x1, RZ ;  /* 0x000000010b0b7810 */ /* 0x000fe40007ffe0ff */
[----:B------:R-:W-:-:S13]  /*1870*/  ISETP.GE.AND P4, PT, R22, c[0x0][0x1a8], PT ;  /* 0x00006a0016007a0c */ /* 0x000fda0003f86270 */
[----:B------:R-:W-:Y:S05]  /*1880*/  @!P4 BRA `(.L_x_1575) ;  /* 0xfffff5600000c947 */ /* 0x000fea000383ffff */
.L_x_1566:
[----:B------:R-:W-:Y:S05]  /*1890*/  BSYNC B0 ;  /* 0x0000000000007941 */ /* 0x000fea0003800000 */
.L_x_1565:
        /* <DEDUP_REMOVED lines=49> */
[----:B------:R-:W-:Y:S05]  /*1bb0*/  CALL.REL.NOINC `($__internal_34_$__cuda_sm20_div_rn_f64_full) ;  /* 0x000001e000007944 */ /* 0x000fea0003c00000 */
.L_x_1579:
[----:B------:R-:W-:Y:S05]  /*1bc0*/  BSYNC B1 ;  /* 0x0000000000017941 */ /* 0x000fea0003800000 */
.L_x_1578:
[----:B------:R-:W2:Y:S01]  /*1bd0*/  F2F.F32.F64 R6, R4 ;  /* 0x0000000400067310 */ /* 0x000ea20000301000 */
[----:B------:R-:W2:Y:S01]  /*1be0*/  DSETP.GEU.AND P0, PT, |R4|, c[0x2][0x0], PT ;  /* 0x008000000400762a */ /* 0x000ea20003f0e200 */
[----:B------:R-:W-:-:S13]  /*1bf0*/  IMAD.MOV.U32 R11, RZ, RZ, 0x2 ;  /* 0x00000002ff0b7424 */ /* 0x000fda00078e00ff */
[----:B--2---:R-:W-:Y:S02]  /*1c00*/  @!P0 FMUL R6, R6, 1.175494350822287508e-38 ;  /* 0x0080000006068820 */ /* 0x004fe40000400000 */
.L_x_1580:
        /* <DEDUP_REMOVED lines=16> */
.L_x_1577:
[----:B------:R-:W-:Y:S05]  /*1d10*/  BSYNC B0 ;  /* 0x0000000000007941 */ /* 0x000fea0003800000 */
.L_x_1576:
[----:B------:R-:W-:Y:S05]  /*1d20*/  @P1 EXIT ;  /* 0x000000000000194d */ /* 0x000fea0003800000 */
[----:B------:R-:W3:Y:S01]  /*1d30*/  LDG.E R13, [R12.64] ;  /* 0x000000040c0d7981 */ /* 0x000ee2000c1e1900 */
[----:B------:R-:W-:-:S05]  /*1d40*/  MOV R2, 0x4 ;  /* 0x0000000400027802 */ /* 0x000fca0000000f00 */
[----:B------:R-:W-:-:S04]  /*1d50*/  IMAD.WIDE.U32 R2, R3, R2, c[0x0][0x1c8] ;  /* 0x0000720003027625 */ /* 0x000fc800078e0002 */
[----:B---3--:R-:W-:-:S04]  /*1d60*/  FMUL.FTZ R0, R0, R13 ;  /* 0x0000000d00007220 */ /* 0x008fc80000410000 */
[----:B--2---:R-:W-:-:S05]  /*1d70*/  FMUL.FTZ R5, R0, 0.0078740157186985015869 ;  /* 0x3c01020400057820 */ /* 0x004fca0000410000 */
[----:B------:R-:W-:Y:S01]  /*1d80*/  STG.E [R2.64], R5 ;  /* 0x0000000502007986 */ /* 0x000fe2000c101904 */
[----:B------:R-:W-:Y:S05]  /*1d90*/  EXIT ;  /* 0x000000000000794d */ /* 0x000fea0003800000 */
        .weak           $__internal_34_$__cuda_sm20_div_rn_f64_full
        .type           $__internal_34_$__cuda_sm20_div_rn_f64_full,@function
        .size           $__internal_34_$__cuda_sm20_div_rn_f64_full,(.L_x_2468 - $__internal_34_$__cuda_sm20_div_rn_f64_full)
$__internal_34_$__cuda_sm20_div_rn_f64_full:
        /* <DEDUP_REMOVED lines=57> */
.L_x_1582:
        /* <DEDUP_REMOVED lines=15> */
.L_x_1584:
[----:B------:R-:W-:Y:S01]  /*2220*/  LOP3.LUT R17, R7, 0x80000, RZ, 0xfc, !PT ;  /* 0x0008000007117812 */ /* 0x000fe200078efcff */
[----:B------:R-:W-:Y:S02]  /*2230*/  IMAD.MOV.U32 R16, RZ, RZ, R6 ;  /* 0x000000ffff107224 */ /* 0x000fe400078e0006 */
.L_x_1583:
[----:B------:R-:W-:Y:S05]  /*2240*/  BSYNC B2 ;  /* 0x0000000000027941 */ /* 0x000fea0003800000 */
.L_x_1581:
[----:B------:R-:W-:Y:S01]  /*2250*/  IMAD.MOV.U32 R11, RZ, RZ, 0x0 ;  /* 0x00000000ff0b7424 */ /* 0x000fe200078e00ff */
[----:B------:R-:W-:Y:S01]  /*2260*/  MOV R4, R16 ;  /* 0x0000001000047202 */ /* 0x000fe20000000f00 */
[----:B------:R-:W-:Y:S02]  /*2270*/  IMAD.MOV.U32 R5, RZ, RZ, R17 ;  /* 0x000000ffff057224 */ /* 0x000fe400078e0011 */
[----:B------:R-:W-:Y:S05]  /*2280*/  RET.REL.NODEC R10 `(_ZN17fastertransformer35generalAddBiasResidualLayerNormOpt2I7__half2Lb0ELb1ELi1ELb1ELi4EEEvPT_S3_PKS2_S5_S5_S5_S5_S5_fiiPKfS7_S7_Pfi) ;  /* 0xffffdd700a007950 */ /* 0x000fea0003c3ffff */
.L_x_1585:
        /* <DEDUP_REMOVED lines=15> */
.L_x_2468:


//--------------------- .text._ZN17fastertransformer34generalAddBiasResidualLayerNormOptI7__half2Lb0ELb1ELi1ELb1ELi4EEEvPT_S3_PKS2_S5_S5_S5_S5_S5_fiiPKfS7_S7_Pfi --------------------------
	.section	.text._ZN17fastertransformer34generalAddBiasResidualLayerNormOptI7__half2Lb0ELb1ELi1ELb1ELi4EEEvPT_S3_PKS2_S5_S5_S5_S5_S5_fiiPKfS7_S7_Pfi,"ax",@progbits
	.sectioninfo	@"SHI_REGISTERS=30"
	.align	128
        .global         _ZN17fastertransformer34generalAddBiasResidualLayerNormOptI7__half2Lb0ELb1ELi1ELb1ELi4EEEvPT_S3_PKS2_S5_S5_S5_S5_S5_fiiPKfS7_S7_Pfi
        .type           _ZN17fastertransformer34generalAddBiasResidualLayerNormOptI7__half2Lb0ELb1ELi1ELb1ELi4EEEvPT_S3_PKS2_S5_S5_S5_S5_S5_fiiPKfS7_S7_Pfi,@function
        .size           _ZN17fastertransformer34generalAddBiasResidualLayerNormOptI7__half2Lb0ELb1ELi1ELb1ELi4EEEvPT_S3_PKS2_S5_S5_S5_S5_S5_fiiPKfS7_S7_Pfi,(.L_x_2469 - _ZN17fastertransformer34generalAddBiasResidualLayerNormOptI7__half2Lb0ELb1ELi1ELb1ELi4EEEvPT_S3_PKS2_S5_S5_S5_S5_S5_fiiPKfS7_S7_Pfi)
        .other          _ZN17fastertransformer34generalAddBiasResidualLayerNormOptI7__half2Lb0ELb1ELi1ELb1ELi4EEEvPT_S3_PKS2_S5_S5_S5_S5_S5_fiiPKfS7_S7_Pfi,@"STO_CUDA_ENTRY STV_DEFAULT"
_ZN17fastertransformer34generalAddBiasResidualLayerNormOptI7__half2Lb0ELb1ELi1ELb1ELi4EEEvPT_S3_PKS2_S5_S5_S5_S5_S5_fiiPKfS7_S7_Pfi:
.text._ZN17fastertransformer34generalAddBiasResidualLayerNormOptI7__half2Lb0ELb1ELi1ELb1ELi4EEEvPT_S3_PKS2_S5_S5_S5_S5_S5_fiiPKfS7_S7_Pfi:
        /* <DEDUP_REMOVED lines=15> */
.L_x_1588:
[----:B------:R-:W-:Y:S02]  /*00f0*/  IMAD.MOV.U32 R9, RZ, RZ, 0x4 ;  /* 0x00000004ff097424 */ /* 0x000fe400078e00ff */
[----:B0-----:R-:W-:Y:S02]  /*0100*/  IMAD R8, R11, c[0x0][0x1a8], R10 ;  /* 0x00006a000b087a24 */ /* 0x001fe400078e020a */
        /* <DEDUP_REMOVED lines=13> */
.L_x_1587:
[----:B-1----:R-:W-:Y:S05]  /*01e0*/  BSYNC B0 ;  /* 0x0000000000007941 */ /* 0x002fea0003800000 */
.L_x_1586:
        /* <DEDUP_REMOVED lines=47> */
.L_x_1591:
        /* <DEDUP_REMOVED lines=53> */
.L_x_1590:
[----:B0-----:R-:W-:Y:S05]  /*0830*/  BSYNC B0 ;  /* 0x0000000000007941 */ /* 0x001fea0003800000 */
.L_x_1589:
        /* <DEDUP_REMOVED lines=44> */
.L_x_1602:
        /* <DEDUP_REMOVED lines=32> */
.L_x_1594:
[----:B------:R0:W-:Y:S01]  /*0d00*/  STS [R23], R22 ;  /* 0x0000001617007388 */ /* 0x0001e20000000800 */
[C---:B------:R-:W-:Y:S02]  /*0d10*/  HADD2 R16, |R22|.reuse, -RZ.H0_H0 ;  /* 0xa00000ff16107230 */ /* 0x040fe40000000200 */
[----:B------:R-:W-:-:S03]  /*0d20*/  HSETP2.GT.AND P4, PT, |R22|.H0_H0, |R22|.H1_H1, PT ;  /* 0x7000001616007234 */ /* 0x000fc60003f84a00 */
[----:B------:R-:W-:-:S04]  /*0d30*/  PRMT R17, R16, 0x7632, R17 ;  /* 0x0000763210117816 */ /* 0x000fc80000000011 */
[----:B------:R-:W-:-:S05]  /*0d40*/  SEL R16, R17, R16, !P4 ;  /* 0x0000001011107207 */ /* 0x000fca0006000000 */
[----:B------:R-:W-:-:S05]  /*0d50*/  HSETP2.GT.AND P4, PT, R16.H0_H0, R7.H0_H0, PT ;  /* 0x2000000710007234 */ /* 0x000fca0003f84800 */
[----:B------:R-:W-:Y:S02]  /*0d60*/  SEL R7, R7, R16, !P4 ;  /* 0x0000001007077207 */ /* 0x000fe40006000000 */
.L_x_1595:
        /* <DEDUP_REMOVED lines=36> */
.L_x_1596:
[----:B------:R0:W-:Y:S01]  /*0fb0*/  STS [R23], R22 ;  /* 0x0000001617007388 */ /* 0x0001e20000000800 */
[C---:B------:R-:W-:Y:S02]  /*0fc0*/  HADD2 R16, |R22|.reuse, -RZ.H0_H0 ;  /* 0xa00000ff16107230 */ /* 0x040fe40000000200 */
[----:B------:R-:W-:-:S03]  /*0fd0*/  HSETP2.GT.AND P4, PT, |R22|.H0_H0, |R22|.H1_H1, PT ;  /* 0x7000001616007234 */ /* 0x000fc60003f84a00 */
[----:B------:R-:W-:-:S04]  /*0fe0*/  PRMT R17, R16, 0x7632, R17 ;  /* 0x0000763210117816 */ /* 0x000fc80000000011 */
[----:B------:R-:W-:-:S05]  /*0ff0*/  SEL R16, R17, R16, !P4 ;  /* 0x0000001011107207 */ /* 0x000fca0006000000 */
[----:B------:R-:W-:-:S05]  /*1000*/  HSETP2.GT.AND P4, PT, R16.H0_H0, R7.H0_H0, PT ;  /* 0x2000000710007234 */ /* 0x000fca0003f84800 */
[----:B------:R-:W-:Y:S02]  /*1010*/  SEL R7, R7, R16, !P4 ;  /* 0x0000001007077207 */ /* 0x000fe40006000000 */
.L_x_1597:
        /* <DEDUP_REMOVED lines=35> */
.L_x_1598:
[----:B------:R0:W-:Y:S01]  /*1250*/  STS [R23], R22 ;  /* 0x0000001617007388 */ /* 0x0001e20000000800 */
[C---:B------:R-:W-:Y:S02]  /*1260*/  HADD2 R16, |R22|.reuse, -RZ.H0_H0 ;  /* 0xa00000ff16107230 */ /* 0x040fe40000000200 */
[----:B------:R-:W-:-:S03]  /*1270*/  HSETP2.GT.AND P4, PT, |R22|.H0_H0, |R22|.H1_H1, PT ;  /* 0x7000001616007234 */ /* 0x000fc60003f84a00 */
[----:B------:R-:W-:-:S04]  /*1280*/  PRMT R17, R16, 0x7632, R17 ;  /* 0x0000763210117816 */ /* 0x000fc80000000011 */
[----:B------:R-:W-:-:S05]  /*1290*/  SEL R16, R17, R16, !P4 ;  /* 0x0000001011107207 */ /* 0x000fca0006000000 */
[----:B------:R-:W-:-:S05]  /*12a0*/  HSETP2.GT.AND P4, PT, R16.H0_H0, R7.H0_H0, PT ;  /* 0x2000000710007234 */ /* 0x000fca0003f84800 */
[----:B------:R-:W-:Y:S02]  /*12b0*/  SEL R7, R7, R16, !P4 ;  /* 0x0000001007077207 */ /* 0x000fe40006000000 */
.L_x_1599:
        /* <DEDUP_REMOVED lines=35> */
.L_x_1600:
[----:B------:R0:W-:Y:S01]  /*14f0*/  STS [R23], R18 ;  /* 0x0000001217007388 */ /* 0x0001e20000000800 */
[C---:B------:R-:W-:Y:S02]  /*1500*/  HADD2 R14, |R18|.reuse, -RZ.H0_H0 ;  /* 0xa00000ff120e7230 */ /* 0x040fe40000000200 */
[----:B------:R-:W-:-:S03]  /*1510*/  HSETP2.GT.AND P4, PT, |R18|.H0_H0, |R18|.H1_H1, PT ;  /* 0x7000001212007234 */ /* 0x000fc60003f84a00 */
[----:B------:R-:W-:-:S04]  /*1520*/  PRMT R15, R14, 0x7632, R15 ;  /* 0x000076320e0f7816 */ /* 0x000fc8000000000f */
[----:B------:R-:W-:-:S05]  /*1530*/  SEL R14, R15, R14, !P4 ;  /* 0x0000000e0f0e7207 */ /* 0x000fca0006000000 */
[----:B------:R-:W-:-:S05]  /*1540*/  HSETP2.GT.AND P4, PT, R14.H0_H0, R7.H0_H0, PT ;  /* 0x200000070e007234 */ /* 0x000fca0003f84800 */
[----:B------:R-:W-:Y:S02]  /*1550*/  SEL R7, R7, R14, !P4 ;  /* 0x0000000e07077207 */ /* 0x000fe40006000000 */
.L_x_1601:
[----:B0-----:R-:W-:Y:S02]  /*1560*/  IADD3 R21, R25, c[0x0][0x0], RZ ;  /* 0x0000000019157a10 */ /* 0x001fe40007ffe0ff */
[----:B------:R-:W-:Y:S02]  /*1570*/  IADD3 R11, R11, 0x1, RZ ;  /* 0x000000010b0b7810 */ /* 0x000fe40007ffe0ff */
[----:B------:R-:W-:-:S13]  /*1580*/  ISETP.GE.AND P4, PT, R21, c[0x0][0x1a8], PT ;  /* 0x00006a0015007a0c */ /* 0x000fda0003f86270 */
[----:B------:R-:W-:Y:S05]  /*1590*/  @!P4 BRA `(.L_x_1602) ;  /* 0xfffff5600000c947 */ /* 0x000fea000383ffff */
.L_x_1593:
[----:B0-----:R-:W-:Y:S05]  /*15a0*/  BSYNC B0 ;  /* 0x0000000000007941 */ /* 0x001fea0003800000 */
.L_x_1592:
        /* <DEDUP_REMOVED lines=49> */
[----:B------:R-:W-:Y:S05]  /*18c0*/  CALL.REL.NOINC `($__internal_35_$__cuda_sm20_div_rn_f64_full) ;  /* 0x0000020000007944 */ /* 0x000fea0003c00000 */
.L_x_1606:
[----:B------:R-:W-:Y:S05]  /*18d0*/  BSYNC B1 ;  /* 0x0000000000017941 */ /* 0x000fea0003800000 */
.L_x_1605:
[----:B------:R-:W0:Y:S01]  /*18e0*/  S2R R11, SR_CTAID.X ;  /* 0x00000000000b7919 */ /* 0x000e220000002500 */
[----:B------:R-:W2:Y:S01]  /*18f0*/  F2F.F32.F64 R3, R6 ;  /* 0x0000000600037310 */ /* 0x000ea20000301000 */
[----:B------:R-:W2:Y:S01]  /*1900*/  DSETP.GEU.AND P0, PT, |R6|, c[0x2][0x0], PT ;  /* 0x008000000600762a */ /* 0x000ea20003f0e200 */
[----:B-1----:R-:W-:-:S13]  /*1910*/  IMAD.MOV.U32 R15, RZ, RZ, 0x2 ;  /* 0x00000002ff0f7424 */ /* 0x002fda00078e00ff */
[----:B--2---:R-:W-:Y:S02]  /*1920*/  @!P0 FMUL R3, R3, 1.175494350822287508e-38 ;  /* 0x0080000003038820 */ /* 0x004fe40000400000 */
.L_x_1607:
        /* <DEDUP_REMOVED lines=16> */
.L_x_1604:
[----:B------:R-:W-:Y:S05]  /*1a30*/  BSYNC B0 ;  /* 0x0000000000007941 */ /* 0x000fea0003800000 */
.L_x_1603:
        /* <DEDUP_REMOVED lines=9> */
        .weak           $__internal_35_$__cuda_sm20_div_rn_f64_full
        .type           $__internal_35_$__cuda_sm20_div_rn_f64_full,@function
        .size           $__internal_35_$__cuda_sm20_div_rn_f64_full,(.L_x_2469 - $__internal_35_$__cuda_sm20_div_rn_f64_full)
$__internal_35_$__cuda_sm20_div_rn_f64_full:
        /* <DEDUP_REMOVED lines=57> */
.L_x_1609:
        /* <DEDUP_REMOVED lines=15> */
.L_x_1611:
[----:B0-----:R-:W-:Y:S01]  /*1f50*/  LOP3.LUT R17, R5, 0x80000, RZ, 0xfc, !PT ;  /* 0x0008000005117812 */ /* 0x001fe200078efcff */
[----:B------:R-:W-:Y:S02]  /*1f60*/  IMAD.MOV.U32 R16, RZ, RZ, R4 ;  /* 0x000000ffff107224 */ /* 0x000fe400078e0004 */
.L_x_1610:
[----:B------:R-:W-:Y:S05]  /*1f70*/  BSYNC B2 ;  /* 0x0000000000027941 */ /* 0x000fea0003800000 */
.L_x_1608:
[----:B------:R-:W-:Y:S01]  /*1f80*/  IMAD.MOV.U32 R9, RZ, RZ, 0x0 ;  /* 0x00000000ff097424 */ /* 0x000fe200078e00ff */
[----:B------:R-:W-:Y:S01]  /*1f90*/  MOV R6, R16 ;  /* 0x0000001000067202 */ /* 0x000fe20000000f00 */
[----:B------:R-:W-:Y:S02]  /*1fa0*/  IMAD.MOV.U32 R7, RZ, RZ, R17 ;  /* 0x000000ffff077224 */ /* 0x000fe400078e0011 */
[----:B------:R-:W-:Y:S05]  /*1fb0*/  RET.REL.NODEC R8 `(_ZN17fastertransformer34generalAddBiasResidualLayerNormOptI7__half2Lb0ELb1ELi1ELb1ELi4EEEvPT_S3_PKS2_S5_S5_S5_S5_S5_fiiPKfS7_S7_Pfi) ;  /* 0xffffe04008007950 */ /* 0x000fea0003c3ffff */
.L_x_1612:
        /* <DEDUP_REMOVED lines=12> */
.L_x_2469:


//--------------------- .text._ZN17fastertransformer35generalAddBiasResidualLayerNormOpt2I7__half2Lb1ELb1ELi1ELb1ELi4EEEvPT_S3_PKS2_S5_S5_S5_S5_S5_fiiPKfS7_S7_Pfi --------------------------
	.section	.text._ZN17fastertransformer35generalAddBiasResidualLayerNormOpt2I7__half2Lb1ELb1ELi1ELb1ELi4EEEvPT_S3_PKS2_S5_S5_S5_S5_S5_fiiPKfS7_S7_Pfi,"ax",@progbits
	.sectioninfo	@"SHI_REGISTERS=32"
	.align	128
        .global         _ZN17fastertransformer35generalAddBiasResidualLayerNormOpt2I7__half2Lb1ELb1ELi1ELb1ELi4EEEvPT_S3_PKS2_S5_S5_S5_S5_S5_fiiPKfS7_S7_Pfi
        .type           _ZN17fastertransformer35generalAddBiasResidualLayerNormOpt2I7__half2Lb1ELb1ELi1ELb1ELi4EEEvPT_S3_PKS2_S5_S5_S5_S5_S5_fiiPKfS7_S7_Pfi,@function
        .size           _ZN17fastertransformer35generalAddBiasResidualLayerNormOpt2I7__half2Lb1ELb1ELi1ELb1ELi4EEEvPT_S3_PKS2_S5_S5_S5_S5_S5_fiiPKfS7_S7_Pfi,(.L_x_2470 - _ZN17fastertransformer35generalAddBiasResidualLayerNormOpt2I7__half2Lb1ELb1ELi1ELb1ELi4EEEvPT_S3_PKS2_S5_S5_S5_S5_S5_fiiPKfS7_S7_Pfi)
        .other          _ZN17fastertransformer35generalAddBiasResidualLayerNormOpt2I7__half2Lb1ELb1ELi1ELb1ELi4EEEvPT_S3_PKS2_S5_S5_S5_S5_S5_fiiPKfS7_S7_Pfi,@"STO_CUDA_ENTRY STV_DEFAULT"
_ZN17fastertransformer35generalAddBiasResidualLayerNormOpt2I7__half2Lb1ELb1ELi1ELb1ELi4EEEvPT_S3_PKS2_S5_S5_S5_S5_S5_fiiPKfS7_S7_Pfi:
.text._ZN17fastertransformer35generalAddBiasResidualLayerNormOpt2I7__half2Lb1ELb1ELi1ELb1ELi4EEEvPT_S3_PKS2_S5_S5_S5_S5_S5_fiiPKfS7_S7_Pfi:
        /* <DEDUP_REMOVED lines=34> */
.L_x_1618:
[----:B------:R-:W-:Y:S01]  /*0220*/  HFMA2.MMA R20, -RZ, RZ, 0, 2.384185791015625e-07 ;  /* 0x00000004ff147435 */ /* 0x000fe200000001ff */
[----:B------:R-:W-:-:S09]  /*0230*/  IMAD R19, R4, R7, R0 ;  /* 0x0000000704137224 */ /* 0x000fd200078e0200 */
        /* <DEDUP_REMOVED lines=18> */
[C---:B------:R-:W-:Y:S01]  /*0360*/  LEA R21, R18.reuse, 0x190, 0x2 ;  /* 0x0000019012157811 */ /* 0x040fe200078e10ff */
[----:B------:R-:W-:Y:S01]  /*0370*/  IMAD.WIDE R2, R19, R20, c[0x0][0x168] ;  /* 0x00005a0013027625 */ /* 0x000fe200078e0214 */
[----:B------:R-:W-:Y:S02]  /*0380*/  IADD3 R20, R18, c[0x0][0x0], RZ ;  /* 0x0000000012147a10 */ /* 0x000fe40007ffe0ff */
[-C--:B------:R-:W-:Y:S01]  /*0390*/  F2FP.PACK_AB R17, R23, R16.reuse ;  /* 0x000000101711723e */ /* 0x080fe200000000ff */
[----:B------:R-:W-:Y:S01]  /*03a0*/  FMUL.FTZ R24, R16, R16 ;  /* 0x0000001010187220 */ /* 0x000fe20000410000 */
[----:B------:R-:W-:Y:S02]  /*03b0*/  ISETP.GE.AND P0, PT, R20, c[0x0][0x1a8], PT ;  /* 0x00006a0014007a0c */ /* 0x000fe40003f06270 */
[----:B------:R-:W-:Y:S01]  /*03c0*/  PRMT R25, R17, 0x5432, R17 ;  /* 0x0000543211197816 */ /* 0x000fe20000000011 */
[----:B------:R-:W-:-:S02]  /*03d0*/  FADD.FTZ R17, R23, R16 ;  /* 0x0000001017117221 */ /* 0x000fc40000010000 */
[----:B------:R-:W-:Y:S02]  /*03e0*/  FFMA.FTZ R24, R23, R23, R24 ;  /* 0x0000001717187223 */ /* 0x000fe40000010018 */
[----:B------:R0:W-:Y:S01]  /*03f0*/  STG.E [R2.64], R25 ;  /* 0x0000001902007986 */ /* 0x0001e2000c101904 */
[----:B------:R-:W-:Y:S02]  /*0400*/  FADD.FTZ R6, R17, R6 ;  /* 0x0000000611067221 */ /* 0x000fe40000010000 */
[----:B------:R-:W-:Y:S01]  /*0410*/  FADD.FTZ R5, R24, R5 ;  /* 0x0000000518057221 */ /* 0x000fe20000010000 */
[----:B------:R0:W-:Y:S02]  /*0420*/  STS [R18.X4+0x190], R25 ;  /* 0x0001901912007388 */ /* 0x0001e40000004800 */
[----:B------:R-:W-:Y:S05]  /*0430*/  @P0 BRA `(.L_x_1617) ;  /* 0x0000072000000947 */ /* 0x000fea0003800000 */
[----:B0-----:R-:W-:-:S04]  /*0440*/  IMAD.WIDE R2, R19, 0x4, R12 ;  /* 0x0000000413027825 */ /* 0x001fc800078e020c */
[----:B------:R-:W-:Y:S01]  /*0450*/  IMAD.MOV.U32 R17, RZ, RZ, c[0x0][0x0] ;  /* 0x00000000ff117624 */ /* 0x000fe200078e00ff */
[C---:B------:R-:W-:Y:S02]  /*0460*/  IADD3 R16, P0, R2.reuse, c[0x0][0x180], RZ ;  /* 0x0000600002107a10 */ /* 0x040fe40007f1e0ff */
[----:B------:R-:W-:Y:S01]  /*0470*/  IADD3 R18, P1, R2, c[0x0][0x170], RZ ;  /* 0x00005c0002127a10 */ /* 0x000fe20007f3e0ff */
[----:B------:R-:W-:Y:S01]  /*0480*/  IMAD.WIDE R14, R17, 0x4, R14 ;  /* 0x00000004110e7825 */ /* 0x000fe200078e020e */
[----:B------:R-:W-:-:S04]  /*0490*/  IADD3.X R17, R3, c[0x0][0x184], RZ, P0, !PT ;  /* 0x0000610003117a10 */ /* 0x000fc800007fe4ff */
[----:B------:R-:W2:Y:S01]  /*04a0*/  LDG.E.CONSTANT R23, [R14.64] ;  /* 0x000000040e177981 */ /* 0x000ea2000c1e9900 */
[----:B------:R-:W-:-:S03]  /*04b0*/  IADD3.X R19, R3, c[0x0][0x174], RZ, P1, !PT ;  /* 0x00005d0003137a10 */ /* 0x000fc60000ffe4ff */
[----:B------:R-:W3:Y:S04]  /*04c0*/  LDG.E.CONSTANT R16, [R16.64] ;  /* 0x0000000410107981 */ /* 0x000ee8000c1e9900 */
[----:B------:R-:W4:Y:S01]  /*04d0*/  LDG.E.CONSTANT R18, [R18.64] ;  /* 0x0000000412127981 */ /* 0x000f22000c1e9900 */
[----:B------:R-:W-:Y:S01]  /*04e0*/  IMAD.IADD R21, R4, 0x1, R21 ;  /* 0x0000000104157824 */ /* 0x000fe200078e0215 */
[--C-:B--2---:R-:W-:Y:S02]  /*04f0*/  HADD2.F32 R24, -RZ, R23.reuse.H0_H0 ;  /* 0x20000017ff187230 */ /* 0x104fe40000004100 */
[----:B------:R-:W-:Y:S02]  /*0500*/  HADD2.F32 R23, -RZ, R23.H1_H1 ;  /* 0x30000017ff177230 */ /* 0x000fe40000004100 */
[--C-:B---3--:R-:W-:Y:S01]  /*0510*/  HADD2.F32 R25, -RZ, R16.reuse.H0_H0 ;  /* 0x20000010ff197230 */ /* 0x108fe20000004100 */
[----:B------:R-:W-:Y:S01]  /*0520*/  FADD.FTZ R24, RZ, R24 ;  /* 0x00000018ff187221 */ /* 0x000fe20000010000 */
[----:B------:R-:W-:Y:S01]  /*0530*/  HADD2.F32 R26, -RZ, R16.H1_H1 ;  /* 0x30000010ff1a7230 */ /* 0x000fe20000004100 */
[----:B------:R-:W-:Y:S01]  /*0540*/  FADD.FTZ R23, RZ, R23 ;  /* 0x00000017ff177221 */ /* 0x000fe20000010000 */
[--C-:B----4-:R-:W-:Y:S01]  /*0550*/  HADD2.F32 R27, -RZ, R18.reuse.H0_H0 ;  /* 0x20000012ff1b7230 */ /* 0x110fe20000004100 */
[----:B------:R-:W-:Y:S01]  /*0560*/  FADD.FTZ R24, R24, R25 ;  /* 0x0000001918187221 */ /* 0x000fe20000010000 */
[----:B------:R-:W-:Y:S01]  /*0570*/  HADD2.F32 R28, -RZ, R18.H1_H1 ;  /* 0x30000012ff1c7230 */ /* 0x000fe20000004100 */
[----:B------:R-:W-:Y:S01]  /*0580*/  FADD.FTZ R23, R23, R26 ;  /* 0x0000001a17177221 */ /* 0x000fe20000010000 */
[----:B------:R-:W-:Y:S01]  /*0590*/  IADD3 R16, P0, R2, c[0x0][0x168], RZ ;  /* 0x00005a0002107a10 */ /* 0x000fe20007f1e0ff */
[----:B------:R-:W-:-:S02]  /*05a0*/  FADD.FTZ R19, R24, R27 ;  /* 0x0000001b18137221 */ /* 0x000fc40000010000 */
[----:B------:R-:W-:Y:S01]  /*05b0*/  FADD.FTZ R28, R23, R28 ;  /* 0x0000001c171c7221 */ /* 0x000fe20000010000 */
        /* <DEDUP_REMOVED lines=24> */
[----:B------:R-:W-:Y:S01]  /*0740*/  IMAD.IADD R21, R4, 0x1, R21 ;  /* 0x0000000104157824 */ /* 0x000fe200078e0215 */
[----:B------:R-:W-:Y:S01]  /*0750*/  IADD3 R18, R18, c[0x0][0x0], RZ ;  /* 0x0000000012127a10 */ /* 0x000fe20007ffe0ff */
        /* <DEDUP_REMOVED lines=36> */
[----:B------:R-:W-:Y:S02]  /*09a0*/  IADD3 R21, R4, R21, RZ ;  /* 0x0000001504157210 */ /* 0x000fe40007ffe0ff */
[----:B------:R-:W-:Y:S02]  /*09b0*/  IADD3 R18, R18, c[0x0][0x0], RZ ;  /* 0x0000000012127a10 */ /* 0x000fe40007ffe0ff */
[----:B------:R-:W-:Y:S01]  /*09c0*/  IADD3 R7, R7, 0x1, RZ ;  /* 0x0000000107077810 */ /* 0x000fe20007ffe0ff */
[----:B--2---:R-:W-:-:S02]  /*09d0*/  HADD2.F32 R20, -RZ, R2.H0_H0 ;  /* 0x20000002ff147230 */ /* 0x004fc40000004100 */
        /* <DEDUP_REMOVED lines=24> */
.L_x_1617:
[----:B0-----:R-:W-:Y:S05]  /*0b60*/  BSYNC B1 ;  /* 0x0000000000017941 */ /* 0x001fea0003800000 */
.L_x_1616:
[----:B------:R-:W-:Y:S05]  /*0b70*/  BRA `(.L_x_1614) ;  /* 0x00000ac000007947 */ /* 0x000fea0003800000 */
.L_x_1615:
[----:B------:R-:W-:Y:S01]  /*0b80*/  HFMA2.MMA R6, -RZ, RZ, 0, 0 ;  /* 0x00000000ff067435 */ /* 0x000fe200000001ff */
[--C-:B------:R-:W-:Y:S01]  /*0b90*/  IMAD R3, R8, c[0x0][0x1a8], R9.reuse ;  /* 0x00006a0008037a24 */ /* 0x100fe200078e0209 */
[----:B------:R-:W-:Y:S01]  /*0ba0*/  MOV R2, RZ ;  /* 0x000000ff00027202 */ /* 0x000fe20000000f00 */
[----:B------:R-:W-:Y:S02]  /*0bb0*/  IMAD.MOV.U32 R5, RZ, RZ, RZ ;  /* 0x000000ffff057224 */ /* 0x000fe400078e00ff */
[----:B------:R-:W-:Y:S02]  /*0bc0*/  IMAD.MOV.U32 R27, RZ, RZ, R9 ;  /* 0x000000ffff1b7224 */ /* 0x000fe400078e0009 */
.L_x_1619:
[----:B------:R-:W-:Y:S02]  /*0bd0*/  IMAD.MOV.U32 R19, RZ, RZ, 0x8 ;  /* 0x00000008ff137424 */ /* 0x000fe400078e00ff */
[----:B------:R-:W-:-:S04]  /*0be0*/  IMAD R18, R8, c[0x0][0x1a8], R27 ;  /* 0x00006a0008127a24 */ /* 0x000fc800078e021b */
[----:B------:R-:W-:-:S05]  /*0bf0*/  IMAD.WIDE R18, R18, R19, c[0x0][0x170] ;  /* 0x00005c0012127625 */ /* 0x000fca00078e0213 */
[----:B------:R-:W2:Y:S01]  /*0c00*/  LDG.E.64 R14, [R18.64] ;  /* 0x00000004120e7981 */ /* 0x000ea2000c1e1b00 */
[----:B------:R-:W-:Y:S01]  /*0c10*/  MOV R0, 0x4 ;  /* 0x0000000400007802 */ /* 0x000fe20000000f00 */
[----:B------:R-:W-:-:S04]  /*0c20*/  IMAD R25, R4, R2, R3 ;  /* 0x0000000204197224 */ /* 0x000fc800078e0203 */
        /* <DEDUP_REMOVED lines=44> */
[----:B------:R-:W-:Y:S01]  /*0ef0*/  IADD3 R23, R23, R4, RZ ;  /* 0x0000000417177210 */ /* 0x000fe20007ffe0ff */
        /* <DEDUP_REMOVED lines=33> */
[----:B------:R-:W-:Y:S01]  /*1110*/  IMAD.X R17, R17, 0x1, R13, P0 ;  /* 0x0000000111117824 */ /* 0x000fe200000e060d */
[----:B0-----:R-:W-:Y:S02]  /*1120*/  IADD3.X R25, R15, R13, RZ, P1, !PT ;  /* 0x0000000d0f197210 */ /* 0x001fe40000ffe4ff */
[----:B------:R-:W-:Y:S02]  /*1130*/  IADD3 R26, P0, R21, c[0x0][0x180], RZ ;  /* 0x00006000151a7a10 */ /* 0x000fe40007f1e0ff */
[----:B------:R-:W2:Y:S02]  /*1140*/  LDG.E.CONSTANT R24, [R16.64] ;  /* 0x0000000410187981 */ /* 0x000ea4000c1e9900 */
[----:B------:R-:W-:Y:S01]  /*1150*/  IADD3.X R27, R25, c[0x0][0x184], RZ, P0, !PT ;  /* 0x00006100191b7a10 */ /* 0x000fe200007fe4ff */
[----:B------:R-:W-:-:S04]  /*1160*/  IMAD.WIDE R18, R0, 0x8, R18 ;  /* 0x0000000800127825 */ /* 0x000fc800078e0212 */
[----:B------:R-:W3:Y:S04]  /*1170*/  LDG.E.CONSTANT R26, [R26.64] ;  /* 0x000000041a1a7981 */ /* 0x000ee8000c1e9900 */
[----:B------:R-:W4:Y:S01]  /*1180*/  LDG.E.64 R14, [R18.64] ;  /* 0x00000004120e7981 */ /* 0x000f22000c1e1b00 */
[----:B------:R-:W-:Y:S01]  /*1190*/  IMAD.IADD R23, R23, 0x1, R4 ;  /* 0x0000000117177824 */ /* 0x000fe200078e0204 */
        /* <DEDUP_REMOVED lines=35> */
[C---:B------:R-:W-:Y:S01]  /*13d0*/  IMAD.X R25, R13.reuse, 0x1, R25, P1 ;  /* 0x000000010d197824 */ /* 0x040fe200008e0619 */
[----:B------:R-:W-:Y:S02]  /*13e0*/  IADD3.X R17, R13, R17, RZ, P0, !PT ;  /* 0x000000110d117210 */ /* 0x000fe400007fe4ff */
[----:B------:R-:W-:-:S03]  /*13f0*/  IADD3 R18, P0, R21, c[0x0][0x180], RZ ;  /* 0x0000600015127a10 */ /* 0x000fc60007f1e0ff */
[----:B------:R-:W3:Y:S01]  /*1400*/  LDG.E.CONSTANT R16, [R16.64] ;  /* 0x0000000410107981 */ /* 0x000ee2000c1e9900 */
[----:B------:R-:W-:-:S05]  /*1410*/  IADD3.X R19, R25, c[0x0][0x184], RZ, P0, !PT ;  /* 0x0000610019137a10 */ /* 0x000fca00007fe4ff */
[----:B------:R-:W4:Y:S01]  /*1420*/  LDG.E.CONSTANT R18, [R18.64] ;  /* 0x0000000412127981 */ /* 0x000f22000c1e9900 */
[----:B0-----:R-:W-:Y:S02]  /*1430*/  IADD3 R23, R23, R4, RZ ;  /* 0x0000000417177210 */ /* 0x001fe40007ffe0ff */
[----:B------:R-:W-:Y:S01]  /*1440*/  IADD3 R2, R2, 0x1, RZ ;  /* 0x0000000102027810 */ /* 0x000fe20007ffe0ff */
[----:B--2---:R-:W0:Y:S08]  /*1450*/  I2F R0, R14 ;  /* 0x0000000e00007306 */ /* 0x004e300000201400 */
[----:B------:R-:W1:Y:S01]  /*1460*/  I2F R24, R15 ;  /* 0x0000000f00187306 */ /* 0x000e620000201400 */
[-C--:B0-----:R-:W-:Y:S01]  /*1470*/  FMUL.FTZ R26, R0, R7.reuse ;  /* 0x00000007001a7220 */ /* 0x081fe20000410000 */
[--C-:B---3--:R-:W-:Y:S01]  /*1480*/  HADD2.F32 R0, -RZ, R16.reuse.H0_H0 ;  /* 0x20000010ff007230 */ /* 0x108fe20000004100 */
[----:B-1----:R-:W-:Y:S01]  /*1490*/  FMUL.FTZ R27, R24, R7 ;  /* 0x00000007181b7220 */ /* 0x002fe20000410000 */
[----:B------:R-:W-:-:S03]  /*14a0*/  HADD2.F32 R24, -RZ, R16.H1_H1 ;  /* 0x30000010ff187230 */ /* 0x000fc60000004100 */
[----:B------:R-:W-:Y:S01]  /*14b0*/  FADD.FTZ R0, RZ, R0 ;  /* 0x00000000ff007221 */ /* 0x000fe20000010000 */
[--C-:B----4-:R-:W-:Y:S01]  /*14c0*/  HADD2.F32 R17, -RZ, R18.reuse.H0_H0 ;  /* 0x20000012ff117230 */ /* 0x110fe20000004100 */
[----:B------:R-:W-:Y:S01]  /*14d0*/  F2FP.PACK_AB R26, R27, R26 ;  /* 0x0000001a1b1a723e */ /* 0x000fe200000000ff */
[----:B------:R-:W-:Y:S01]  /*14e0*/  HADD2.F32 R27, -RZ, R18.H1_H1 ;  /* 0x30000012ff1b7230 */ /* 0x000fe20000004100 */
[----:B------:R-:W-:Y:S02]  /*14f0*/  FADD.FTZ R24, RZ, R24 ;  /* 0x00000018ff187221 */ /* 0x000fe40000010000 */
[----:B------:R-:W-:Y:S01]  /*1500*/  FADD.FTZ R0, R0, R17 ;  /* 0x0000001100007221 */ /* 0x000fe20000010000 */
        /* <DEDUP_REMOVED lines=19> */
.L_x_1614:
[----:B0--3--:R-:W-:Y:S05]  /*1640*/  BSYNC B0 ;  /* 0x0000000000007941 */ /* 0x009fea0003800000 */
.L_x_1613:
[----:B------:R-:W0:Y:S01]  /*1650*/  SHFL.BFLY PT, R3, R6, 0x10, 0x1f ;  /* 0x0e001f0006037f89 */ /* 0x000e2200000e0000 */
[----:B------:R-:W-:Y:S01]  /*1660*/  ISETP.NE.AND P1, PT, R9, RZ, PT ;  /* 0x000000ff0900720c */ /* 0x000fe20003f25270 */
[----:B------:R-:W-:Y:S02]  /*1670*/  BSSY B0, `(.L_x_1620) ;  /* 0x0000040000007945 */ /* 0x000fe40003800000 */
[----:B------:R-:W1:Y:S01]  /*1680*/  SHFL.BFLY PT, R0, R5, 0x10, 0x1f ;  /* 0x0e001f0005007f89 */ /* 0x000e6200000e0000 */
[----:B0-----:R-:W-:Y:S02]  /*1690*/  FADD.FTZ R3, R3, R6 ;  /* 0x0000000603037221 */ /* 0x001fe40000010000 */
        /* <DEDUP_REMOVED lines=61> */
.L_x_1621:
[----:B------:R-:W-:Y:S05]  /*1a70*/  BSYNC B0 ;  /* 0x0000000000007941 */ /* 0x000fea0003800000 */
.L_x_1620:
        /* <DEDUP_REMOVED lines=12> */
.L_x_1632:
        /* <DEDUP_REMOVED lines=30> */
.L_x_1624:
[----:B------:R0:W-:Y:S01]  /*1d20*/  STS [R20], R23 ;  /* 0x0000001714007388 */ /* 0x0001e20000000800 */
[C---:B------:R-:W-:Y:S02]  /*1d30*/  HADD2 R16, |R23|.reuse, -RZ.H0_H0 ;  /* 0xa00000ff17107230 */ /* 0x040fe40000000200 */
[----:B------:R-:W-:-:S03]  /*1d40*/  HSETP2.GT.AND P5, PT, |R23|.H0_H0, |R23|.H1_H1, PT ;  /* 0x7000001717007234 */ /* 0x000fc60003fa4a00 */
[----:B------:R-:W-:-:S04]  /*1d50*/  PRMT R17, R16, 0x7632, R17 ;  /* 0x0000763210117816 */ /* 0x000fc80000000011 */
[----:B------:R-:W-:-:S05]  /*1d60*/  SEL R16, R17, R16, !P5 ;  /* 0x0000001011107207 */ /* 0x000fca0006800000 */
[----:B------:R-:W-:-:S05]  /*1d70*/  HSETP2.GT.AND P5, PT, R16.H0_H0, R5.H0_H0, PT ;  /* 0x2000000510007234 */ /* 0x000fca0003fa4800 */
[----:B------:R-:W-:Y:S02]  /*1d80*/  SEL R5, R5, R16, !P5 ;  /* 0x0000001005057207 */ /* 0x000fe40006800000 */
.L_x_1625:
        /* <DEDUP_REMOVED lines=34> */
.L_x_1626:
[----:B------:R0:W-:Y:S01]  /*1fb0*/  STS [R20], R25 ;  /* 0x0000001914007388 */ /* 0x0001e20000000800 */
[C---:B------:R-:W-:Y:S02]  /*1fc0*/  HADD2 R16, |R25|.reuse, -RZ.H0_H0 ;  /* 0xa00000ff19107230 */ /* 0x040fe40000000200 */
[----:B------:R-:W-:-:S03]  /*1fd0*/  HSETP2.GT.AND P5, PT, |R25|.H0_H0, |R25|.H1_H1, PT ;  /* 0x7000001919007234 */ /* 0x000fc60003fa4a00 */
[----:B------:R-:W-:-:S04]  /*1fe0*/  PRMT R17, R16, 0x7632, R17 ;  /* 0x0000763210117816 */ /* 0x000fc80000000011 */
[----:B------:R-:W-:-:S05]  /*1ff0*/  SEL R16, R17, R16, !P5 ;  /* 0x0000001011107207 */ /* 0x000fca0006800000 */
[----:B------:R-:W-:-:S05]  /*2000*/  HSETP2.GT.AND P5, PT, R16.H0_H0, R5.H0_H0, PT ;  /* 0x2000000510007234 */ /* 0x000fca0003fa4800 */
[----:B------:R-:W-:Y:S02]  /*2010*/  SEL R5, R5, R16, !P5 ;  /* 0x0000001005057207 */ /* 0x000fe40006800000 */
.L_x_1627:
        /* <DEDUP_REMOVED lines=33> */
.L_x_1628:
[----:B------:R0:W-:Y:S01]  /*2230*/  STS [R20], R25 ;  /* 0x0000001914007388 */ /* 0x0001e20000000800 */
[C---:B------:R-:W-:Y:S02]  /*2240*/  HADD2 R16, |R25|.reuse, -RZ.H0_H0 ;  /* 0xa00000ff19107230 */ /* 0x040fe40000000200 */
[----:B------:R-:W-:-:S03]  /*2250*/  HSETP2.GT.AND P5, PT, |R25|.H0_H0, |R25|.H1_H1, PT ;  /* 0x7000001919007234 */ /* 0x000fc60003fa4a00 */
[----:B------:R-:W-:-:S04]  /*2260*/  PRMT R17, R16, 0x7632, R17 ;  /* 0x0000763210117816 */ /* 0x000fc80000000011 */
[----:B------:R-:W-:-:S05]  /*2270*/  SEL R16, R17, R16, !P5 ;  /* 0x0000001011107207 */ /* 0x000fca0006800000 */
[----:B------:R-:W-:-:S05]  /*2280*/  HSETP2.GT.AND P5, PT, R16.H0_H0, R5.H0_H0, PT ;  /* 0x2000000510007234 */ /* 0x000fca0003fa4800 */
[----:B------:R-:W-:Y:S02]  /*2290*/  SEL R5, R5, R16, !P5 ;  /* 0x0000001005057207 */ /* 0x000fe40006800000 */
.L_x_1629:
        /* <DEDUP_REMOVED lines=33> */
.L_x_1630:
[----:B------:R0:W-:Y:S01]  /*24b0*/  STS [R20], R19 ;  /* 0x0000001314007388 */ /* 0x0001e20000000800 */
[C---:B------:R-:W-:Y:S02]  /*24c0*/  HADD2 R14, |R19|.reuse, -RZ.H0_H0 ;  /* 0xa00000ff130e7230 */ /* 0x040fe40000000200 */
[----:B------:R-:W-:-:S03]  /*24d0*/  HSETP2.GT.AND P5, PT, |R19|.H0_H0, |R19|.H1_H1, PT ;  /* 0x7000001313007234 */ /* 0x000fc60003fa4a00 */
[----:B------:R-:W-:-:S04]  /*24e0*/  PRMT R13, R14, 0x7632, R13 ;  /* 0x000076320e0d7816 */ /* 0x000fc8000000000d */
[----:B------:R-:W-:-:S05]  /*24f0*/  SEL R14, R13, R14, !P5 ;  /* 0x0000000e0d0e7207 */ /* 0x000fca0006800000 */
[----:B------:R-:W-:-:S05]  /*2500*/  HSETP2.GT.AND P5, PT, R14.H0_H0, R5.H0_H0, PT ;  /* 0x200000050e007234 */ /* 0x000fca0003fa4800 */
[----:B------:R-:W-:Y:S02]  /*2510*/  SEL R5, R5, R14, !P5 ;  /* 0x0000000e05057207 */ /* 0x000fe40006800000 */
.L_x_1631:
[----:B0-----:R-:W-:Y:S02]  /*2520*/  IADD3 R21, R23, c[0x0][0x0], RZ ;  /* 0x0000000017157a10 */ /* 0x001fe40007ffe0ff */
[----:B------:R-:W-:Y:S02]  /*2530*/  IADD3 R12, R12, 0x1, RZ ;  /* 0x000000010c0c7810 */ /* 0x000fe40007ffe0ff */
[----:B------:R-:W-:-:S13]  /*2540*/  ISETP.GE.AND P5, PT, R21, c[0x0][0x1a8], PT ;  /* 0x00006a0015007a0c */ /* 0x000fda0003fa6270 */
[----:B------:R-:W-:Y:S05]  /*2550*/  @!P5 BRA `(.L_x_1632) ;  /* 0xfffff5e00000d947 */ /* 0x000fea000383ffff */
.L_x_1623:
[----:B------:R-:W-:Y:S05]  /*2560*/  BSYNC B0 ;  /* 0x0000000000007941 */ /* 0x000fea0003800000 */
.L_x_1622:
        /* <DEDUP_REMOVED lines=49> */
[----:B-----5:R-:W-:Y:S05]  /*2880*/  CALL.REL.NOINC `($__internal_36_$__cuda_sm20_div_rn_f64_full) ;  /* 0x000001e000007944 */ /* 0x020fea0003c00000 */
.L_x_1636:
[----:B------:R-:W-:Y:S05]  /*2890*/  BSYNC B1 ;  /* 0x0000000000017941 */ /* 0x000fea0003800000 */
.L_x_1635:
[----:B------:R-:W2:Y:S01]  /*28a0*/  F2F.F32.F64 R4, R2 ;  /* 0x0000000200047310 */ /* 0x000ea20000301000 */
[----:B------:R-:W2:Y:S01]  /*28b0*/  DSETP.GEU.AND P0, PT, |R2|, c[0x2][0x0], PT ;  /* 0x008000000200762a */ /* 0x000ea20003f0e200 */
[----:B------:R-:W-:-:S13]  /*28c0*/  MOV R13, 0x2 ;  /* 0x00000002000d7802 */ /* 0x000fda0000000f00 */
[----:B--2---:R-:W-:Y:S02]  /*28d0*/  @!P0 FMUL R4, R4, 1.175494350822287508e-38 ;  /* 0x0080000004048820 */ /* 0x004fe40000400000 */
.L_x_1637:
        /* <DEDUP_REMOVED lines=16> */
.L_x_1634:
[----:B------:R-:W-:Y:S05]  /*29e0*/  BSYNC B0 ;  /* 0x0000000000007941 */ /* 0x000fea0003800000 */
.L_x_1633:
        /* <DEDUP_REMOVED lines=8> */
        .weak           $__internal_36_$__cuda_sm20_div_rn_f64_full
        .type           $__internal_36_$__cuda_sm20_div_rn_f64_full,@function
        .size           $__internal_36_$__cuda_sm20_div_rn_f64_full,(.L_x_2470 - $__internal_36_$__cuda_sm20_div_rn_f64_full)
$__internal_36_$__cuda_sm20_div_rn_f64_full:
        /* <DEDUP_REMOVED lines=57> */
.L_x_1639:
        /* <DEDUP_REMOVED lines=15> */
.L_x_1641:
[----:B------:R-:W-:Y:S01]  /*2ef0*/  LOP3.LUT R17, R5, 0x80000, RZ, 0xfc, !PT ;  /* 0x0008000005117812 */ /* 0x000fe200078efcff */
[----:B------:R-:W-:Y:S02]  /*2f00*/  IMAD.MOV.U32 R16, RZ, RZ, R4 ;  /* 0x000000ffff107224 */ /* 0x000fe400078e0004 */
.L_x_1640:
[----:B------:R-:W-:Y:S05]  /*2f10*/  BSYNC B2 ;  /* 0x0000000000027941 */ /* 0x000fea0003800000 */
.L_x_1638:
[----:B------:R-:W-:Y:S01]  /*2f20*/  HFMA2.MMA R13, -RZ, RZ, 0, 0 ;  /* 0x00000000ff0d7435 */ /* 0x000fe200000001ff */
[----:B------:R-:W-:Y:S01]  /*2f30*/  MOV R2, R16 ;  /* 0x0000001000027202 */ /* 0x000fe20000000f00 */
[----:B------:R-:W-:-:S04]  /*2f40*/  IMAD.MOV.U32 R3, RZ, RZ, R17 ;  /* 0x000000ffff037224 */ /* 0x000fc800078e0011 */
[----:B------:R-:W-:Y:S05]  /*2f50*/  RET.REL.NODEC R12 `(_ZN17fastertransformer35generalAddBiasResidualLayerNormOpt2I7__half2Lb1ELb1ELi1ELb1ELi4EEEvPT_S3_PKS2_S5_S5_S5_S5_S5_fiiPKfS7_S7_Pfi) ;  /* 0xffffd0a00c007950 */ /* 0x000fea0003c3ffff */
.L_x_1642:
        /* <DEDUP_REMOVED lines=10> */
.L_x_2470:


//--------------------- .text._ZN17fastertransformer34generalAddBiasResidualLayerNormOptI7__half2Lb1ELb1ELi1ELb1ELi4EEEvPT_S3_PKS2_S5_S5_S5_S5_S5_fiiPKfS7_S7_Pfi --------------------------
	.section	.text._ZN17fastertransformer34generalAddBiasResidualLayerNormOptI7__half2Lb1ELb1ELi1ELb1ELi4EEEvPT_S3_PKS2_S5_S5_S5_S5_S5_fiiPKfS7_S7_Pfi,"ax",@progbits
	.sectioninfo	@"SHI_REGISTERS=30"
	.align	128
        .global         _ZN17fastertransformer34generalAddBiasResidualLayerNormOptI7__half2Lb1ELb1ELi1ELb1ELi4EEEvPT_S3_PKS2_S5_S5_S5_S5_S5_fiiPKfS7_S7_Pfi
        .type           _ZN17fastertransformer34generalAddBiasResidualLayerNormOptI7__half2Lb1ELb1ELi1ELb1ELi4EEEvPT_S3_PKS2_S5_S5_S5_S5_S5_fiiPKfS7_S7_Pfi,@function
        .size           _ZN17fastertransformer34generalAddBiasResidualLayerNormOptI7__half2Lb1ELb1ELi1ELb1ELi4EEEvPT_S3_PKS2_S5_S5_S5_S5_S5_fiiPKfS7_S7_Pfi,(.L_x_2471 - _ZN17fastertransformer34generalAddBiasResidualLayerNormOptI7__half2Lb1ELb1ELi1ELb1ELi4EEEvPT_S3_PKS2_S5_S5_S5_S5_S5_fiiPKfS7_S7_Pfi)
        .other          _ZN17fastertransformer34generalAddBiasResidualLayerNormOptI7__half2Lb1ELb1ELi1ELb1ELi4EEEvPT_S3_PKS2_S5_S5_S5_S5_S5_fiiPKfS7_S7_Pfi,@"STO_CUDA_ENTRY STV_DEFAULT"
_ZN17fastertransformer34generalAddBiasResidualLayerNormOptI7__half2Lb1ELb1ELi1ELb1ELi4EEEvPT_S3_PKS2_S5_S5_S5_S5_S5_fiiPKfS7_S7_Pfi:
.text._ZN17fastertransformer34generalAddBiasResidualLayerNormOptI7__half2Lb1ELb1ELi1ELb1ELi4EEEvPT_S3_PKS2_S5_S5_S5_S5_S5_fiiPKfS7_S7_Pfi:
        /* <DEDUP_REMOVED lines=27> */
.L_x_1646:
        /* <DEDUP_REMOVED lines=19> */
.L_x_1645:
[----:B------:R-:W-:Y:S02]  /*02e0*/  IMAD.MOV.U32 R6, RZ, RZ, R2 ;  /* 0x000000ffff067224 */ /* 0x000fe400078e0002 */
.L_x_1647:
        /* <DEDUP_REMOVED lines=24> */
.L_x_1644:
[----:B0-----:R-:W-:Y:S05]  /*0470*/  BSYNC B0 ;  /* 0x0000000000007941 */ /* 0x001fea0003800000 */
.L_x_1643:
        /* <DEDUP_REMOVED lines=47> */
.L_x_1650:
        /* <DEDUP_REMOVED lines=53> */
.L_x_1649:
[----:B0-----:R-:W-:Y:S05]  /*0ac0*/  BSYNC B0 ;  /* 0x0000000000007941 */ /* 0x001fea0003800000 */
.L_x_1648:
        /* <DEDUP_REMOVED lines=44> */
.L_x_1661:
        /* <DEDUP_REMOVED lines=30> */
.L_x_1653:
[----:B------:R0:W-:Y:S01]  /*0f70*/  STS [R23], R22 ;  /* 0x0000001617007388 */ /* 0x0001e20000000800 */
[C---:B------:R-:W-:Y:S02]  /*0f80*/  HADD2 R16, |R22|.reuse, -RZ.H0_H0 ;  /* 0xa00000ff16107230 */ /* 0x040fe40000000200 */
[----:B------:R-:W-:-:S03]  /*0f90*/  HSETP2.GT.AND P5, PT, |R22|.H0_H0, |R22|.H1_H1, PT ;  /* 0x7000001616007234 */ /* 0x000fc60003fa4a00 */
[----:B------:R-:W-:-:S04]  /*0fa0*/  PRMT R17, R16, 0x7632, R17 ;  /* 0x0000763210117816 */ /* 0x000fc80000000011 */
[----:B------:R-:W-:-:S05]  /*0fb0*/  SEL R16, R17, R16, !P5 ;  /* 0x0000001011107207 */ /* 0x000fca0006800000 */
[----:B------:R-:W-:-:S05]  /*0fc0*/  HSETP2.GT.AND P5, PT, R16.H0_H0, R7.H0_H0, PT ;  /* 0x2000000710007234 */ /* 0x000fca0003fa4800 */
[----:B------:R-:W-:Y:S02]  /*0fd0*/  SEL R7, R7, R16, !P5 ;  /* 0x0000001007077207 */ /* 0x000fe40006800000 */
.L_x_1654:
        /* <DEDUP_REMOVED lines=34> */
.L_x_1655:
[----:B------:R0:W-:Y:S01]  /*1200*/  STS [R23], R22 ;  /* 0x0000001617007388 */ /* 0x0001e20000000800 */
[C---:B------:R-:W-:Y:S02]  /*1210*/  HADD2 R16, |R22|.reuse, -RZ.H0_H0 ;  /* 0xa00000ff16107230 */ /* 0x040fe40000000200 */
[----:B------:R-:W-:-:S03]  /*1220*/  HSETP2.GT.AND P5, PT, |R22|.H0_H0, |R22|.H1_H1, PT ;  /* 0x7000001616007234 */ /* 0x000fc60003fa4a00 */
[----:B------:R-:W-:-:S04]  /*1230*/  PRMT R17, R16, 0x7632, R17 ;  /* 0x0000763210117816 */ /* 0x000fc80000000011 */
[----:B------:R-:W-:-:S05]  /*1240*/  SEL R16, R17, R16, !P5 ;  /* 0x0000001011107207 */ /* 0x000fca0006800000 */
[----:B------:R-:W-:-:S05]  /*1250*/  HSETP2.GT.AND P5, PT, R16.H0_H0, R7.H0_H0, PT ;  /* 0x2000000710007234 */ /* 0x000fca0003fa4800 */
[----:B------:R-:W-:Y:S02]  /*1260*/  SEL R7, R7, R16, !P5 ;  /* 0x0000001007077207 */ /* 0x000fe40006800000 */
.L_x_1656:
        /* <DEDUP_REMOVED lines=33> */
.L_x_1657:
[----:B------:R0:W-:Y:S01]  /*1480*/  STS [R23], R22 ;  /* 0x0000001617007388 */ /* 0x0001e20000000800 */
[C---:B------:R-:W-:Y:S02]  /*1490*/  HADD2 R16, |R22|.reuse, -RZ.H0_H0 ;  /* 0xa00000ff16107230 */ /* 0x040fe40000000200 */
[----:B------:R-:W-:-:S03]  /*14a0*/  HSETP2.GT.AND P5, PT, |R22|.H0_H0, |R22|.H1_H1, PT ;  /* 0x7000001616007234 */ /* 0x000fc60003fa4a00 */
[----:B------:R-:W-:-:S04]  /*14b0*/  PRMT R17, R16, 0x7632, R17 ;  /* 0x0000763210117816 */ /* 0x000fc80000000011 */
[----:B------:R-:W-:-:S05]  /*14c0*/  SEL R16, R17, R16, !P5 ;  /* 0x0000001011107207 */ /* 0x000fca0006800000 */
[----:B------:R-:W-:-:S05]  /*14d0*/  HSETP2.GT.AND P5, PT, R16.H0_H0, R7.H0_H0, PT ;  /* 0x2000000710007234 */ /* 0x000fca0003fa4800 */
[----:B------:R-:W-:Y:S02]  /*14e0*/  SEL R7, R7, R16, !P5 ;  /* 0x0000001007077207 */ /* 0x000fe40006800000 */
.L_x_1658:
        /* <DEDUP_REMOVED lines=33> */
.L_x_1659:
[----:B------:R0:W-:Y:S01]  /*1700*/  STS [R23], R18 ;  /* 0x0000001217007388 */ /* 0x0001e20000000800 */
[C---:B------:R-:W-:Y:S02]  /*1710*/  HADD2 R14, |R18|.reuse, -RZ.H0_H0 ;  /* 0xa00000ff120e7230 */ /* 0x040fe40000000200 */
[----:B------:R-:W-:-:S03]  /*1720*/  HSETP2.GT.AND P5, PT, |R18|.H0_H0, |R18|.H1_H1, PT ;  /* 0x7000001212007234 */ /* 0x000fc60003fa4a00 */
[----:B------:R-:W-:-:S04]  /*1730*/  PRMT R15, R14, 0x7632, R15 ;  /* 0x000076320e0f7816 */ /* 0x000fc8000000000f */
[----:B------:R-:W-:-:S05]  /*1740*/  SEL R14, R15, R14, !P5 ;  /* 0x0000000e0f0e7207 */ /* 0x000fca0006800000 */
[----:B------:R-:W-:-:S05]  /*1750*/  HSETP2.GT.AND P5, PT, R14.H0_H0, R7.H0_H0, PT ;  /* 0x200000070e007234 */ /* 0x000fca0003fa4800 */
[----:B------:R-:W-:Y:S02]  /*1760*/  SEL R7, R7, R14, !P5 ;  /* 0x0000000e07077207 */ /* 0x000fe40006800000 */
.L_x_1660:
[----:B0-----:R-:W-:Y:S02]  /*1770*/  IADD3 R21, R25, c[0x0][0x0], RZ ;  /* 0x0000000019157a10 */ /* 0x001fe40007ffe0ff */
[----:B------:R-:W-:Y:S02]  /*1780*/  IADD3 R11, R11, 0x1, RZ ;  /* 0x000000010b0b7810 */ /* 0x000fe40007ffe0ff */
[----:B------:R-:W-:-:S13]  /*1790*/  ISETP.GE.AND P5, PT, R21, c[0x0][0x1a8], PT ;  /* 0x00006a0015007a0c */ /* 0x000fda0003fa6270 */
[----:B------:R-:W-:Y:S05]  /*17a0*/  @!P5 BRA `(.L_x_1661) ;  /* 0xfffff5e00000d947 */ /* 0x000fea000383ffff */
.L_x_1652:
[----:B0-----:R-:W-:Y:S05]  /*17b0*/  BSYNC B0 ;  /* 0x0000000000007941 */ /* 0x001fea0003800000 */
.L_x_1651:
        /* <DEDUP_REMOVED lines=49> */
[----:B------:R-:W-:Y:S05]  /*1ad0*/  CALL.REL.NOINC `($__internal_37_$__cuda_sm20_div_rn_f64_full) ;  /* 0x0000020000007944 */ /* 0x000fea0003c00000 */
.L_x_1665:
[----:B------:R-:W-:Y:S05]  /*1ae0*/  BSYNC B1 ;  /* 0x0000000000017941 */ /* 0x000fea0003800000 */
.L_x_1664:
[----:B------:R-:W0:Y:S01]  /*1af0*/  S2R R11, SR_CTAID.X ;  /* 0x00000000000b7919 */ /* 0x000e220000002500 */
[----:B------:R-:W2:Y:S01]  /*1b00*/  F2F.F32.F64 R3, R6 ;  /* 0x0000000600037310 */ /* 0x000ea20000301000 */
[----:B------:R-:W2:Y:S01]  /*1b10*/  DSETP.GEU.AND P0, PT, |R6|, c[0x2][0x0], PT ;  /* 0x008000000600762a */ /* 0x000ea20003f0e200 */
[----:B-1----:R-:W-:-:S13]  /*1b20*/  IMAD.MOV.U32 R15, RZ, RZ, 0x2 ;  /* 0x00000002ff0f7424 */ /* 0x002fda00078e00ff */
[----:B--2---:R-:W-:Y:S02]  /*1b30*/  @!P0 FMUL R3, R3, 1.175494350822287508e-38 ;  /* 0x0080000003038820 */ /* 0x004fe40000400000 */
.L_x_1666:
        /* <DEDUP_REMOVED lines=16> */
.L_x_1663:
[----:B------:R-:W-:Y:S05]  /*1c40*/  BSYNC B0 ;  /* 0x0000000000007941 */ /* 0x000fea0003800000 */
.L_x_1662:
        /* <DEDUP_REMOVED lines=9> */
        .weak           $__internal_37_$__cuda_sm20_div_rn_f64_full
        .type           $__internal_37_$__cuda_sm20_div_rn_f64_full,@function
        .size           $__internal_37_$__cuda_sm20_div_rn_f64_full,(.L_x_2471 - $__internal_37_$__cuda_sm20_div_rn_f64_full)
$__internal_37_$__cuda_sm20_div_rn_f64_full:
        /* <DEDUP_REMOVED lines=57> */
.L_x_1668:
        /* <DEDUP_REMOVED lines=15> */
.L_x_1670:
[----:B0-----:R-:W-:Y:S01]  /*2160*/  LOP3.LUT R17, R5, 0x80000, RZ, 0xfc, !PT ;  /* 0x0008000005117812 */ /* 0x001fe200078efcff */
[----:B------:R-:W-:Y:S02]  /*2170*/  IMAD.MOV.U32 R16, RZ, RZ, R4 ;  /* 0x000000ffff107224 */ /* 0x000fe400078e0004 */
.L_x_1669:
[----:B------:R-:W-:Y:S05]  /*2180*/  BSYNC B2 ;  /* 0x0000000000027941 */ /* 0x000fea0003800000 */
.L_x_1667:
[----:B------:R-:W-:Y:S01]  /*2190*/  IMAD.MOV.U32 R9, RZ, RZ, 0x0 ;  /* 0x00000000ff097424 */ /* 0x000fe200078e00ff */
[----:B------:R-:W-:Y:S01]  /*21a0*/  MOV R7, R17 ;  /* 0x0000001100077202 */ /* 0x000fe20000000f00 */
[----:B------:R-:W-:Y:S02]  /*21b0*/  IMAD.MOV.U32 R6, RZ, RZ, R16 ;  /* 0x000000ffff067224 */ /* 0x000fe400078e0010 */
[----:B------:R-:W-:Y:S05]  /*21c0*/  RET.REL.NODEC R8 `(_ZN17fastertransformer34generalAddBiasResidualLayerNormOptI7__half2Lb1ELb1ELi1ELb1ELi4EEEvPT_S3_PKS2_S5_S5_S5_S5_S5_fiiPKfS7_S7_Pfi) ;  /* 0xffffde3008007950 */ /* 0x000fea0003c3ffff */
.L_x_1671:
        /* <DEDUP_REMOVED lines=11> */
.L_x_2471:


//--------------------- .text._ZN17fastertransformer35generalAddBiasResidualLayerNormOpt2I7__half2Lb0ELb0ELi2ELb1ELi2EEEvPT_S3_PKS2_S5_S5_S5_S5_S5_fiiPKfS7_S7_Pfi --------------------------
	.section	.text._ZN17fastertransformer35generalAddBiasResidualLayerNormOpt2I7__half2Lb0ELb0ELi2ELb1ELi2EEEvPT_S3_PKS2_S5_S5_S5_S5_S5_fiiPKfS7_S7_Pfi,"ax",@progbits
	.sectioninfo	@"SHI_REGISTERS=25"
	.align	128
        .global         _ZN17fastertransformer35generalAddBiasResidualLayerNormOpt2I7__half2Lb0ELb0ELi2ELb1ELi2EEEvPT_S3_PKS2_S5_S5_S5_S5_S5_fiiPKfS7_S7_Pfi
        .type           _ZN17fastertransformer35generalAddBiasResidualLayerNormOpt2I7__half2Lb0ELb0ELi2ELb1ELi2EEEvPT_S3_PKS2_S5_S5_S5_S5_S5_fiiPKfS7_S7_Pfi,@function
        .size           _ZN17fastertransformer35generalAddBiasResidualLayerNormOpt2I7__half2Lb0ELb0ELi2ELb1ELi2EEEvPT_S3_PKS2_S5_S5_S5_S5_S5_fiiPKfS7_S7_Pfi,(.L_x_2472 - _ZN17fastertransformer35generalAddBiasResidualLayerNormOpt2I7__half2Lb0ELb0ELi2ELb1ELi2EEEvPT_S3_PKS2_S5_S5_S5_S5_S5_fiiPKfS7_S7_Pfi)
        .other          _ZN17fastertransformer35generalAddBiasResidualLayerNormOpt2I7__half2Lb0ELb0ELi2ELb1ELi2EEEvPT_S3_PKS2_S5_S5_S5_S5_S5_fiiPKfS7_S7_Pfi,@"STO_CUDA_ENTRY STV_DEFAULT"
_ZN17fastertransformer35generalAddBiasResidualLayerNormOpt2I7__half2Lb0ELb0ELi2ELb1ELi2EEEvPT_S3_PKS2_S5_S5_S5_S5_S5_fiiPKfS7_S7_Pfi:
.text._ZN17fastertransformer35generalAddBiasResidualLayerNormOpt2I7__half2Lb0ELb0ELi2ELb1ELi2EEEvPT_S3_PKS2_S5_S5_S5_S5_S5_fiiPKfS7_S7_Pfi:
[----:B------:R-:W-:Y:S02]  /*0000*/  IMAD.MOV.U32 R1, RZ, RZ, c[0x0][0x28] ;  /* 0x00000a00ff017624 */ /* 0x000fe400078e00ff */
[----:B------:R-:W-:Y:S01]  /*0010*/  IMAD.MOV.U32 R0, RZ, RZ, c[0x0][0x1d0] ;  /* 0x00007400ff007624 */ /* 0x000fe200078e00ff */
[----:B------:R-:W-:Y:S01]  /*0020*/  HFMA2.MMA R4, -RZ, RZ, 0, 0 ;  /* 0x00000000ff047435 */ /* 0x000fe200000001ff */
[----:B------:R-:W-:Y:S01]  /*0030*/  IMAD.MOV.U32 R2, RZ, RZ, c[0x0][0x1c0] ;  /* 0x00007000ff027624 */ /* 0x000fe200078e00ff */
[----:B------:R-:W-:Y:S01]  /*0040*/  ULDC.64 UR4, c[0x0][0x118] ;  /* 0x0000460000047ab9 */ /* 0x000fe20000000a00 */
[----:B------:R-:W-:Y:S01]  /*0050*/  IMAD.MOV.U32 R3, RZ, RZ, c[0x0][0x1c4] ;  /* 0x00007100ff037624 */ /* 0x000fe200078e00ff */
[----:B------:R-:W-:-:S13]  /*0060*/  ISETP.NE.AND P0, PT, R0, 0x2, PT ;  /* 0x000000020000780c */ /* 0x000fda0003f05270 */
        /* <DEDUP_REMOVED lines=8> */
[----:B0-2---:R-:W-:Y:S01]  /*00f0*/  IMAD.MOV.U32 R6, RZ, RZ, RZ ;  /* 0x000000ffff067224 */ /* 0x005fe200078e00ff */
[----:B------:R-:W-:Y:S01]  /*0100*/  MOV R9, R5 ;  /* 0x0000000500097202 */ /* 0x000fe20000000f00 */
[----:B------:R-:W-:Y:S02]  /*0110*/  IMAD.MOV.U32 R8, RZ, RZ, RZ ;  /* 0x000000ffff087224 */ /* 0x000fe400078e00ff */
.L_x_1674:
[----:B------:R-:W-:Y:S02]  /*0120*/  IMAD.MOV.U32 R7, RZ, RZ, 0x4 ;  /* 0x00000004ff077424 */ /* 0x000fe400078e00ff */
[----:B------:R-:W-:-:S04]  /*0130*/  IMAD R14, R0, c[0x0][0x1a8], R9 ;  /* 0x00006a00000e7a24 */ /* 0x000fc800078e0209 */
[----:B------:R-:W-:-:S04]  /*0140*/  IMAD.WIDE R10, R14, R7, c[0x0][0x180] ;  /* 0x000060000e0a7625 */ /* 0x000fc800078e0207 */
[----:B------:R-:W-:Y:S02]  /*0150*/  IMAD.WIDE R12, R14, R7, c[0x0][0x188] ;  /* 0x000062000e0c7625 */ /* 0x000fe400078e0207 */
[----:B------:R-:W2:Y:S04]  /*0160*/  LDG.E.CONSTANT R10, [R10.64] ;  /* 0x000000040a0a7981 */ /* 0x000ea8000c1e9900 */
[----:B------:R-:W3:Y:S01]  /*0170*/  LDG.E.CONSTANT R12, [R12.64] ;  /* 0x000000040c0c7981 */ /* 0x000ee2000c1e9900 */
[----:B------:R-:W-:Y:S01]  /*0180*/  LEA R20, R9, 0x190, 0x2 ;  /* 0x0000019009147811 */ /* 0x000fe200078e10ff */
[--C-:B--2---:R-:W-:Y:S02]  /*0190*/  HADD2.F32 R15, -RZ, R10.reuse.H0_H0 ;  /* 0x2000000aff0f7230 */ /* 0x104fe40000004100 */
[----:B------:R-:W-:-:S02]  /*01a0*/  HADD2.F32 R17, -RZ, R10.H1_H1 ;  /* 0x3000000aff117230 */ /* 0x000fc40000004100 */
[--C-:B---3--:R-:W-:Y:S02]  /*01b0*/  HADD2.F32 R16, -RZ, R12.reuse.H0_H0 ;  /* 0x2000000cff107230 */ /* 0x108fe40000004100 */
[----:B------:R-:W-:-:S03]  /*01c0*/  HADD2.F32 R18, -RZ, R12.H1_H1 ;  /* 0x3000000cff127230 */ /* 0x000fc60000004100 */
[----:B------:R-:W-:Y:S02]  /*01d0*/  FADD.FTZ R15, R15, R16 ;  /* 0x000000100f0f7221 */ /* 0x000fe40000010000 */
[----:B------:R-:W-:Y:S02]  /*01e0*/  FADD.FTZ R17, R17, R18 ;  /* 0x0000001211117221 */ /* 0x000fe40000010000 */
        /* <DEDUP_REMOVED lines=15> */
[----:B0-----:R-:W-:-:S04]  /*02e0*/  IMAD R10, R0, c[0x0][0x1a8], R11 ;  /* 0x00006a00000a7a24 */ /* 0x001fc800078e020b */
        /* <DEDUP_REMOVED lines=9> */
[----:B------:R-:W-:Y:S02]  /*0380*/  IMAD R7, R7, c[0x0][0x0], R20 ;  /* 0x0000000007077a24 */ /* 0x000fe400078e0214 */
[----:B------:R-:W-:Y:S02]  /*0390*/  FADD.FTZ R9, R9, R16 ;  /* 0x0000001009097221 */ /* 0x000fe40000010000 */
[----:B------:R-:W-:Y:S02]  /*03a0*/  FADD.FTZ R17, R17, R18 ;  /* 0x0000001211117221 */ /* 0x000fe40000010000 */
[----:B------:R-:W-:Y:S02]  /*03b0*/  FADD.FTZ R16, RZ, R9 ;  /* 0x00000009ff107221 */ /* 0x000fe40000010000 */
[----:B------:R-:W-:-:S05]  /*03c0*/  FADD.FTZ R17, RZ, R17 ;  /* 0x00000011ff117221 */ /* 0x000fca0000010000 */
        /* <DEDUP_REMOVED lines=11> */
[----:B0-----:R-:W-:Y:S05]  /*0480*/  @!P0 BRA `(.L_x_1674) ;  /* 0xfffffc9000008947 */ /* 0x001fea000383ffff */
.L_x_1673:
[----:B0-2---:R-:W-:Y:S05]  /*0490*/  BSYNC B0 ;  /* 0x0000000000007941 */ /* 0x005fea0003800000 */
.L_x_1672:
[----:B------:R-:W0:Y:S01]  /*04a0*/  SHFL.BFLY PT, R7, R8, 0x10, 0x1f ;  /* 0x0e001f0008077f89 */ /* 0x000e2200000e0000 */
[----:B------:R-:W1:Y:S01]  /*04b0*/  I2F.U32 R14, c[0x0][0x0] ;  /* 0x00000000000e7b06 */ /* 0x000e620000201000 */
[----:B------:R-:W-:Y:S01]  /*04c0*/  ISETP.NE.AND P1, PT, R5, RZ, PT ;  /* 0x000000ff0500720c */ /* 0x000fe20003f25270 */
[----:B------:R-:W-:Y:S01]  /*04d0*/  BSSY B0, `(.L_x_1675) ;  /* 0x000003e000007945 */ /* 0x000fe20003800000 */
[----:B------:R-:W2:Y:S05]  /*04e0*/  SHFL.BFLY PT, R9, R6, 0x10, 0x1f ;  /* 0x0e001f0006097f89 */ /* 0x000eaa00000e0000 */
[----:B------:R-:W3:Y:S01]  /*04f0*/  I2F.U32 R17, R5 ;  /* 0x0000000500117306 */ /* 0x000ee20000201000 */
[----:B0-----:R-:W-:-:S02]  /*0500*/  FADD.FTZ R7, R7, R8 ;  /* 0x0000000807077221 */ /* 0x001fc40000010000 */
[----:B--2---:R-:W-:-:S03]  /*0510*/  FADD.FTZ R11, R9, R6 ;  /* 0x00000006090b7221 */ /* 0x004fc60000010000 */
[----:B------:R-:W0:Y:S04]  /*0520*/  SHFL.BFLY PT, R10, R7, 0x8, 0x1f ;  /* 0x0d001f00070a7f89 */ /* 0x000e2800000e0000 */
[----:B------:R-:W2:Y:S01]  /*0530*/  SHFL.BFLY PT, R12, R11, 0x8, 0x1f ;  /* 0x0d001f000b0c7f89 */ /* 0x000ea200000e0000 */
[----:B0-----:R-:W-:Y:S02]  /*0540*/  FADD.FTZ R10, R7, R10 ;  /* 0x0000000a070a7221 */ /* 0x001fe40000010000 */
[----:B--2---:R-:W-:-:S03]  /*0550*/  FADD.FTZ R12, R11, R12 ;  /* 0x0000000c0b0c7221 */ /* 0x004fc60000010000 */
[----:B------:R-:W0:Y:S01]  /*0560*/  SHFL.BFLY PT, R9, R10, 0x4, 0x1f ;  /* 0x0c801f000a097f89 */ /* 0x000e2200000e0000 */
[----:B------:R-:W-:-:S03]  /*0570*/  LOP3.LUT P3, R11, R5, 0x1f, RZ, 0xc0, !PT ;  /* 0x0000001f050b7812 */ /* 0x000fc6000786c0ff */
[----:B------:R-:W2:Y:S01]  /*0580*/  SHFL.BFLY PT, R13, R12, 0x4, 0x1f ;  /* 0x0c801f000c0d7f89 */ /* 0x000ea200000e0000 */
[----:B0-----:R-:W-:Y:S02]  /*0590*/  FADD.FTZ R9, R10, R9 ;  /* 0x000000090a097221 */ /* 0x001fe40000010000 */
[----:B-1----:R-:W-:Y:S02]  /*05a0*/  FMUL.FTZ R10, R14, 0.03125 ;  /* 0x3d0000000e0a7820 */ /* 0x002fe40000410000 */
[----:B--2---:R-:W-:Y:S01]  /*05b0*/  FADD.FTZ R13, R12, R13 ;  /* 0x0000000d0c0d7221 */ /* 0x004fe20000010000 */
[----:B------:R-:W0:Y:S01]  /*05c0*/  SHFL.BFLY PT, R6, R9, 0x2, 0x1f ;  /* 0x0c401f0009067f89 */ /* 0x000e2200000e0000 */
[----:B------:R-:W-:Y:S02]  /*05d0*/  SHF.R.U32.HI R12, RZ, 0x5, R5 ;  /* 0x00000005ff0c7819 */ /* 0x000fe40000011605 */
[----:B---3--:R-:W-:Y:S01]  /*05e0*/  FSETP.GT.FTZ.AND P0, PT, R10, R17, PT ;  /* 0x000000110a00720b */ /* 0x008fe20003f14000 */
[----:B------:R-:W1:Y:S01]  /*05f0*/  SHFL.BFLY PT, R8, R13, 0x2, 0x1f ;  /* 0x0c401f000d087f89 */ /* 0x000e6200000e0000 */
[----:B0-----:R-:W-:-:S02]  /*0600*/  FADD.FTZ R6, R9, R6 ;  /* 0x0000000609067221 */ /* 0x001fc40000010000 */
[----:B-1----:R-:W-:-:S03]  /*0610*/  FADD.FTZ R8, R13, R8 ;  /* 0x000000080d087221 */ /* 0x002fc60000010000 */
[----:B------:R-:W0:Y:S01]  /*0620*/  SHFL.BFLY PT, R7, R6, 0x1, 0x1f ;  /* 0x0c201f0006077f89 */ /* 0x000e2200000e0000 */
[----:B------:R-:W-:-:S03]  /*0630*/  SHF.L.U32 R13, R11, 0x2, RZ ;  /* 0x000000020b0d7819 */ /* 0x000fc600000006ff */
        /* <DEDUP_REMOVED lines=39> */
.L_x_1676:
[----:B------:R-:W-:Y:S05]  /*08b0*/  BSYNC B0 ;  /* 0x0000000000007941 */ /* 0x000fea0003800000 */
.L_x_1675:
[----:B------:R-:W-:Y:S01]  /*08c0*/  BAR.SYNC.DEFER_BLOCKING 0x0 ;  /* 0x0000000000007b1d */ /* 0x000fe20000010000 */
[----:B------:R-:W-:-:S05]  /*08d0*/  IMAD.MOV.U32 R14, RZ, RZ, 0x11 ;  /* 0x00000011ff0e7424 */ /* 0x000fca00078e00ff */
[----:B------:R-:W-:Y:S01]  /*08e0*/  BSSY B0, `(.L_x_1677) ;  /* 0x0000056000007945 */ /* 0x000fe20003800000 */
[----:B------:R-:W-:Y:S05]  /*08f0*/  @P2 BRA `(.L_x_1678) ;  /* 0x0000054000002947 */ /* 0x000fea0003800000 */
[----:B0-----:R-:W0:Y:S01]  /*0900*/  LDS.64 R6, [RZ] ;  /* 0x00000000ff067984 */ /* 0x001e220000000a00 */
[----:B------:R-:W-:Y:S01]  /*0910*/  ISETP.NE.U32.AND P0, PT, RZ, c[0x0][0x1c8], PT ;  /* 0x00007200ff007a0c */ /* 0x000fe20003f05070 */
[----:B------:R-:W-:-:S03]  /*0920*/  IMAD.MOV.U32 R9, RZ, RZ, R5 ;  /* 0x000000ffff097224 */ /* 0x000fc600078e0005 */
[----:B------:R-:W-:Y:S02]  /*0930*/  ISETP.NE.AND.EX P0, PT, RZ, c[0x0][0x1cc], PT, P0 ;  /* 0x00007300ff007a0c */ /* 0x000fe40003f05300 */
[----:B0-----:R-:W-:Y:S02]  /*0940*/  F2FP.PACK_AB R15, R7, R6 ;  /* 0x00000006070f723e */ /* 0x001fe400000000ff */
.L_x_1683:
[----:B------:R-:W-:Y:S01]  /*0950*/  MOV R16, 0x4 ;  /* 0x0000000400107802 */ /* 0x000fe20000000f00 */
[----:B------:R-:W0:Y:S04]  /*0960*/  LDS R8, [R9.X4+0x190] ;  /* 0x0001900009087984 */ /* 0x000e280000004800 */
[----:B------:R-:W-:-:S04]  /*0970*/  IMAD.WIDE R18, R9, R16, c[0x0][0x190] ;  /* 0x0000640009127625 */ /* 0x000fc800078e0210 */
[C---:B------:R-:W-:Y:S02]  /*0980*/  IMAD.WIDE R6, R9.reuse, R16, c[0x0][0x198] ;  /* 0x0000660009067625 */ /* 0x040fe400078e0210 */
        /* <DEDUP_REMOVED lines=26> */
.L_x_1679:
[----:B------:R0:W-:Y:S01]  /*0b30*/  STS [R17], R19 ;  /* 0x0000001311007388 */ /* 0x0001e20000000800 */
[C---:B------:R-:W-:Y:S02]  /*0b40*/  HADD2 R7, |R19|.reuse, -RZ.H0_H0 ;  /* 0xa00000ff13077230 */ /* 0x040fe40000000200 */
[----:B------:R-:W-:-:S03]  /*0b50*/  HSETP2.GT.AND P4, PT, |R19|.H0_H0, |R19|.H1_H1, PT ;  /* 0x7000001313007234 */ /* 0x000fc60003f84a00 */
[----:B------:R-:W-:-:S04]  /*0b60*/  PRMT R6, R7, 0x7632, R6 ;  /* 0x0000763207067816 */ /* 0x000fc80000000006 */
[----:B------:R-:W-:-:S05]  /*0b70*/  SEL R7, R6, R7, !P4 ;  /* 0x0000000706077207 */ /* 0x000fca0006000000 */
[----:B------:R-:W-:-:S05]  /*0b80*/  HSETP2.GT.AND P4, PT, R7.H0_H0, R14.H0_H0, PT ;  /* 0x2000000e07007234 */ /* 0x000fca0003f84800 */
[----:B------:R-:W-:Y:S02]  /*0b90*/  SEL R14, R14, R7, !P4 ;  /* 0x000000070e0e7207 */ /* 0x000fe40006000000 */
.L_x_1680:
[----:B0-----:R-:W-:-:S04]  /*0ba0*/  IADD3 R19, R9, c[0x0][0x0], RZ ;  /* 0x0000000009137a10 */ /* 0x001fc80007ffe0ff */
[----:B------:R-:W-:-:S13]  /*0bb0*/  ISETP.GE.AND P4, PT, R19, c[0x0][0x1a8], PT ;  /* 0x00006a0013007a0c */ /* 0x000fda0003f86270 */
[----:B------:R-:W-:Y:S05]  /*0bc0*/  @P4 BRA `(.L_x_1678) ;  /* 0x0000027000004947 */ /* 0x000fea0003800000 */
[----:B------:R-:W-:-:S04]  /*0bd0*/  IMAD.WIDE R6, R19, R16, c[0x0][0x190] ;  /* 0x0000640013067625 */ /* 0x000fc800078e0210 */
[----:B------:R-:W-:Y:S02]  /*0be0*/  IMAD.WIDE R8, R19, R16, c[0x0][0x198] ;  /* 0x0000660013087625 */ /* 0x000fe400078e0210 */
[----:B------:R-:W2:Y:S04]  /*0bf0*/  LDG.E.CONSTANT R6, [R6.64] ;  /* 0x0000000406067981 */ /* 0x000ea8000c1e9900 */
[----:B------:R-:W2:Y:S01]  /*0c00*/  LDG.E.CONSTANT R9, [R8.64] ;  /* 0x0000000408097981 */ /* 0x000ea2000c1e9900 */
[----:B------:R-:W-:-:S05]  /*0c10*/  IMAD R17, R16, c[0x0][0x0], R17 ;  /* 0x0000000010117a24 */ /* 0x000fca00078e0211 */
        /* <DEDUP_REMOVED lines=24> */
.L_x_1681:
[----:B------:R0:W-:Y:S01]  /*0da0*/  STS [R17], R18 ;  /* 0x0000001211007388 */ /* 0x0001e20000000800 */
[C---:B------:R-:W-:Y:S02]  /*0db0*/  HADD2 R7, |R18|.reuse, -RZ.H0_H0 ;  /* 0xa00000ff12077230 */ /* 0x040fe40000000200 */
[----:B------:R-:W-:-:S03]  /*0dc0*/  HSETP2.GT.AND P4, PT, |R18|.H0_H0, |R18|.H1_H1, PT ;  /* 0x7000001212007234 */ /* 0x000fc60003f84a00 */
[----:B------:R-:W-:-:S04]  /*0dd0*/  PRMT R6, R7, 0x7632, R6 ;  /* 0x0000763207067816 */ /* 0x000fc80000000006 */
[----:B------:R-:W-:-:S05]  /*0de0*/  SEL R7, R6, R7, !P4 ;  /* 0x0000000706077207 */ /* 0x000fca0006000000 */
[----:B------:R-:W-:-:S05]  /*0df0*/  HSETP2.GT.AND P4, PT, R7.H0_H0, R14.H0_H0, PT ;  /* 0x2000000e07007234 */ /* 0x000fca0003f84800 */
[----:B------:R-:W-:Y:S02]  /*0e00*/  SEL R14, R14, R7, !P4 ;  /* 0x000000070e0e7207 */ /* 0x000fe40006000000 */
.L_x_1682:
[----:B0-----:R-:W-:-:S04]  /*0e10*/  IADD3 R9, R19, c[0x0][0x0], RZ ;  /* 0x0000000013097a10 */ /* 0x001fc80007ffe0ff */
[----:B------:R-:W-:-:S13]  /*0e20*/  ISETP.GE.AND P4, PT, R9, c[0x0][0x1a8], PT ;  /* 0x00006a0009007a0c */ /* 0x000fda0003f86270 */
[----:B------:R-:W-:Y:S05]  /*0e30*/  @!P4 BRA `(.L_x_1683) ;  /* 0xfffffb100000c947 */ /* 0x000fea000383ffff */
.L_x_1678:
[----:B------:R-:W-:Y:S05]  /*0e40*/  BSYNC B0 ;  /* 0x0000000000007941 */ /* 0x000fea0003800000 */
.L_x_1677:
        /* <DEDUP_REMOVED lines=49> */
[----:B------:R-:W-:Y:S05]  /*1160*/  CALL.REL.NOINC `($__internal_38_$__cuda_sm20_div_rn_f64_full) ;  /* 0x000001e000007944 */ /* 0x000fea0003c00000 */
.L_x_1687:
[----:B------:R-:W-:Y:S05]  /*1170*/  BSYNC B1 ;  /* 0x0000000000017941 */ /* 0x000fea0003800000 */
.L_x_1686:
[----:B------:R-:W2:Y:S01]  /*1180*/  F2F.F32.F64 R8, R6 ;  /* 0x0000000600087310 */ /* 0x000ea20000301000 */
[----:B------:R-:W2:Y:S01]  /*1190*/  DSETP.GEU.AND P0, PT, |R6|, c[0x2][0x0], PT ;  /* 0x008000000600762a */ /* 0x000ea20003f0e200 */
[----:B------:R-:W-:-:S13]  /*11a0*/  IMAD.MOV.U32 R13, RZ, RZ, 0x2 ;  /* 0x00000002ff0d7424 */ /* 0x000fda00078e00ff */
[----:B--2---:R-:W-:Y:S02]  /*11b0*/  @!P0 FMUL R8, R8, 1.175494350822287508e-38 ;  /* 0x0080000008088820 */ /* 0x004fe40000400000 */
.L_x_1688:
        /* <DEDUP_REMOVED lines=16> */
.L_x_1685:
[----:B------:R-:W-:Y:S05]  /*12c0*/  BSYNC B0 ;  /* 0x0000000000007941 */ /* 0x000fea0003800000 */
.L_x_1684:
[----:B------:R-:W-:Y:S05]  /*12d0*/  @P1 EXIT ;  /* 0x000000000000194d */ /* 0x000fea0003800000 */
[----:B------:R-:W3:Y:S01]  /*12e0*/  LDG.E R3, [R2.64] ;  /* 0x0000000402037981 */ /* 0x000ee2000c1e1900 */
[----:B------:R-:W-:Y:S02]  /*12f0*/  IMAD.MOV.U32 R5, RZ, RZ, 0x4 ;  /* 0x00000004ff057424 */ /* 0x000fe400078e00ff */
[----:B--23--:R-:W-:Y:S02]  /*1300*/  FMUL.FTZ R6, R4, R3 ;  /* 0x0000000304067220 */ /* 0x00cfe40000410000 */
[----:B------:R-:W-:-:S04]  /*1310*/  IMAD.WIDE.U32 R4, R0, R5, c[0x0][0x1c8] ;  /* 0x0000720000047625 */ /* 0x000fc800078e0005 */
[----:B------:R-:W-:-:S05]  /*1320*/  FMUL.FTZ R7, R6, 0.0078740157186985015869 ;  /* 0x3c01020406077820 */ /* 0x000fca0000410000 */
[----:B------:R-:W-:Y:S01]  /*1330*/  STG.E [R4.64], R7 ;  /* 0x0000000704007986 */ /* 0x000fe2000c101904 */
[----:B------:R-:W-:Y:S05]  /*1340*/  EXIT ;  /* 0x000000000000794d */ /* 0x000fea0003800000 */
        .weak           $__internal_38_$__cuda_sm20_div_rn_f64_full
        .type           $__internal_38_$__cuda_sm20_div_rn_f64_full,@function
        .size           $__internal_38_$__cuda_sm20_div_rn_f64_full,(.L_x_2472 - $__internal_38_$__cuda_sm20_div_rn_f64_full)
$__internal_38_$__cuda_sm20_div_rn_f64_full:
        /* <DEDUP_REMOVED lines=57> */
.L_x_1690:
        /* <DEDUP_REMOVED lines=15> */
.L_x_1692:
[----:B------:R-:W-:Y:S01]  /*17d0*/  LOP3.LUT R17, R9, 0x80000, RZ, 0xfc, !PT ;  /* 0x0008000009117812 */ /* 0x000fe200078efcff */
[----:B------:R-:W-:Y:S02]  /*17e0*/  IMAD.MOV.U32 R16, RZ, RZ, R8 ;  /* 0x000000ffff107224 */ /* 0x000fe400078e0008 */
.L_x_1691:
[----:B------:R-:W-:Y:S05]  /*17f0*/  BSYNC B2 ;  /* 0x0000000000027941 */ /* 0x000fea0003800000 */
.L_x_1689:
[----:B------:R-:W-:Y:S01]  /*1800*/  HFMA2.MMA R13, -RZ, RZ, 0, 0 ;  /* 0x00000000ff0d7435 */ /* 0x000fe200000001ff */
[----:B------:R-:W-:Y:S01]  /*1810*/  MOV R6, R16 ;  /* 0x0000001000067202 */ /* 0x000fe20000000f00 */
[----:B------:R-:W-:-:S04]  /*1820*/  IMAD.MOV.U32 R7, RZ, RZ, R17 ;  /* 0x000000ffff077224 */ /* 0x000fc800078e0011 */
[----:B------:R-:W-:Y:S05]  /*1830*/  RET.REL.NODEC R12 `(_ZN17fastertransformer35generalAddBiasResidualLayerNormOpt2I7__half2Lb0ELb0ELi2ELb1ELi2EEEvPT_S3_PKS2_S5_S5_S5_S5_S5_fiiPKfS7_S7_Pfi) ;  /* 0xffffe7c00c007950 */ /* 0x000fea0003c3ffff */
.L_x_1693:
        /* <DEDUP_REMOVED lines=12> */
.L_x_2472:


//--------------------- .text._ZN17fastertransformer34generalAddBiasResidualLayerNormOptI7__half2Lb0ELb0ELi2ELb1ELi2EEEvPT_S3_PKS2_S5_S5_S5_S5_S5_fiiPKfS7_S7_Pfi --------------------------
	.section	.text._ZN17fastertransformer34generalAddBiasResidualLayerNormOptI7__half2Lb0ELb0ELi2ELb1ELi2EEEvPT_S3_PKS2_S5_S5_S5_S5_S5_fiiPKfS7_S7_Pfi,"ax",@progbits
	.sectioninfo	@"SHI_REGISTERS=24"
	.align	128
        .global         _ZN17fastertransformer34generalAddBiasResidualLayerNormOptI7__half2Lb0ELb0ELi2ELb1ELi2EEEvPT_S3_PKS2_S5_S5_S5_S5_S5_fiiPKfS7_S7_Pfi
        .type           _ZN17fastertransformer34generalAddBiasResidualLayerNormOptI7__half2Lb0ELb0ELi2ELb1ELi2EEEvPT_S3_PKS2_S5_S5_S5_S5_S5_fiiPKfS7_S7_Pfi,@function
        .size           _ZN17fastertransformer34generalAddBiasResidualLayerNormOptI7__half2Lb0ELb0ELi2ELb1ELi2EEEvPT_S3_PKS2_S5_S5_S5_S5_S5_fiiPKfS7_S7_Pfi,(.L_x_2473 - _ZN17fastertransformer34generalAddBiasResidualLayerNormOptI7__half2Lb0ELb0ELi2ELb1ELi2EEEvPT_S3_PKS2_S5_S5_S5_S5_S5_fiiPKfS7_S7_Pfi)
        .other          _ZN17fastertransformer34generalAddBiasResidualLayerNormOptI7__half2Lb0ELb0ELi2ELb1ELi2EEEvPT_S3_PKS2_S5_S5_S5_S5_S5_fiiPKfS7_S7_Pfi,@"STO_CUDA_ENTRY STV_DEFAULT"
_ZN17fastertransformer34generalAddBiasResidualLayerNormOptI7__half2Lb0ELb0ELi2ELb1ELi2EEEvPT_S3_PKS2_S5_S5_S5_S5_S5_fiiPKfS7_S7_Pfi:
.text._ZN17fastertransformer34generalAddBiasResidualLayerNormOptI7__half2Lb0ELb0ELi2ELb1ELi2EEEvPT_S3_PKS2_S5_S5_S5_S5_S5_fiiPKfS7_S7_Pfi:
[----:B------:R-:W-:Y:S02]  /*0000*/  IMAD.MOV.U32 R1, RZ, RZ, c[0x0][0x28] ;  /* 0x00000a00ff017624 */ /* 0x000fe400078e00ff */
[----:B------:R-:W-:Y:S01]  /*0010*/  IMAD.MOV.U32 R2, RZ, RZ, c[0x0][0x1d0] ;  /* 0x00007400ff027624 */ /* 0x000fe200078e00ff */
[----:B------:R-:W-:Y:S01]  /*0020*/  ULDC.64 UR4, c[0x0][0x118] ;  /* 0x0000460000047ab9 */ /* 0x000fe20000000a00 */
[----:B------:R-:W-:Y:S01]  /*0030*/  IMAD.MOV.U32 R8, RZ, RZ, RZ ;  /* 0x000000ffff087224 */ /* 0x000fe200078e00ff */
[----:B------:R-:W0:Y:S01]  /*0040*/  S2R R0, SR_TID.X ;  /* 0x0000000000007919 */ /* 0x000e220000002100 */
[----:B------:R-:W-:Y:S01]  /*0050*/  IMAD.MOV.U32 R3, RZ, RZ, c[0x0][0x1c4] ;  /* 0x00007100ff037624 */ /* 0x000fe200078e00ff */
[----:B------:R-:W-:Y:S02]  /*0060*/  ISETP.NE.AND P0, PT, R2, 0x2, PT ;  /* 0x000000020200780c */ /* 0x000fe40003f05270 */
[----:B------:R-:W-:Y:S02]  /*0070*/  MOV R2, c[0x0][0x1c0] ;  /* 0x0000700000027a02 */ /* 0x000fe40000000f00 */
[----:B------:R-:W-:-:S09]  /*0080*/  PRMT R9, RZ, 0x5410, RZ ;  /* 0x00005410ff097816 */ /* 0x000fd200000000ff */
[----:B------:R1:W5:Y:S01]  /*0090*/  @!P0 LDG.E R8, [R2.64] ;  /* 0x0000000402088981 */ /* 0x000362000c1e1900 */
[----:B0-----:R-:W-:Y:S01]  /*00a0*/  ISETP.GE.AND P2, PT, R0, c[0x0][0x1a8], PT ;  /* 0x00006a0000007a0c */ /* 0x001fe20003f46270 */
[----:B------:R-:W-:-:S12]  /*00b0*/  BSSY B0, `(.L_x_1694) ;  /* 0x0000013000007945 */ /* 0x000fd80003800000 */
[----:B------:R-:W-:Y:S05]  /*00c0*/  @P2 BRA `(.L_x_1695) ;  /* 0x0000011000002947 */ /* 0x000fea0003800000 */
[----:B-1----:R-:W0:Y:S01]  /*00d0*/  S2R R13, SR_CTAID.X ;  /* 0x00000000000d7919 */ /* 0x002e220000002500 */
[----:B------:R-:W-:-:S03]  /*00e0*/  IMAD.MOV.U32 R12, RZ, RZ, R0 ;  /* 0x000000ffff0c7224 */ /* 0x000fc600078e0000 */
.L_x_1696:
        /* <DEDUP_REMOVED lines=15> */
.L_x_1695:
[----:B-1----:R-:W-:Y:S05]  /*01e0*/  BSYNC B0 ;  /* 0x0000000000007941 */ /* 0x002fea0003800000 */
.L_x_1694:
[----:B------:R-:W-:Y:S01]  /*01f0*/  HADD2 R9, R9.H0_H0, R9.H1_H1 ;  /* 0x3000000909097230 */ /* 0x000fe20000000800 */
[----:B------:R-:W0:Y:S01]  /*0200*/  I2F.U32 R10, c[0x0][0x0] ;  /* 0x00000000000a7b06 */ /* 0x000e220000201000 */
[----:B------:R-:W-:Y:S01]  /*0210*/  SHF.R.U32.HI R11, RZ, 0x3, R0 ;  /* 0x00000003ff0b7819 */ /* 0x000fe20000011600 */
[----:B------:R-:W-:Y:S01]  /*0220*/  BSSY B0, `(.L_x_1697) ;  /* 0x0000047000007945 */ /* 0x000fe20003800000 */
[----:B------:R-:W-:Y:S01]  /*0230*/  ISETP.NE.AND P1, PT, R0, RZ, PT ;  /* 0x000000ff0000720c */ /* 0x000fe20003f25270 */
[----:B------:R-:W-:Y:S01]  /*0240*/  HADD2.F32 R9, -RZ, R9.H0_H0 ;  /* 0x20000009ff097230 */ /* 0x000fe20000004100 */
[----:B------:R-:W-:-:S03]  /*0250*/  LOP3.LUT R11, R11, 0x1ffffffc, RZ, 0xc0, !PT ;  /* 0x1ffffffc0b0b7812 */ /* 0x000fc600078ec0ff */
[----:B------:R-:W1:Y:S01]  /*0260*/  I2F.U32 R14, R0 ;  /* 0x00000000000e7306 */ /* 0x000e620000201000 */
[----:B------:R-:W2:Y:S07]  /*0270*/  SHFL.BFLY PT, R4, R9, 0x10, 0x1f ;  /* 0x0e001f0009047f89 */ /* 0x000eae00000e0000 */
[----:B------:R-:W3:Y:S01]  /*0280*/  @!P1 I2F R15, c[0x0][0x1a8] ;  /* 0x00006a00000f9b06 */ /* 0x000ee20000201400 */
[----:B--2---:R-:W-:Y:S02]  /*0290*/  FADD.FTZ R4, R9, R4 ;  /* 0x0000000409047221 */ /* 0x004fe40000010000 */
[----:B0-----:R-:W-:Y:S01]  /*02a0*/  FMUL.FTZ R9, R10, 0.03125 ;  /* 0x3d0000000a097820 */ /* 0x001fe20000410000 */
[----:B------:R-:W-:-:S02]  /*02b0*/  LOP3.LUT P3, R10, R0, 0x1f, RZ, 0xc0, !PT ;  /* 0x0000001f000a7812 */ /* 0x000fc4000786c0ff */
[----:B------:R-:W0:Y:S02]  /*02c0*/  SHFL.BFLY PT, R5, R4, 0x8, 0x1f ;  /* 0x0d001f0004057f89 */ /* 0x000e2400000e0000 */
[----:B-1----:R-:W-:Y:S01]  /*02d0*/  FSETP.GT.FTZ.AND P0, PT, R9, R14, PT ;  /* 0x0000000e0900720b */ /* 0x002fe20003f14000 */
[----:B0-----:R-:W-:Y:S01]  /*02e0*/  FADD.FTZ R5, R4, R5 ;  /* 0x0000000504057221 */ /* 0x001fe20000010000 */
[----:B------:R-:W-:-:S04]  /*02f0*/  MOV R4, RZ ;  /* 0x000000ff00047202 */ /* 0x000fc80000000f00 */
[----:B------:R-:W0:Y:S02]  /*0300*/  SHFL.BFLY PT, R6, R5, 0x4, 0x1f ;  /* 0x0c801f0005067f89 */ /* 0x000e2400000e0000 */
[----:B0-----:R-:W-:-:S05]  /*0310*/  FADD.FTZ R6, R5, R6 ;  /* 0x0000000605067221 */ /* 0x001fca0000010000 */
[----:B------:R-:W0:Y:S02]  /*0320*/  SHFL.BFLY PT, R7, R6, 0x2, 0x1f ;  /* 0x0c401f0006077f89 */ /* 0x000e2400000e0000 */
[----:B0-----:R-:W-:-:S05]  /*0330*/  FADD.FTZ R7, R6, R7 ;  /* 0x0000000706077221 */ /* 0x001fca0000010000 */
[----:B------:R-:W0:Y:S02]  /*0340*/  SHFL.BFLY PT, R12, R7, 0x1, 0x1f ;  /* 0x0c201f00070c7f89 */ /* 0x000e2400000e0000 */
[----:B0-----:R-:W-:Y:S02]  /*0350*/  FADD.FTZ R16, R7, R12 ;  /* 0x0000000c07107221 */ /* 0x001fe40000010000 */
[----:B------:R-:W-:-:S03]  /*0360*/  IMAD.SHL.U32 R12, R10, 0x4, RZ ;  /* 0x000000040a0c7824 */ /* 0x000fc600078e00ff */
        /* <DEDUP_REMOVED lines=23> */
.L_x_1699:
        /* <DEDUP_REMOVED lines=27> */
.L_x_1698:
[----:B0-----:R-:W-:Y:S05]  /*0690*/  BSYNC B0 ;  /* 0x0000000000007941 */ /* 0x001fea0003800000 */
.L_x_1697:
        /* <DEDUP_REMOVED lines=19> */
[----:B------:R-:W-:-:S03]  /*07d0*/  @!P1 IMAD.MOV.U32 R13, RZ, RZ, 0x3f000000 ;  /* 0x3f000000ff0d9424 */ /* 0x000fc600078e00ff */
        /* <DEDUP_REMOVED lines=8> */
[----:B-1----:R-:W-:-:S04]  /*0860*/  @!P1 FMUL.FTZ R6, R14, R15 ;  /* 0x0000000f0e069220 */ /* 0x002fc80000410000 */
[----:B------:R-:W-:Y:S01]  /*0870*/  @!P1 FFMA.FTZ R6, R6, R13, c[0x0][0x1a0] ;  /* 0x0000680006069623 */ /* 0x000fe2000001000d */
[----:B------:R-:W-:-:S05]  /*0880*/  HFMA2.MMA R13, -RZ, RZ, 0, 1.013278961181640625e-06 ;  /* 0x00000011ff0d7435 */ /* 0x000fca00000001ff */
[----:B------:R-:W0:Y:S02]  /*0890*/  @!P1 MUFU.RSQ R6, R6 ;  /* 0x0000000600069308 */ /* 0x000e240000001400 */
[----:B0-----:R0:W-:Y:S04]  /*08a0*/  @!P1 STS [0x4], R6 ;  /* 0x00000406ff009388 */ /* 0x0011e80000000800 */
[----:B------:R-:W-:Y:S06]  /*08b0*/  BAR.SYNC.DEFER_BLOCKING 0x0 ;  /* 0x0000000000007b1d */ /* 0x000fec0000010000 */
[----:B------:R-:W-:Y:S05]  /*08c0*/  @P2 BRA `(.L_x_1701) ;  /* 0x0000055000002947 */ /* 0x000fea0003800000 */
[----:B0-----:R-:W0:Y:S01]  /*08d0*/  LDS.64 R4, [RZ] ;  /* 0x00000000ff047984 */ /* 0x001e220000000a00 */
[----:B------:R-:W-:Y:S01]  /*08e0*/  ISETP.NE.U32.AND P0, PT, RZ, c[0x0][0x1c8], PT ;  /* 0x00007200ff007a0c */ /* 0x000fe20003f05070 */
[----:B------:R-:W-:-:S02]  /*08f0*/  IMAD.MOV.U32 R7, RZ, RZ, R0 ;  /* 0x000000ffff077224 */ /* 0x000fc400078e0000 */
[----:B------:R-:W1:Y:S01]  /*0900*/  S2R R14, SR_CTAID.X ;  /* 0x00000000000e7919 */ /* 0x000e620000002500 */
[----:B------:R-:W-:Y:S02]  /*0910*/  ISETP.NE.AND.EX P0, PT, RZ, c[0x0][0x1cc], PT, P0 ;  /* 0x00007300ff007a0c */ /* 0x000fe40003f05300 */
[----:B01----:R-:W-:Y:S02]  /*0920*/  F2FP.PACK_AB R15, R5, R4 ;  /* 0x00000004050f723e */ /* 0x003fe400000000ff */
.L_x_1706:
[----:B------:R-:W-:Y:S01]  /*0930*/  IMAD.MOV.U32 R16, RZ, RZ, 0x4 ;  /* 0x00000004ff107424 */ /* 0x000fe200078e00ff */
[----:B------:R-:W0:Y:S03]  /*0940*/  LDS R6, [R7.X4+0x110] ;  /* 0x0001100007067984 */ /* 0x000e260000004800 */
        /* <DEDUP_REMOVED lines=28> */
.L_x_1702:
[----:B------:R0:W-:Y:S01]  /*0b10*/  STS [R17], R19 ;  /* 0x0000001311007388 */ /* 0x0001e20000000800 */
[C---:B------:R-:W-:Y:S02]  /*0b20*/  HADD2 R4, |R19|.reuse, -RZ.H0_H0 ;  /* 0xa00000ff13047230 */ /* 0x040fe40000000200 */
[----:B------:R-:W-:-:S03]  /*0b30*/  HSETP2.GT.AND P4, PT, |R19|.H0_H0, |R19|.H1_H1, PT ;  /* 0x7000001313007234 */ /* 0x000fc60003f84a00 */
[----:B------:R-:W-:-:S04]  /*0b40*/  PRMT R5, R4, 0x7632, R5 ;  /* 0x0000763204057816 */ /* 0x000fc80000000005 */
[----:B------:R-:W-:-:S05]  /*0b50*/  SEL R4, R5, R4, !P4 ;  /* 0x0000000405047207 */ /* 0x000fca0006000000 */
[----:B------:R-:W-:-:S05]  /*0b60*/  HSETP2.GT.AND P4, PT, R4.H0_H0, R13.H0_H0, PT ;  /* 0x2000000d04007234 */ /* 0x000fca0003f84800 */
[----:B------:R-:W-:Y:S02]  /*0b70*/  SEL R13, R13, R4, !P4 ;  /* 0x000000040d0d7207 */ /* 0x000fe40006000000 */
.L_x_1703:
        /* <DEDUP_REMOVED lines=32> */
.L_x_1704:
[----:B------:R0:W-:Y:S01]  /*0d80*/  STS [R17], R18 ;  /* 0x0000001211007388 */ /* 0x0001e20000000800 */
[C---:B------:R-:W-:Y:S02]  /*0d90*/  HADD2 R4, |R18|.reuse, -RZ.H0_H0 ;  /* 0xa00000ff12047230 */ /* 0x040fe40000000200 */
[----:B------:R-:W-:-:S03]  /*0da0*/  HSETP2.GT.AND P4, PT, |R18|.H0_H0, |R18|.H1_H1, PT ;  /* 0x7000001212007234 */ /* 0x000fc60003f84a00 */
[----:B------:R-:W-:-:S04]  /*0db0*/  PRMT R5, R4, 0x7632, R5 ;  /* 0x0000763204057816 */ /* 0x000fc80000000005 */
[----:B------:R-:W-:-:S05]  /*0dc0*/  SEL R4, R5, R4, !P4 ;  /* 0x0000000405047207 */ /* 0x000fca0006000000 */
[----:B------:R-:W-:-:S05]  /*0dd0*/  HSETP2.GT.AND P4, PT, R4.H0_H0, R13.H0_H0, PT ;  /* 0x2000000d04007234 */ /* 0x000fca0003f84800 */
[----:B------:R-:W-:Y:S02]  /*0de0*/  SEL R13, R13, R4, !P4 ;  /* 0x000000040d0d7207 */ /* 0x000fe40006000000 */
.L_x_1705:
[----:B0-----:R-:W-:-:S04]  /*0df0*/  IADD3 R7, R19, c[0x0][0x0], RZ ;  /* 0x0000000013077a10 */ /* 0x001fc80007ffe0ff */
[----:B------:R-:W-:-:S13]  /*0e00*/  ISETP.GE.AND P4, PT, R7, c[0x0][0x1a8], PT ;  /* 0x00006a0007007a0c */ /* 0x000fda0003f86270 */
[----:B------:R-:W-:Y:S05]  /*0e10*/  @!P4 BRA `(.L_x_1706) ;  /* 0xfffffb100000c947 */ /* 0x000fea000383ffff */
.L_x_1701:
[----:B0-----:R-:W-:Y:S05]  /*0e20*/  BSYNC B0 ;  /* 0x0000000000007941 */ /* 0x001fea0003800000 */
.L_x_1700:
        /* <DEDUP_REMOVED lines=15> */
[----:B-----5:R-:W0:Y:S02]  /*0f20*/  SHFL.BFLY PT, R8, R7, 0x1, 0x1f ;  /* 0x0c201f0007087f89 */ /* 0x020e2400000e0000 */
        /* <DEDUP_REMOVED lines=33> */
[----:B------:R-:W-:Y:S05]  /*1140*/  CALL.REL.NOINC `($__internal_39_$__cuda_sm20_div_rn_f64_full) ;  /* 0x0000020000007944 */ /* 0x000fea0003c00000 */
.L_x_1710:
[----:B------:R-:W-:Y:S05]  /*1150*/  BSYNC B1 ;  /* 0x0000000000017941 */ /* 0x000fea0003800000 */
.L_x_1709:
[----:B------:R-:W0:Y:S01]  /*1160*/  S2R R13, SR_CTAID.X ;  /* 0x00000000000d7919 */ /* 0x000e220000002500 */
[----:B------:R-:W2:Y:S01]  /*1170*/  F2F.F32.F64 R5, R8 ;  /* 0x0000000800057310 */ /* 0x000ea20000301000 */
[----:B------:R-:W2:Y:S01]  /*1180*/  DSETP.GEU.AND P0, PT, |R8|, c[0x2][0x0], PT ;  /* 0x008000000800762a */ /* 0x000ea20003f0e200 */
[----:B-1----:R-:W-:-:S13]  /*1190*/  IMAD.MOV.U32 R15, RZ, RZ, 0x2 ;  /* 0x00000002ff0f7424 */ /* 0x002fda00078e00ff */
[----:B--2---:R-:W-:Y:S02]  /*11a0*/  @!P0 FMUL R5, R5, 1.175494350822287508e-38 ;  /* 0x0080000005058820 */ /* 0x004fe40000400000 */
.L_x_1711:
        /* <DEDUP_REMOVED lines=16> */
.L_x_1708:
[----:B------:R-:W-:Y:S05]  /*12b0*/  BSYNC B0 ;  /* 0x0000000000007941 */ /* 0x000fea0003800000 */
.L_x_1707:
        /* <DEDUP_REMOVED lines=9> */
        .weak           $__internal_39_$__cuda_sm20_div_rn_f64_full
        .type           $__internal_39_$__cuda_sm20_div_rn_f64_full,@function
        .size           $__internal_39_$__cuda_sm20_div_rn_f64_full,(.L_x_2473 - $__internal_39_$__cuda_sm20_div_rn_f64_full)
$__internal_39_$__cuda_sm20_div_rn_f64_full:
        /* <DEDUP_REMOVED lines=57> */
.L_x_1713:
        /* <DEDUP_REMOVED lines=15> */
.L_x_1715:
[----:B0-----:R-:W-:Y:S01]  /*17d0*/  LOP3.LUT R17, R7, 0x80000, RZ, 0xfc, !PT ;  /* 0x0008000007117812 */ /* 0x001fe200078efcff */
[----:B------:R-:W-:Y:S02]  /*17e0*/  IMAD.MOV.U32 R16, RZ, RZ, R6 ;  /* 0x000000ffff107224 */ /* 0x000fe400078e0006 */
.L_x_1714:
[----:B------:R-:W-:Y:S05]  /*17f0*/  BSYNC B2 ;  /* 0x0000000000027941 */ /* 0x000fea0003800000 */
.L_x_1712:
[----:B------:R-:W-:Y:S01]  /*1800*/  IMAD.MOV.U32 R11, RZ, RZ, 0x0 ;  /* 0x00000000ff0b7424 */ /* 0x000fe200078e00ff */
[----:B------:R-:W-:Y:S01]  /*1810*/  MOV R9, R17 ;  /* 0x0000001100097202 */ /* 0x000fe20000000f00 */
[----:B------:R-:W-:Y:S02]  /*1820*/  IMAD.MOV.U32 R8, RZ, RZ, R16 ;  /* 0x000000ffff087224 */ /* 0x000fe400078e0010 */
[----:B------:R-:W-:Y:S05]  /*1830*/  RET.REL.NODEC R10 `(_ZN17fastertransformer34generalAddBiasResidualLayerNormOptI7__half2Lb0ELb0ELi2ELb1ELi2EEEvPT_S3_PKS2_S5_S5_S5_S5_S5_fiiPKfS7_S7_Pfi) ;  /* 0xffffe7c00a007950 */ /* 0x000fea0003c3ffff */
.L_x_1716:
        /* <DEDUP_REMOVED lines=12> */
.L_x_2473:


//--------------------- .text._ZN17fastertransformer35generalAddBiasResidualLayerNormOpt2I7__half2Lb1ELb0ELi2ELb1ELi2EEEvPT_S3_PKS2_S5_S5_S5_S5_S5_fiiPKfS7_S7_Pfi --------------------------
	.section	.text._ZN17fastertransformer35generalAddBiasResidualLayerNormOpt2I7__half2Lb1ELb0ELi2ELb1ELi2EEEvPT_S3_PKS2_S5_S5_S5_S5_S5_fiiPKfS7_S7_Pfi,"ax",@progbits
	.sectioninfo	@"SHI_REGISTERS=27"
	.align	128
        .global         _ZN17fastertransformer35generalAddBiasResidualLayerNormOpt2I7__half2Lb1ELb0ELi2ELb1ELi2EEEvPT_S3_PKS2_S5_S5_S5_S5_S5_fiiPKfS7_S7_Pfi
        .type           _ZN17fastertransformer35generalAddBiasResidualLayerNormOpt2I7__half2Lb1ELb0ELi2ELb1ELi2EEEvPT_S3_PKS2_S5_S5_S5_S5_S5_fiiPKfS7_S7_Pfi,@function
        .size           _ZN17fastertransformer35generalAddBiasResidualLayerNormOpt2I7__half2Lb1ELb0ELi2ELb1ELi2EEEvPT_S3_PKS2_S5_S5_S5_S5_S5_fiiPKfS7_S7_Pfi,(.L_x_2474 - _ZN17fastertransformer35generalAddBiasResidualLayerNormOpt2I7__half2Lb1ELb0ELi2ELb1ELi2EEEvPT_S3_PKS2_S5_S5_S5_S5_S5_fiiPKfS7_S7_Pfi)
        .other          _ZN17fastertransformer35generalAddBiasResidualLayerNormOpt2I7__half2Lb1ELb0ELi2ELb1ELi2EEEvPT_S3_PKS2_S5_S5_S5_S5_S5_fiiPKfS7_S7_Pfi,@"STO_CUDA_ENTRY STV_DEFAULT"
_ZN17fastertransformer35generalAddBiasResidualLayerNormOpt2I7__half2Lb1ELb0ELi2ELb1ELi2EEEvPT_S3_PKS2_S5_S5_S5_S5_S5_fiiPKfS7_S7_Pfi:
.text._ZN17fastertransformer35generalAddBiasResidualLayerNormOpt2I7__half2Lb1ELb0ELi2ELb1ELi2EEEvPT_S3_PKS2_S5_S5_S5_S5_S5_fiiPKfS7_S7_Pfi:
[----:B------:R-:W-:Y:S02]  /*0000*/  MOV R1, c[0x0][0x28] ;  /* 0x00000a0000017a02 */ /* 0x000fe40000000f00 */
[----:B------:R-:W-:Y:S01]  /*0010*/  MOV R0, c[0x0][0x1d0] ;  /* 0x0000740000007a02 */ /* 0x000fe20000000f00 */
[----:B------:R-:W-:Y:S01]  /*0020*/  ULDC.64 UR4, c[0x0][0x118] ;  /* 0x0000460000047ab9 */ /* 0x000fe20000000a00 */
[----:B------:R-:W-:Y:S02]  /*0030*/  ISETP.NE.U32.AND P0, PT, RZ, c[0x0][0x1b0], PT ;  /* 0x00006c00ff007a0c */ /* 0x000fe40003f05070 */
[C---:B------:R-:W-:Y:S02]  /*0040*/  ISETP.NE.AND P3, PT, R0.reuse, 0x2, PT ;  /* 0x000000020000780c */ /* 0x040fe40003f65270 */
[----:B------:R-:W-:Y:S02]  /*0050*/  ISETP.NE.AND P1, PT, R0, 0x2, PT ;  /* 0x000000020000780c */ /* 0x000fe40003f25270 */
[----:B------:R-:W-:Y:S01]  /*0060*/  ISETP.NE.AND.EX P0, PT, RZ, c[0x0][0x1b4], !P3, P0 ;  /* 0x00006d00ff007a0c */ /* 0x000fe20005f05300 */
[----:B------:R-:W-:Y:S01]  /*0070*/  HFMA2.MMA R4, -RZ, RZ, 0, 0 ;  /* 0x00000000ff047435 */ /* 0x000fe200000001ff */
[----:B------:R-:W-:Y:S01]  /*0080*/  MOV R2, c[0x0][0x1c0] ;  /* 0x0000700000027a02 */ /* 0x000fe20000000f00 */
[----:B------:R-:W-:-:S08]  /*0090*/  IMAD.MOV.U32 R3, RZ, RZ, c[0x0][0x1c4] ;  /* 0x00007100ff037624 */ /* 0x000fd000078e00ff */
[----:B------:R0:W5:Y:S02]  /*00a0*/  @!P1 LDG.E R4, [R2.64] ;  /* 0x0000000402049981 */ /* 0x000164000c1e1900 */
[----:B------:R-:W-:Y:S01]  /*00b0*/  @P0 IMAD.MOV.U32 R10, RZ, RZ, c[0x0][0x1b8] ;  /* 0x00006e00ff0a0624 */ /* 0x000fe200078e00ff */
[----:B------:R-:W-:Y:S01]  /*00c0*/  @P0 MOV R11, c[0x0][0x1bc] ;  /* 0x00006f00000b0a02 */ /* 0x000fe20000000f00 */
[----:B------:R-:W-:Y:S01]  /*00d0*/  @P0 IMAD.MOV.U32 R13, RZ, RZ, c[0x0][0x1b4] ;  /* 0x00006d00ff0d0624 */ /* 0x000fe200078e00ff */
[----:B------:R-:W-:-:S03]  /*00e0*/  @P0 MOV R12, c[0x0][0x1b0] ;  /* 0x00006c00000c0a02 */ /* 0x000fc60000000f00 */
[----:B------:R-:W2:Y:S04]  /*00f0*/  @P0 LDG.E R10, [R10.64] ;  /* 0x000000040a0a0981 */ /* 0x000ea8000c1e1900 */
[----:B------:R-:W2:Y:S04]  /*0100*/  @P0 LDG.E R13, [R12.64] ;  /* 0x000000040c0d0981 */ /* 0x000ea8000c1e1900 */
[----:B------:R-:W1:Y:S04]  /*0110*/  S2R R5, SR_TID.X ;  /* 0x0000000000057919 */ /* 0x000e680000002100 */
[----:B------:R-:W3:Y:S01]  /*0120*/  S2R R0, SR_CTAID.X ;  /* 0x0000000000007919 */ /* 0x000ee20000002500 */
[----:B------:R-:W-:Y:S01]  /*0130*/  HFMA2.MMA R8, -RZ, RZ, 0, 0 ;  /* 0x00000000ff087435 */ /* 0x000fe200000001ff */
[----:B------:R-:W-:Y:S01]  /*0140*/  BSSY B0, `(.L_x_1717) ;  /* 0x000009f000007945 */ /* 0x000fe20003800000 */
[----:B------:R-:W-:Y:S01]  /*0150*/  CS2R R6, SRZ ;  /* 0x0000000000067805 */ /* 0x000fe2000001ff00 */
[----:B-1----:R-:W-:-:S03]  /*0160*/  ISETP.GE.AND P2, PT, R5, c[0x0][0x1a8], PT ;  /* 0x00006a0005007a0c */ /* 0x002fc60003f46270 */
[----:B--2---:R-:W-:-:S10]  /*0170*/  @P0 FMUL.FTZ R8, R10, R13 ;  /* 0x0000000d0a080220 */ /* 0x004fd40000410000 */
[----:B------:R-:W-:Y:S05]  /*0180*/  @P2 BRA `(.L_x_1718) ;  /* 0x000009a000002947 */ /* 0x000fea0003800000 */
[----:B0--3--:R-:W-:Y:S01]  /*0190*/  MOV R6, RZ ;  /* 0x000000ff00067202 */ /* 0x009fe20000000f00 */
[----:B------:R-:W-:Y:S05]  /*01a0*/  @P0 BRA `(.L_x_1719) ;  /* 0x0000048000000947 */ /* 0x000fea0003800000 */
[----:B------:R-:W-:Y:S01]  /*01b0*/  BSSY B1, `(.L_x_1720) ;  /* 0x0000046000017945 */ /* 0x000fe20003800000 */
[----:B------:R-:W-:Y:S01]  /*01c0*/  IMAD.MOV.U32 R9, RZ, RZ, R5 ;  /* 0x000000ffff097224 */ /* 0x000fe200078e0005 */
[----:B------:R-:W-:Y:S02]  /*01d0*/  MOV R7, RZ ;  /* 0x000000ff00077202 */ /* 0x000fe40000000f00 */
.L_x_1722:
[----:B------:R-:W-:Y:S01]  /*01e0*/  HFMA2.MMA R8, -RZ, RZ, 0, 2.384185791015625e-07 ;  /* 0x00000004ff087435 */ /* 0x000fe200000001ff */
[----:B------:R-:W-:-:S09]  /*01f0*/  IMAD R11, R0, c[0x0][0x1a8], R9 ;  /* 0x00006a00000b7a24 */ /* 0x000fd200078e0209 */
[----:B0-----:R-:W-:-:S04]  /*0200*/  IMAD.WIDE R12, R11, R8, c[0x0][0x180] ;  /* 0x000060000b0c7625 */ /* 0x001fc800078e0208 */
[CC--:B------:R-:W-:Y:S02]  /*0210*/  IMAD.WIDE R14, R11.reuse, R8.reuse, c[0x0][0x188] ;  /* 0x000062000b0e7625 */ /* 0x0c0fe400078e0208 */
        /* <DEDUP_REMOVED lines=9> */
[--C-:B----4-:R-:W-:Y:S01]  /*02b0*/  HADD2.F32 R13, -RZ, R16.reuse.H1_H1 ;  /* 0x30000010ff0d7230 */ /* 0x110fe20000004100 */
[----:B------:R-:W-:Y:S02]  /*02c0*/  IADD3 R11, R9, c[0x0][0x0], RZ ;  /* 0x00000000090b7a10 */ /* 0x000fe40007ffe0ff */
[----:B------:R-:W-:Y:S01]  /*02d0*/  FADD.FTZ R10, R10, R19 ;  /* 0x000000130a0a7221 */ /* 0x000fe20000010000 */
[----:B------:R-:W-:Y:S01]  /*02e0*/  HADD2.F32 R19, -RZ, R16.H0_H0 ;  /* 0x20000010ff137230 */ /* 0x000fe20000004100 */
[----:B------:R-:W-:Y:S01]  /*02f0*/  FADD.FTZ R18, R18, R21 ;  /* 0x0000001512127221 */ /* 0x000fe20000010000 */
[----:B------:R-:W-:Y:S01]  /*0300*/  ISETP.GE.AND P0, PT, R11, c[0x0][0x1a8], PT ;  /* 0x00006a000b007a0c */ /* 0x000fe20003f06270 */
[----:B------:R-:W-:-:S02]  /*0310*/  FADD.FTZ R10, RZ, R10 ;  /* 0x0000000aff0a7221 */ /* 0x000fc40000010000 */
[----:B------:R-:W-:Y:S02]  /*0320*/  FADD.FTZ R18, RZ, R18 ;  /* 0x00000012ff127221 */ /* 0x000fe40000010000 */
[----:B------:R-:W-:Y:S02]  /*0330*/  FADD.FTZ R10, R10, R19 ;  /* 0x000000130a0a7221 */ /* 0x000fe40000010000 */
[----:B------:R-:W-:-:S04]  /*0340*/  FADD.FTZ R13, R18, R13 ;  /* 0x0000000d120d7221 */ /* 0x000fc80000010000 */
[-C--:B------:R-:W-:Y:S01]  /*0350*/  FMUL.FTZ R17, R13, R13.reuse ;  /* 0x0000000d0d117220 */ /* 0x080fe20000410000 */
[----:B------:R-:W-:-:S03]  /*0360*/  F2FP.PACK_AB R12, R10, R13 ;  /* 0x0000000d0a0c723e */ /* 0x000fc600000000ff */
[----:B------:R-:W-:Y:S01]  /*0370*/  FFMA.FTZ R17, R10, R10, R17 ;  /* 0x0000000a0a117223 */ /* 0x000fe20000010011 */
[----:B------:R-:W-:Y:S01]  /*0380*/  PRMT R16, R12, 0x5432, R12 ;  /* 0x000054320c107816 */ /* 0x000fe2000000000c */
[----:B------:R-:W-:Y:S01]  /*0390*/  FADD.FTZ R12, R10, R13 ;  /* 0x0000000d0a0c7221 */ /* 0x000fe20000010000 */
[----:B------:R-:W-:Y:S01]  /*03a0*/  LEA R13, R9, 0x190, 0x2 ;  /* 0x00000190090d7811 */ /* 0x000fe200078e10ff */
[----:B------:R-:W-:Y:S02]  /*03b0*/  FADD.FTZ R6, R17, R6 ;  /* 0x0000000611067221 */ /* 0x000fe40000010000 */
[----:B------:R0:W-:Y:S01]  /*03c0*/  STG.E [R14.64], R16 ;  /* 0x000000100e007986 */ /* 0x0001e2000c101904 */
[----:B------:R-:W-:-:S03]  /*03d0*/  FADD.FTZ R7, R12, R7 ;  /* 0x000000070c077221 */ /* 0x000fc60000010000 */
[----:B------:R0:W-:Y:S01]  /*03e0*/  STS [R9.X4+0x190], R16 ;  /* 0x0001901009007388 */ /* 0x0001e20000004800 */
[----:B------:R-:W-:Y:S05]  /*03f0*/  @P0 BRA `(.L_x_1721) ;  /* 0x0000021000000947 */ /* 0x000fea0003800000 */
[----:B0-----:R-:W-:-:S04]  /*0400*/  IMAD R9, R0, c[0x0][0x1a8], R11 ;  /* 0x00006a0000097a24 */ /* 0x001fc800078e020b */
[----:B------:R-:W-:-:S04]  /*0410*/  IMAD.WIDE R14, R9, R8, c[0x0][0x180] ;  /* 0x00006000090e7625 */ /* 0x000fc800078e0208 */
[CC--:B------:R-:W-:Y:S02]  /*0420*/  IMAD.WIDE R16, R9.reuse, R8.reuse, c[0x0][0x188] ;  /* 0x0000620009107625 */ /* 0x0c0fe400078e0208 */
[----:B------:R-:W2:Y:S02]  /*0430*/  LDG.E.CONSTANT R14, [R14.64] ;  /* 0x000000040e0e7981 */ /* 0x000ea4000c1e9900 */
[----:B------:R-:W-:Y:S02]  /*0440*/  IMAD.WIDE R18, R9, R8, c[0x0][0x170] ;  /* 0x00005c0009127625 */ /* 0x000fe400078e0208 */
[----:B------:R-:W3:Y:S04]  /*0450*/  LDG.E.CONSTANT R16, [R16.64] ;  /* 0x0000000410107981 */ /* 0x000ee8000c1e9900 */
[----:B------:R-:W4:Y:S01]  /*0460*/  LDG.E.CONSTANT R18, [R18.64] ;  /* 0x0000000412127981 */ /* 0x000f22000c1e9900 */
[----:B------:R-:W-:Y:S01]  /*0470*/  IMAD R13, R8, c[0x0][0x0], R13 ;  /* 0x00000000080d7a24 */ /* 0x000fe200078e020d */
        /* <DEDUP_REMOVED lines=11> */
[----:B------:R-:W-:Y:S02]  /*0530*/  FADD.FTZ R17, R12, R15 ;  /* 0x0000000f0c117221 */ /* 0x000fe40000010000 */
[----:B------:R-:W-:Y:S01]  /*0540*/  IMAD.WIDE R14, R9, R8, c[0x0][0x168] ;  /* 0x00005a00090e7625 */ /* 0x000fe200078e0208 */
[----:B------:R-:W-:Y:S02]  /*0550*/  IADD3 R9, R11, c[0x0][0x0], RZ ;  /* 0x000000000b097a10 */ /* 0x000fe40007ffe0ff */
[CC--:B------:R-:W-:Y:S01]  /*0560*/  F2FP.PACK_AB R12, R10.reuse, R17.reuse ;  /* 0x000000110a0c723e */ /* 0x0c0fe200000000ff */
[----:B------:R-:W-:Y:S01]  /*0570*/  FMUL.FTZ R11, R17, R17 ;  /* 0x00000011110b7220 */ /* 0x000fe20000410000 */
[----:B------:R-:W-:Y:S01]  /*0580*/  ISETP.GE.AND P0, PT, R9, c[0x0][0x1a8], PT ;  /* 0x00006a0009007a0c */ /* 0x000fe20003f06270 */
[----:B------:R-:W-:Y:S01]  /*0590*/  FADD.FTZ R8, R10, R17 ;  /* 0x000000110a087221 */ /* 0x000fe20000010000 */
[----:B------:R-:W-:Y:S01]  /*05a0*/  PRMT R12, R12, 0x5432, R12 ;  /* 0x000054320c0c7816 */ /* 0x000fe2000000000c */
[----:B------:R-:W-:-:S02]  /*05b0*/  FFMA.FTZ R11, R10, R10, R11 ;  /* 0x0000000a0a0b7223 */ /* 0x000fc4000001000b */
[----:B------:R-:W-:Y:S02]  /*05c0*/  FADD.FTZ R7, R7, R8 ;  /* 0x0000000807077221 */ /* 0x000fe40000010000 */
[----:B------:R0:W-:Y:S01]  /*05d0*/  STG.E [R14.64], R12 ;  /* 0x0000000c0e007986 */ /* 0x0001e2000c101904 */
[----:B------:R-:W-:-:S03]  /*05e0*/  FADD.FTZ R6, R6, R11 ;  /* 0x0000000b06067221 */ /* 0x000fc60000010000 */
[----:B------:R0:W-:Y:S02]  /*05f0*/  STS [R13], R12 ;  /* 0x0000000c0d007388 */ /* 0x0001e40000000800 */
[----:B------:R-:W-:Y:S05]  /*0600*/  @!P0 BRA `(.L_x_1722) ;  /* 0xfffffbd000008947 */ /* 0x000fea000383ffff */
.L_x_1721:
[----:B------:R-:W-:Y:S05]  /*0610*/  BSYNC B1 ;  /* 0x0000000000017941 */ /* 0x000fea0003800000 */
.L_x_1720:
[----:B------:R-:W-:Y:S05]  /*0620*/  BRA `(.L_x_1718) ;  /* 0x0000050000007947 */ /* 0x000fea0003800000 */
.L_x_1719:
[----:B------:R-:W-:Y:S01]  /*0630*/  IMAD.MOV.U32 R15, RZ, RZ, R5 ;  /* 0x000000ffff0f7224 */ /* 0x000fe200078e0005 */
[----:B------:R-:W-:Y:S02]  /*0640*/  MOV R7, RZ ;  /* 0x000000ff00077202 */ /* 0x000fe40000000f00 */
.L_x_1723:
[----:B------:R-:W-:Y:S01]  /*0650*/  HFMA2.MMA R14, -RZ, RZ, 0, 4.76837158203125e-07 ;  /* 0x00000008ff0e7435 */ /* 0x000fe200000001ff */
[----:B0-----:R-:W-:-:S09]  /*0660*/  IMAD R16, R0, c[0x0][0x1a8], R15 ;  /* 0x00006a0000107a24 */ /* 0x001fd200078e020f */
[----:B------:R-:W-:-:S06]  /*0670*/  IMAD.WIDE R10, R16, R14, c[0x0][0x170] ;  /* 0x00005c00100a7625 */ /* 0x000fcc00078e020e */
[----:B------:R-:W2:Y:S01]  /*0680*/  LDG.E.64 R10, [R10.64] ;  /* 0x000000040a0a7981 */ /* 0x000ea2000c1e1b00 */
[----:B------:R-:W-:-:S04]  /*0690*/  IMAD.MOV.U32 R9, RZ, RZ, 0x4 ;  /* 0x00000004ff097424 */ /* 0x000fc800078e00ff */
[----:B------:R-:W-:-:S04]  /*06a0*/  IMAD.WIDE R18, R16, R9, c[0x0][0x180] ;  /* 0x0000600010127625 */ /* 0x000fc800078e0209 */
[----:B------:R-:W-:Y:S02]  /*06b0*/  IMAD.WIDE R12, R16, R9, c[0x0][0x188] ;  /* 0x00006200100c7625 */ /* 0x000fe400078e0209 */
[----:B------:R-:W3:Y:S04]  /*06c0*/  LDG.E.CONSTANT R18, [R18.64] ;  /* 0x0000000412127981 */ /* 0x000ee8000c1e9900 */
[----:B------:R-:W4:Y:S01]  /*06d0*/  LDG.E.CONSTANT R12, [R12.64] ;  /* 0x000000040c0c7981 */ /* 0x000f22000c1e9900 */
[----:B--2---:R-:W0:Y:S08]  /*06e0*/  I2F R17, R10 ;  /* 0x0000000a00117306 */ /* 0x004e300000201400 */
[----:B------:R-:W1:Y:S01]  /*06f0*/  I2F R21, R11 ;  /* 0x0000000b00157306 */ /* 0x000e620000201400 */
[----:B----4-:R-:W-:Y:S01]  /*0700*/  HADD2.F32 R22, -RZ, R12.H1_H1 ;  /* 0x3000000cff167230 */ /* 0x010fe20000004100 */
[----:B0-----:R-:W-:Y:S01]  /*0710*/  FMUL.FTZ R23, R17, R8 ;  /* 0x0000000811177220 */ /* 0x001fe20000410000 */
[----:B---3--:R-:W-:-:S02]  /*0720*/  HADD2.F32 R17, -RZ, R18.H0_H0 ;  /* 0x20000012ff117230 */ /* 0x008fc40000004100 */
[----:B------:R-:W-:Y:S01]  /*0730*/  HADD2.F32 R20, -RZ, R12.H0_H0 ;  /* 0x2000000cff147230 */ /* 0x000fe20000004100 */
[----:B-1----:R-:W-:Y:S01]  /*0740*/  FMUL.FTZ R24, R21, R8 ;  /* 0x0000000815187220 */ /* 0x002fe20000410000 */
[----:B------:R-:W-:-:S03]  /*0750*/  HADD2.F32 R21, -RZ, R18.H1_H1 ;  /* 0x30000012ff157230 */ /* 0x000fc60000004100 */
[----:B------:R-:W-:Y:S01]  /*0760*/  FADD.FTZ R17, R17, R20 ;  /* 0x0000001411117221 */ /* 0x000fe20000010000 */
[----:B------:R-:W-:Y:S01]  /*0770*/  F2FP.PACK_AB R23, R24, R23 ;  /* 0x000000171817723e */ /* 0x000fe200000000ff */
[----:B------:R-:W-:Y:S02]  /*0780*/  FADD.FTZ R21, R21, R22 ;  /* 0x0000001615157221 */ /* 0x000fe40000010000 */
[----:B------:R-:W-:Y:S02]  /*0790*/  FADD.FTZ R17, RZ, R17 ;  /* 0x00000011ff117221 */ /* 0x000fe40000010000 */
[--C-:B------:R-:W-:Y:S01]  /*07a0*/  HADD2.F32 R12, -RZ, R23.reuse.H1_H1 ;  /* 0x30000017ff0c7230 */ /* 0x100fe20000004100 */
[----:B------:R-:W-:Y:S01]  /*07b0*/  FADD.FTZ R21, RZ, R21 ;  /* 0x00000015ff157221 */ /* 0x000fe20000010000 */
[----:B------:R-:W-:-:S03]  /*07c0*/  HADD2.F32 R10, -RZ, R23.H0_H0 ;  /* 0x20000017ff0a7230 */ /* 0x000fc60000004100 */
        /* <DEDUP_REMOVED lines=8> */
[C---:B------:R-:W-:Y:S01]  /*0850*/  IADD3 R11, R15.reuse, c[0x0][0x0], RZ ;  /* 0x000000000f0b7a10 */ /* 0x040fe20007ffe0ff */
[----:B------:R-:W-:Y:S01]  /*0860*/  FADD.FTZ R7, R12, R7 ;  /* 0x000000070c077221 */ /* 0x000fe20000010000 */
[----:B------:R-:W-:Y:S01]  /*0870*/  LEA R10, R15, 0x190, 0x2 ;  /* 0x000001900f0a7811 */ /* 0x000fe200078e10ff */
[----:B------:R0:W-:Y:S01]  /*0880*/  STG.E [R16.64], R18 ;  /* 0x0000001210007986 */ /* 0x0001e2000c101904 */
[----:B------:R-:W-:Y:S01]  /*0890*/  ISETP.GE.AND P0, PT, R11, c[0x0][0x1a8], PT ;  /* 0x00006a000b007a0c */ /* 0x000fe20003f06270 */
[----:B------:R-:W-:-:S02]  /*08a0*/  FADD.FTZ R6, R13, R6 ;  /* 0x000000060d067221 */ /* 0x000fc40000010000 */
[----:B------:R0:W-:Y:S10]  /*08b0*/  STS [R15.X4+0x190], R18 ;  /* 0x000190120f007388 */ /* 0x0001f40000004800 */
[----:B------:R-:W-:Y:S05]  /*08c0*/  @P0 BRA `(.L_x_1718) ;  /* 0x0000026000000947 */ /* 0x000fea0003800000 */
[----:B0-----:R-:W-:-:S04]  /*08d0*/  IMAD R16, R0, c[0x0][0x1a8], R11 ;  /* 0x00006a0000107a24 */ /* 0x001fc800078e020b */
[----:B------:R-:W-:-:S06]  /*08e0*/  IMAD.WIDE R12, R16, R14, c[0x0][0x170] ;  /* 0x00005c00100c7625 */ /* 0x000fcc00078e020e */
[----:B------:R-:W2:Y:S01]  /*08f0*/  LDG.E.64 R12, [R12.64] ;  /* 0x000000040c0c7981 */ /* 0x000ea2000c1e1b00 */
[----:B------:R-:W-:-:S04]  /*0900*/  IMAD.WIDE R18, R16, R9, c[0x0][0x180] ;  /* 0x0000600010127625 */ /* 0x000fc800078e0209 */
[----:B------:R-:W-:Y:S02]  /*0910*/  IMAD.WIDE R14, R16, R9, c[0x0][0x188] ;  /* 0x00006200100e7625 */ /* 0x000fe400078e0209 */
[----:B------:R-:W3:Y:S04]  /*0920*/  LDG.E.CONSTANT R18, [R18.64] ;  /* 0x0000000412127981 */ /* 0x000ee8000c1e9900 */
[----:B------:R0:W4:Y:S01]  /*0930*/  LDG.E.CONSTANT R14, [R14.64] ;  /* 0x000000040e0e7981 */ /* 0x000122000c1e9900 */
[----:B------:R-:W-:Y:S01]  /*0940*/  IMAD R10, R9, c[0x0][0x0], R10 ;  /* 0x00000000090a7a24 */ /* 0x000fe200078e020a */
[----:B0-----:R-:W-:-:S04]  /*0950*/  IADD3 R15, R11, c[0x0][0x0], RZ ;  /* 0x000000000b0f7a10 */ /* 0x001fc80007ffe0ff */
[----:B------:R-:W-:Y:S01]  /*0960*/  ISETP.GE.AND P0, PT, R15, c[0x0][0x1a8], PT ;  /* 0x00006a000f007a0c */ /* 0x000fe20003f06270 */
[----:B--2---:R-:W0:Y:S08]  /*0970*/  I2F R17, R12 ;  /* 0x0000000c00117306 */ /* 0x004e300000201400 */
[----:B------:R-:W1:Y:S01]  /*0980*/  I2F R21, R13 ;  /* 0x0000000d00157306 */ /* 0x000e620000201400 */
[----:B----4-:R-:W-:-:S02]  /*0990*/  HADD2.F32 R22, -RZ, R14.H1_H1 ;  /* 0x3000000eff167230 */ /* 0x010fc40000004100 */
[----:B------:R-:W-:Y:S01]  /*09a0*/  HADD2.F32 R20, -RZ, R14.H0_H0 ;  /* 0x2000000eff147230 */ /* 0x000fe20000004100 */
[----:B0-----:R-:W-:Y:S01]  /*09b0*/  FMUL.FTZ R23, R17, R8 ;  /* 0x0000000811177220 */ /* 0x001fe20000410000 */
[----:B---3--:R-:W-:-:S05]  /*09c0*/  HADD2.F32 R17, -RZ, R18.H0_H0 ;  /* 0x20000012ff117230 */ /* 0x008fca0000004100 */
[----:B------:R-:W-:Y:S02]  /*09d0*/  FADD.FTZ R17, R17, R20 ;  /* 0x0000001411117221 */ /* 0x000fe40000010000 */
[----:B-1----:R-:W-:Y:S01]  /*09e0*/  FMUL.FTZ R24, R21, R8 ;  /* 0x0000000815187220 */ /* 0x002fe20000410000 */
[----:B------:R-:W-:Y:S01]  /*09f0*/  HADD2.F32 R21, -RZ, R18.H1_H1 ;  /* 0x30000012ff157230 */ /* 0x000fe20000004100 */
[----:B------:R-:W-:-:S03]  /*0a00*/  FADD.FTZ R17, RZ, R17 ;  /* 0x00000011ff117221 */ /* 0x000fc60000010000 */
[----:B------:R-:W-:Y:S01]  /*0a10*/  F2FP.PACK_AB R23, R24, R23 ;  /* 0x000000171817723e */ /* 0x000fe200000000ff */
[----:B------:R-:W-:-:S04]  /*0a20*/  FADD.FTZ R21, R21, R22 ;  /* 0x0000001615157221 */ /* 0x000fc80000010000 */
        /* <DEDUP_REMOVED lines=10> */
[----:B------:R-:W-:Y:S02]  /*0ad0*/  FFMA.FTZ R9, R12, R12, R9 ;  /* 0x0000000c0c097223 */ /* 0x000fe40000010009 */
[----:B------:R-:W-:Y:S02]  /*0ae0*/  FADD.FTZ R7, R7, R14 ;  /* 0x0000000e07077221 */ /* 0x000fe40000010000 */
[----:B------:R0:W-:Y:S01]  /*0af0*/  STG.E [R16.64], R13 ;  /* 0x0000000d10007986 */ /* 0x0001e2000c101904 */
[----:B------:R-:W-:-:S03]  /*0b00*/  FADD.FTZ R6, R6, R9 ;  /* 0x0000000906067221 */ /* 0x000fc60000010000 */
[----:B------:R0:W-:Y:S01]  /*0b10*/  STS [R10], R13 ;  /* 0x0000000d0a007388 */ /* 0x0001e20000000800 */
[----:B------:R-:W-:Y:S05]  /*0b20*/  @!P0 BRA `(.L_x_1723) ;  /* 0xfffffb2000008947 */ /* 0x000fea000383ffff */
.L_x_1718:
[----:B0--3--:R-:W-:Y:S05]  /*0b30*/  BSYNC B0 ;  /* 0x0000000000007941 */ /* 0x009fea0003800000 */
.L_x_1717:
        /* <DEDUP_REMOVED lines=9> */
[----:B-1----:R-:W-:Y:S01]  /*0bd0*/  FADD.FTZ R13, R11, R10 ;  /* 0x0000000a0b0d7221 */ /* 0x002fe20000010000 */
[----:B------:R-:W-:Y:S02]  /*0be0*/  LOP3.LUT P4, R11, R5, 0x1f, RZ, 0xc0, !PT ;  /* 0x0000001f050b7812 */ /* 0x000fe4000788c0ff */
[----:B------:R-:W0:Y:S04]  /*0bf0*/  SHFL.BFLY PT, R10, R9, 0x4, 0x1f ;  /* 0x0c801f00090a7f89 */ /* 0x000e2800000e0000 */
[----:B------:R-:W1:Y:S01]  /*0c00*/  SHFL.BFLY PT, R14, R13, 0x4, 0x1f ;  /* 0x0c801f000d0e7f89 */ /* 0x000e6200000e0000 */
[----:B0-----:R-:W-:-:S02]  /*0c10*/  FADD.FTZ R12, R9, R10 ;  /* 0x0000000a090c7221 */ /* 0x001fc40000010000 */
[----:B------:R-:W0:Y:S01]  /*0c20*/  I2F.U32 R10, c[0x0][0x0] ;  /* 0x00000000000a7b06 */ /* 0x000e220000201000 */
[----:B-1----:R-:W-:Y:S02]  /*0c30*/  FADD.FTZ R14, R13, R14 ;  /* 0x0000000e0d0e7221 */ /* 0x002fe40000010000 */
[----:B------:R-:W1:Y:S01]  /*0c40*/  SHFL.BFLY PT, R7, R12, 0x2, 0x1f ;  /* 0x0c401f000c077f89 */ /* 0x000e6200000e0000 */
[----:B------:R-:W-:-:S03]  /*0c50*/  SHF.L.U32 R13, R11, 0x2, RZ ;  /* 0x000000020b0d7819 */ /* 0x000fc600000006ff */
[----:B------:R-:W2:Y:S01]  /*0c60*/  SHFL.BFLY PT, R15, R14, 0x2, 0x1f ;  /* 0x0c401f000e0f7f89 */ /* 0x000ea200000e0000 */
[----:B------:R-:W3:Y:S01]  /*0c70*/  I2F.U32 R9, R5 ;  /* 0x0000000500097306 */ /* 0x000ee20000201000 */
[----:B0-----:R-:W-:-:S05]  /*0c80*/  FMUL.FTZ R10, R10, 0.03125 ;  /* 0x3d0000000a0a7820 */ /* 0x001fca0000410000 */
[----:B---3--:R-:W-:Y:S01]  /*0c90*/  FSETP.GT.FTZ.AND P0, PT, R10, R9, PT ;  /* 0x000000090a00720b */ /* 0x008fe20003f14000 */
[----:B-1----:R-:W-:Y:S01]  /*0ca0*/  FADD.FTZ R7, R12, R7 ;  /* 0x000000070c077221 */ /* 0x002fe20000010000 */
[----:B------:R-:W-:Y:S01]  /*0cb0*/  SHF.R.U32.HI R12, RZ, 0x5, R5 ;  /* 0x00000005ff0c7819 */ /* 0x000fe20000011605 */
[----:B--2---:R-:W-:-:S03]  /*0cc0*/  FADD.FTZ R15, R14, R15 ;  /* 0x0000000f0e0f7221 */ /* 0x004fc60000010000 */
[----:B------:R-:W0:Y:S04]  /*0cd0*/  SHFL.BFLY PT, R6, R7, 0x1, 0x1f ;  /* 0x0c201f0007067f89 */ /* 0x000e2800000e0000 */
[----:B------:R-:W1:Y:S01]  /*0ce0*/  SHFL.BFLY PT, R8, R15, 0x1, 0x1f ;  /* 0x0c201f000f087f89 */ /* 0x000e6200000e0000 */
[----:B0-----:R-:W-:Y:S02]  /*0cf0*/  FADD.FTZ R17, R7, R6 ;  /* 0x0000000607117221 */ /* 0x001fe40000010000 */
[----:B------:R-:W-:Y:S02]  /*0d00*/  IMAD.MOV.U32 R6, RZ, RZ, RZ ;  /* 0x000000ffff067224 */ /* 0x000fe400078e00ff */
[----:B-1----:R-:W-:Y:S01]  /*0d10*/  FADD.FTZ R19, R15, R8 ;  /* 0x000000080f137221 */ /* 0x002fe20000010000 */
[----:B------:R-:W-:Y:S01]  /*0d20*/  @!P4 STS [R12.X4+0x88], R17 ;  /* 0x000088110c00c388 */ /* 0x000fe20000004800 */
[----:B------:R-:W-:-:S03]  /*0d30*/  MOV R8, RZ ;  /* 0x000000ff00087202 */ /* 0x000fc60000000f00 */
        /* <DEDUP_REMOVED lines=34> */
.L_x_1725:
[----:B------:R-:W-:Y:S05]  /*0f60*/  BSYNC B0 ;  /* 0x0000000000007941 */ /* 0x000fea0003800000 */
.L_x_1724:
[----:B------:R-:W-:Y:S01]  /*0f70*/  BAR.SYNC.DEFER_BLOCKING 0x0 ;  /* 0x0000000000007b1d */ /* 0x000fe20000010000 */
[----:B------:R-:W-:-:S05]  /*0f80*/  HFMA2.MMA R14, -RZ, RZ, 0, 1.013278961181640625e-06 ;  /* 0x00000011ff0e7435 */ /* 0x000fca00000001ff */
[----:B------:R-:W-:Y:S01]  /*0f90*/  BSSY B0, `(.L_x_1726) ;  /* 0x0000052000007945 */ /* 0x000fe20003800000 */
[----:B------:R-:W-:Y:S05]  /*0fa0*/  @P2 BRA `(.L_x_1727) ;  /* 0x0000050000002947 */ /* 0x000fea0003800000 */
[----:B0-----:R-:W0:Y:S01]  /*0fb0*/  LDS.64 R6, [RZ] ;  /* 0x00000000ff067984 */ /* 0x001e220000000a00 */
[----:B------:R-:W-:Y:S02]  /*0fc0*/  ISETP.NE.U32.AND P0, PT, RZ, c[0x0][0x1c8], PT ;  /* 0x00007200ff007a0c */ /* 0x000fe40003f05070 */
[----:B------:R-:W-:Y:S02]  /*0fd0*/  MOV R9, R5 ;  /* 0x0000000500097202 */ /* 0x000fe40000000f00 */
[----:B------:R-:W-:Y:S02]  /*0fe0*/  ISETP.NE.AND.EX P0, PT, RZ, c[0x0][0x1cc], PT, P0 ;  /* 0x00007300ff007a0c */ /* 0x000fe40003f05300 */
[----:B0-----:R-:W-:Y:S02]  /*0ff0*/  F2FP.PACK_AB R15, R7, R6 ;  /* 0x00000006070f723e */ /* 0x001fe400000000ff */
.L_x_1732:
        /* <DEDUP_REMOVED lines=28> */
.L_x_1728:
[----:B------:R0:W-:Y:S01]  /*11c0*/  STS [R17], R19 ;  /* 0x0000001311007388 */ /* 0x0001e20000000800 */
[C---:B------:R-:W-:Y:S02]  /*11d0*/  HADD2 R7, |R19|.reuse, -RZ.H0_H0 ;  /* 0xa00000ff13077230 */ /* 0x040fe40000000200 */
[----:B------:R-:W-:-:S03]  /*11e0*/  HSETP2.GT.AND P5, PT, |R19|.H0_H0, |R19|.H1_H1, PT ;  /* 0x7000001313007234 */ /* 0x000fc60003fa4a00 */
[----:B------:R-:W-:-:S04]  /*11f0*/  PRMT R6, R7, 0x7632, R6 ;  /* 0x0000763207067816 */ /* 0x000fc80000000006 */
[----:B------:R-:W-:-:S05]  /*1200*/  SEL R7, R6, R7, !P5 ;  /* 0x0000000706077207 */ /* 0x000fca0006800000 */
[----:B------:R-:W-:-:S05]  /*1210*/  HSETP2.GT.AND P5, PT, R7.H0_H0, R14.H0_H0, PT ;  /* 0x2000000e07007234 */ /* 0x000fca0003fa4800 */
[----:B------:R-:W-:Y:S02]  /*1220*/  SEL R14, R14, R7, !P5 ;  /* 0x000000070e0e7207 */ /* 0x000fe40006800000 */
.L_x_1729:
        /* <DEDUP_REMOVED lines=18> */
[----:B------:R-:W-:-:S04]  /*1350*/  HFMA2.MMA R6, -RZ, RZ, 0, 1.1920928955078125e-07 ;  /* 0x00000002ff067435 */ /* 0x000fc800000001ff */
        /* <DEDUP_REMOVED lines=11> */
.L_x_1730:
[----:B------:R0:W-:Y:S01]  /*1410*/  STS [R17], R18 ;  /* 0x0000001211007388 */ /* 0x0001e20000000800 */
[C---:B------:R-:W-:Y:S02]  /*1420*/  HADD2 R7, |R18|.reuse, -RZ.H0_H0 ;  /* 0xa00000ff12077230 */ /* 0x040fe40000000200 */
[----:B------:R-:W-:-:S03]  /*1430*/  HSETP2.GT.AND P5, PT, |R18|.H0_H0, |R18|.H1_H1, PT ;  /* 0x7000001212007234 */ /* 0x000fc60003fa4a00 */
[----:B------:R-:W-:-:S04]  /*1440*/  PRMT R6, R7, 0x7632, R6 ;  /* 0x0000763207067816 */ /* 0x000fc80000000006 */
[----:B------:R-:W-:-:S05]  /*1450*/  SEL R7, R6, R7, !P5 ;  /* 0x0000000706077207 */ /* 0x000fca0006800000 */
[----:B------:R-:W-:-:S05]  /*1460*/  HSETP2.GT.AND P5, PT, R7.H0_H0, R14.H0_H0, PT ;  /* 0x2000000e07007234 */ /* 0x000fca0003fa4800 */
[----:B------:R-:W-:Y:S02]  /*1470*/  SEL R14, R14, R7, !P5 ;  /* 0x000000070e0e7207 */ /* 0x000fe40006800000 */
.L_x_1731:
[----:B0-----:R-:W-:-:S04]  /*1480*/  IADD3 R9, R19, c[0x0][0x0], RZ ;  /* 0x0000000013097a10 */ /* 0x001fc80007ffe0ff */
[----:B------:R-:W-:-:S13]  /*1490*/  ISETP.GE.AND P5, PT, R9, c[0x0][0x1a8], PT ;  /* 0x00006a0009007a0c */ /* 0x000fda0003fa6270 */
[----:B------:R-:W-:Y:S05]  /*14a0*/  @!P5 BRA `(.L_x_1732) ;  /* 0xfffffb500000d947 */ /* 0x000fea000383ffff */
.L_x_1727:
[----:B------:R-:W-:Y:S05]  /*14b0*/  BSYNC B0 ;  /* 0x0000000000007941 */ /* 0x000fea0003800000 */
.L_x_1726:
        /* <DEDUP_REMOVED lines=49> */
[----:B------:R-:W-:Y:S05]  /*17d0*/  CALL.REL.NOINC `($__internal_40_$__cuda_sm20_div_rn_f64_full) ;  /* 0x000001e000007944 */ /* 0x000fea0003c00000 */
.L_x_1736:
[----:B------:R-:W-:Y:S05]  /*17e0*/  BSYNC B1 ;  /* 0x0000000000017941 */ /* 0x000fea0003800000 */
.L_x_1735:
[----:B------:R-:W2:Y:S01]  /*17f0*/  F2F.F32.F64 R8, R6 ;  /* 0x0000000600087310 */ /* 0x000ea20000301000 */
[----:B------:R-:W2:Y:S01]  /*1800*/  DSETP.GEU.AND P0, PT, |R6|, c[0x2][0x0], PT ;  /* 0x008000000600762a */ /* 0x000ea20003f0e200 */
[----:B------:R-:W-:-:S13]  /*1810*/  MOV R13, 0x2 ;  /* 0x00000002000d7802 */ /* 0x000fda0000000f00 */
[----:B--2---:R-:W-:Y:S02]  /*1820*/  @!P0 FMUL R8, R8, 1.175494350822287508e-38 ;  /* 0x0080000008088820 */ /* 0x004fe40000400000 */
.L_x_1737:
        /* <DEDUP_REMOVED lines=16> */
.L_x_1734:
[----:B------:R-:W-:Y:S05]  /*1930*/  BSYNC B0 ;  /* 0x0000000000007941 */ /* 0x000fea0003800000 */
.L_x_1733:
        /* <DEDUP_REMOVED lines=8> */
        .weak           $__internal_40_$__cuda_sm20_div_rn_f64_full
        .type           $__internal_40_$__cuda_sm20_div_rn_f64_full,@function
        .size           $__internal_40_$__cuda_sm20_div_rn_f64_full,(.L_x_2474 - $__internal_40_$__cuda_sm20_div_rn_f64_full)
$__internal_40_$__cuda_sm20_div_rn_f64_full:
[C---:B------:R-:W-:Y:S01]  /*19c0*/  FSETP.GEU.AND P0, PT, |R9|.reuse, 1.469367938527859385e-39, PT ;  /* 0x001000000900780b */ /* 0x040fe20003f0e200 */
[----:B------:R-:W-:Y:S01]  /*19d0*/  IMAD.MOV.U32 R16, RZ, RZ, 0x1ca00000 ;  /* 0x1ca00000ff107424 */ /* 0x000fe200078e00ff */
[C---:B------:R-:W-:Y:S01]  /*19e0*/  LOP3.LUT R6, R9.reuse, 0x800fffff, RZ, 0xc0, !PT ;  /* 0x800fffff09067812 */ /* 0x040fe200078ec0ff */
[----:B------:R-:W-:Y:S01]  /*19f0*/  BSSY B2, `(.L_x_1738) ;  /* 0x0000047000027945 */ /* 0x000fe20003800000 */
[----:B------:R-:W-:Y:S02]  /*1a00*/  MOV R10, 0x1 ;  /* 0x00000001000a7802 */ /* 0x000fe40000000f00 */
[----:B------:R-:W-:Y:S02]  /*1a10*/  LOP3.LUT R7, R6, 0x3ff00000, RZ, 0xfc, !PT ;  /* 0x3ff0000006077812 */ /* 0x000fe400078efcff */
[----:B------:R-:W-:Y:S02]  /*1a20*/  MOV R6, R8 ;  /* 0x0000000800067202 */ /* 0x000fe40000000f00 */
[----:B------:R-:W-:-:S02]  /*1a30*/  LOP3.LUT R22, R9, 0x7ff00000, RZ, 0xc0, !PT ;  /* 0x7ff0000009167812 */ /* 0x000fc400078ec0ff */
[----:B------:R-:W-:Y:S01]  /*1a40*/  MOV R13, 0x40500000 ;  /* 0x40500000000d7802 */ /* 0x000fe20000000f00 */
[----:B------:R-:W0:Y:S01]  /*1a50*/  @!P0 DMUL R6, R8, 8.98846567431157953865e+307 ;  /* 0x7fe0000008068828 */ /* 0x000e220000000000 */
[----:B------:R-:W-:Y:S02]  /*1a60*/  ISETP.LE.U32.AND P2, PT, R22, 0x40500000, PT ;  /* 0x405000001600780c */ /* 0x000fe40003f43070 */
        /* <DEDUP_REMOVED lines=31> */
[----:B------:R-:W-:-:S09]  /*1c60*/  MOV R18, RZ ;  /* 0x000000ff00127202 */ /* 0x000fd20000000f00 */
        /* <DEDUP_REMOVED lines=14> */
.L_x_1739:
        /* <DEDUP_REMOVED lines=11> */
[----:B------:R-:W-:Y:S02]  /*1e00*/  @!P0 MOV R16, RZ ;  /* 0x000000ff00108202 */ /* 0x000fe40000000f00 */
[----:B------:R-:W-:Y:S02]  /*1e10*/  @P0 MOV R16, RZ ;  /* 0x000000ff00100202 */ /* 0x000fe40000000f00 */
[----:B------:R-:W-:Y:S01]  /*1e20*/  @P0 MOV R17, R6 ;  /* 0x0000000600110202 */ /* 0x000fe20000000f00 */
[----:B------:R-:W-:Y:S05]  /*1e30*/  BRA `(.L_x_1740) ;  /* 0x0000002000007947 */ /* 0x000fea0003800000 */
.L_x_1741:
[----:B------:R-:W-:Y:S01]  /*1e40*/  LOP3.LUT R17, R9, 0x80000, RZ, 0xfc, !PT ;  /* 0x0008000009117812 */ /* 0x000fe200078efcff */
[----:B------:R-:W-:Y:S02]  /*1e50*/  IMAD.MOV.U32 R16, RZ, RZ, R8 ;  /* 0x000000ffff107224 */ /* 0x000fe400078e0008 */
.L_x_1740:
[----:B------:R-:W-:Y:S05]  /*1e60*/  BSYNC B2 ;  /* 0x0000000000027941 */ /* 0x000fea0003800000 */
.L_x_1738:
[----:B------:R-:W-:Y:S01]  /*1e70*/  HFMA2.MMA R13, -RZ, RZ, 0, 0 ;  /* 0x00000000ff0d7435 */ /* 0x000fe200000001ff */
[----:B------:R-:W-:Y:S02]  /*1e80*/  MOV R6, R16 ;  /* 0x0000001000067202 */ /* 0x000fe40000000f00 */
[----:B------:R-:W-:-:S03]  /*1e90*/  MOV R7, R17 ;  /* 0x0000001100077202 */ /* 0x000fc60000000f00 */
[----:B------:R-:W-:Y:S05]  /*1ea0*/  RET.REL.NODEC R12 `(_ZN17fastertransformer35generalAddBiasResidualLayerNormOpt2I7__half2Lb1ELb0ELi2ELb1ELi2EEEvPT_S3_PKS2_S5_S5_S5_S5_S5_fiiPKfS7_S7_Pfi) ;  /* 0xffffe1500c007950 */ /* 0x000fea0003c3ffff */
.L_x_1742:
        /* <DEDUP_REMOVED lines=13> */
.L_x_2474:


//--------------------- .text._ZN17fastertransformer34generalAddBiasResidualLayerNormOptI7__half2Lb1ELb0ELi2ELb1ELi2EEEvPT_S3_PKS2_S5_S5_S5_S5_S5_fiiPKfS7_S7_Pfi --------------------------
	.section	.text._ZN17fastertransformer34generalAddBiasResidualLayerNormOptI7__half2Lb1ELb0ELi2ELb1ELi2EEEvPT_S3_PKS2_S5_S5_S5_S5_S5_fiiPKfS7_S7_Pfi,"ax",@progbits
	.sectioninfo	@"SHI_REGISTERS=24"
	.align	128
        .global         _ZN17fastertransformer34generalAddBiasResidualLayerNormOptI7__half2Lb1ELb0ELi2ELb1ELi2EEEvPT_S3_PKS2_S5_S5_S5_S5_S5_fiiPKfS7_S7_Pfi
        .type           _ZN17fastertransformer34generalAddBiasResidualLayerNormOptI7__half2Lb1ELb0ELi2ELb1ELi2EEEvPT_S3_PKS2_S5_S5_S5_S5_S5_fiiPKfS7_S7_Pfi,@function
        .size           _ZN17fastertransformer34generalAddBiasResidualLayerNormOptI7__half2Lb1ELb0ELi2ELb1ELi2EEEvPT_S3_PKS2_S5_S5_S5_S5_S5_fiiPKfS7_S7_Pfi,(.L_x_2475 - _ZN17fastertransformer34generalAddBiasResidualLayerNormOptI7__half2Lb1ELb0ELi2ELb1ELi2EEEvPT_S3_PKS2_S5_S5_S5_S5_S5_fiiPKfS7_S7_Pfi)
        .other          _ZN17fastertransformer34generalAddBiasResidualLayerNormOptI7__half2Lb1ELb0ELi2ELb1ELi2EEEvPT_S3_PKS2_S5_S5_S5_S5_S5_fiiPKfS7_S7_Pfi,@"STO_CUDA_ENTRY STV_DEFAULT"
_ZN17fastertransformer34generalAddBiasResidualLayerNormOptI7__half2Lb1ELb0ELi2ELb1ELi2EEEvPT_S3_PKS2_S5_S5_S5_S5_S5_fiiPKfS7_S7_Pfi:
.text._ZN17fastertransformer34generalAddBiasResidualLayerNormOptI7__half2Lb1ELb0ELi2ELb1ELi2EEEvPT_S3_PKS2_S5_S5_S5_S5_S5_fiiPKfS7_S7_Pfi:
        /* <DEDUP_REMOVED lines=8> */
[----:B------:R-:W-:Y:S02]  /*0080*/  IMAD.MOV.U32 R2, RZ, RZ, c[0x0][0x1c0] ;  /* 0x00007000ff027624 */ /* 0x000fe400078e00ff */
[----:B------:R-:W-:-:S07]  /*0090*/  IMAD.MOV.U32 R3, RZ, RZ, c[0x0][0x1c4] ;  /* 0x00007100ff037624 */ /* 0x000fce00078e00ff */
        /* <DEDUP_REMOVED lines=9> */
[----:B------:R-:W-:-:S02]  /*0130*/  MOV R7, RZ ;  /* 0x000000ff00077202 */ /* 0x000fc40000000f00 */
[----:B------:R-:W-:Y:S02]  /*0140*/  PRMT R6, RZ, 0x5410, RZ ;  /* 0x00005410ff067816 */ /* 0x000fe400000000ff */
[----:B-1----:R-:W-:Y:S01]  /*0150*/  ISETP.GE.AND P2, PT, R0, c[0x0][0x1a8], PT ;  /* 0x00006a0000007a0c */ /* 0x002fe20003f46270 */
[----:B--2---:R-:W-:-:S12]  /*0160*/  @P0 FMUL.FTZ R7, R8, R11 ;  /* 0x0000000b08070220 */ /* 0x004fd80000410000 */
[----:B------:R-:W-:Y:S05]  /*0170*/  @P2 BRA `(.L_x_1744) ;  /* 0x000002f000002947 */ /* 0x000fea0003800000 */
[----:B0-----:R-:W0:Y:S01]  /*0180*/  S2R R5, SR_CTAID.X ;  /* 0x0000000000057919 */ /* 0x001e220000002500 */
[----:B------:R-:W-:Y:S05]  /*0190*/  @P0 BRA `(.L_x_1745) ;  /* 0x0000014000000947 */ /* 0x000fea0003800000 */
[----:B------:R-:W-:Y:S02]  /*01a0*/  IMAD.MOV.U32 R16, RZ, RZ, R0 ;  /* 0x000000ffff107224 */ /* 0x000fe400078e0000 */
.L_x_1746:
        /* <DEDUP_REMOVED lines=19> */
.L_x_1745:
[----:B------:R-:W-:-:S03]  /*02e0*/  MOV R8, R0 ;  /* 0x0000000000087202 */ /* 0x000fc60000000f00 */
.L_x_1747:
        /* <DEDUP_REMOVED lines=24> */
.L_x_1744:
[----:B0-----:R-:W-:Y:S05]  /*0470*/  BSYNC B0 ;  /* 0x0000000000007941 */ /* 0x001fea0003800000 */
.L_x_1743:
[----:B------:R-:W-:Y:S01]  /*0480*/  HADD2 R6, R6.H0_H0, R6.H1_H1 ;  /* 0x3000000606067230 */ /* 0x000fe20000000800 */
[----:B------:R-:W-:Y:S01]  /*0490*/  SHF.R.U32.HI R11, RZ, 0x3, R0 ;  /* 0x00000003ff0b7819 */ /* 0x000fe20000011600 */
[----:B------:R-:W-:Y:S01]  /*04a0*/  I2F.U32 R14, R0 ;  /* 0x00000000000e7306 */ /* 0x000fe20000201000 */
[----:B------:R-:W-:Y:S01]  /*04b0*/  ISETP.NE.AND P1, PT, R0, RZ, PT ;  /* 0x000000ff0000720c */ /* 0x000fe20003f25270 */
[----:B------:R-:W-:Y:S01]  /*04c0*/  BSSY B0, `(.L_x_1748) ;  /* 0x0000046000007945 */ /* 0x000fe20003800000 */
[----:B------:R-:W-:Y:S01]  /*04d0*/  HADD2.F32 R6, -RZ, R6.H0_H0 ;  /* 0x20000006ff067230 */ /* 0x000fe20000004100 */
[----:B------:R-:W-:-:S04]  /*04e0*/  LOP3.LUT R11, R11, 0x1ffffffc, RZ, 0xc0, !PT ;  /* 0x1ffffffc0b0b7812 */ /* 0x000fc800078ec0ff */
[----:B------:R-:W0:Y:S06]  /*04f0*/  SHFL.BFLY PT, R5, R6, 0x10, 0x1f ;  /* 0x0e001f0006057f89 */ /* 0x000e2c00000e0000 */
[----:B------:R-:W-:Y:S01]  /*0500*/  @!P1 I2F R15, c[0x0][0x1a8] ;  /* 0x00006a00000f9b06 */ /* 0x000fe20000201400 */
[----:B0-----:R-:W-:Y:S01]  /*0510*/  FADD.FTZ R7, R6, R5 ;  /* 0x0000000506077221 */ /* 0x001fe20000010000 */
[----:B------:R-:W-:-:S04]  /*0520*/  MOV R6, RZ ;  /* 0x000000ff00067202 */ /* 0x000fc80000000f00 */
[----:B------:R-:W0:Y:S02]  /*0530*/  SHFL.BFLY PT, R8, R7, 0x8, 0x1f ;  /* 0x0d001f0007087f89 */ /* 0x000e2400000e0000 */
[----:B0-----:R-:W-:-:S05]  /*0540*/  FADD.FTZ R8, R7, R8 ;  /* 0x0000000807087221 */ /* 0x001fca0000010000 */
[----:B------:R-:W0:Y:S02]  /*0550*/  SHFL.BFLY PT, R5, R8, 0x4, 0x1f ;  /* 0x0c801f0008057f89 */ /* 0x000e2400000e0000 */
[----:B0-----:R-:W-:Y:S02]  /*0560*/  FADD.FTZ R9, R8, R5 ;  /* 0x0000000508097221 */ /* 0x001fe40000010000 */
[----:B------:R-:W0:Y:S03]  /*0570*/  I2F.U32 R5, c[0x0][0x0] ;  /* 0x0000000000057b06 */ /* 0x000e260000201000 */
[----:B------:R-:W1:Y:S01]  /*0580*/  SHFL.BFLY PT, R10, R9, 0x2, 0x1f ;  /* 0x0c401f00090a7f89 */ /* 0x000e6200000e0000 */
[----:B0-----:R-:W-:-:S05]  /*0590*/  FMUL.FTZ R5, R5, 0.03125 ;  /* 0x3d00000005057820 */ /* 0x001fca0000410000 */
[----:B------:R-:W-:Y:S01]  /*05a0*/  FSETP.GT.FTZ.AND P0, PT, R5, R14, PT ;  /* 0x0000000e0500720b */ /* 0x000fe20003f14000 */
[----:B-1----:R-:W-:Y:S01]  /*05b0*/  FADD.FTZ R13, R9, R10 ;  /* 0x0000000a090d7221 */ /* 0x002fe20000010000 */
[----:B------:R-:W-:-:S04]  /*05c0*/  LOP3.LUT P4, R10, R0, 0x1f, RZ, 0xc0, !PT ;  /* 0x0000001f000a7812 */ /* 0x000fc8000788c0ff */
[----:B------:R-:W0:Y:S02]  /*05d0*/  SHFL.BFLY PT, R12, R13, 0x1, 0x1f ;  /* 0x0c201f000d0c7f89 */ /* 0x000e2400000e0000 */
[----:B0-----:R-:W-:Y:S02]  /*05e0*/  FADD.FTZ R16, R13, R12 ;  /* 0x0000000c0d107221 */ /* 0x001fe40000010000 */
[----:B------:R-:W-:-:S05]  /*05f0*/  IMAD.SHL.U32 R12, R10, 0x4, RZ ;  /* 0x000000040a0c7824 */ /* 0x000fca00078e00ff */
        /* <DEDUP_REMOVED lines=20> */
[----:B------:R-:W-:Y:S01]  /*0740*/  HFMA2.MMA R8, -RZ, RZ, 0, 0 ;  /* 0x00000000ff087435 */ /* 0x000fe200000001ff */
[----:B------:R-:W-:-:S02]  /*0750*/  IMAD.MOV.U32 R16, RZ, RZ, R0 ;  /* 0x000000ffff107224 */ /* 0x000fc400078e0000 */
[----:B------:R-:W1:Y:S04]  /*0760*/  S2R R7, SR_CTAID.X ;  /* 0x0000000000077919 */ /* 0x000e680000002500 */
.L_x_1750:
        /* <DEDUP_REMOVED lines=27> */
.L_x_1749:
[----:B0-----:R-:W-:Y:S05]  /*0920*/  BSYNC B0 ;  /* 0x0000000000007941 */ /* 0x001fea0003800000 */
.L_x_1748:
        /* <DEDUP_REMOVED lines=29> */
[----:B------:R-:W-:Y:S02]  /*0b00*/  @!P1 FFMA.FTZ R8, R8, R13, c[0x0][0x1a0] ;  /* 0x0000680008089623 */ /* 0x000fe4000001000d */
[----:B------:R-:W-:-:S04]  /*0b10*/  IMAD.MOV.U32 R13, RZ, RZ, 0x11 ;  /* 0x00000011ff0d7424 */ /* 0x000fc800078e00ff */
[----:B------:R-:W0:Y:S02]  /*0b20*/  @!P1 MUFU.RSQ R8, R8 ;  /* 0x0000000800089308 */ /* 0x000e240000001400 */
[----:B0-----:R0:W-:Y:S04]  /*0b30*/  @!P1 STS [0x4], R8 ;  /* 0x00000408ff009388 */ /* 0x0011e80000000800 */
[----:B------:R-:W-:Y:S06]  /*0b40*/  BAR.SYNC.DEFER_BLOCKING 0x0 ;  /* 0x0000000000007b1d */ /* 0x000fec0000010000 */
[----:B------:R-:W-:Y:S05]  /*0b50*/  @P2 BRA `(.L_x_1752) ;  /* 0x0000051000002947 */ /* 0x000fea0003800000 */
[----:B0-----:R-:W0:Y:S01]  /*0b60*/  LDS.64 R6, [RZ] ;  /* 0x00000000ff067984 */ /* 0x001e220000000a00 */
[----:B------:R-:W-:-:S02]  /*0b70*/  ISETP.NE.U32.AND P0, PT, RZ, c[0x0][0x1c8], PT ;  /* 0x00007200ff007a0c */ /* 0x000fc40003f05070 */
[----:B------:R-:W-:Y:S01]  /*0b80*/  MOV R9, R0 ;  /* 0x0000000000097202 */ /* 0x000fe20000000f00 */
[----:B------:R-:W1:Y:S01]  /*0b90*/  S2R R14, SR_CTAID.X ;  /* 0x00000000000e7919 */ /* 0x000e620000002500 */
[----:B------:R-:W-:Y:S02]  /*0ba0*/  ISETP.NE.AND.EX P0, PT, RZ, c[0x0][0x1cc], PT, P0 ;  /* 0x00007300ff007a0c */ /* 0x000fe40003f05300 */
[----:B01----:R-:W-:Y:S02]  /*0bb0*/  F2FP.PACK_AB R15, R7, R6 ;  /* 0x00000006070f723e */ /* 0x003fe400000000ff */
.L_x_1757:
        /* <DEDUP_REMOVED lines=28> */
.L_x_1753:
[----:B------:R0:W-:Y:S01]  /*0d80*/  STS [R17], R19 ;  /* 0x0000001311007388 */ /* 0x0001e20000000800 */
[C---:B------:R-:W-:Y:S02]  /*0d90*/  HADD2 R6, |R19|.reuse, -RZ.H0_H0 ;  /* 0xa00000ff13067230 */ /* 0x040fe40000000200 */
[----:B------:R-:W-:-:S03]  /*0da0*/  HSETP2.GT.AND P5, PT, |R19|.H0_H0, |R19|.H1_H1, PT ;  /* 0x7000001313007234 */ /* 0x000fc60003fa4a00 */
[----:B------:R-:W-:-:S04]  /*0db0*/  PRMT R7, R6, 0x7632, R7 ;  /* 0x0000763206077816 */ /* 0x000fc80000000007 */
[----:B------:R-:W-:-:S05]  /*0dc0*/  SEL R6, R7, R6, !P5 ;  /* 0x0000000607067207 */ /* 0x000fca0006800000 */
[----:B------:R-:W-:-:S05]  /*0dd0*/  HSETP2.GT.AND P5, PT, R6.H0_H0, R13.H0_H0, PT ;  /* 0x2000000d06007234 */ /* 0x000fca0003fa4800 */
[----:B------:R-:W-:Y:S02]  /*0de0*/  SEL R13, R13, R6, !P5 ;  /* 0x000000060d0d7207 */ /* 0x000fe40006800000 */
.L_x_1754:
        /* <DEDUP_REMOVED lines=30> */
.L_x_1755:
[----:B------:R0:W-:Y:S01]  /*0fd0*/  STS [R17], R18 ;  /* 0x0000001211007388 */ /* 0x0001e20000000800 */
[C---:B------:R-:W-:Y:S02]  /*0fe0*/  HADD2 R6, |R18|.reuse, -RZ.H0_H0 ;  /* 0xa00000ff12067230 */ /* 0x040fe40000000200 */
[----:B------:R-:W-:-:S03]  /*0ff0*/  HSETP2.GT.AND P5, PT, |R18|.H0_H0, |R18|.H1_H1, PT ;  /* 0x7000001212007234 */ /* 0x000fc60003fa4a00 */
[----:B------:R-:W-:-:S04]  /*1000*/  PRMT R7, R6, 0x7632, R7 ;  /* 0x0000763206077816 */ /* 0x000fc80000000007 */
[----:B------:R-:W-:-:S05]  /*1010*/  SEL R6, R7, R6, !P5 ;  /* 0x0000000607067207 */ /* 0x000fca0006800000 */
[----:B------:R-:W-:-:S05]  /*1020*/  HSETP2.GT.AND P5, PT, R6.H0_H0, R13.H0_H0, PT ;  /* 0x2000000d06007234 */ /* 0x000fca0003fa4800 */
[----:B------:R-:W-:Y:S02]  /*1030*/  SEL R13, R13, R6, !P5 ;  /* 0x000000060d0d7207 */ /* 0x000fe40006800000 */
.L_x_1756:
[----:B0-----:R-:W-:-:S04]  /*1040*/  IADD3 R9, R19, c[0x0][0x0], RZ ;  /* 0x0000000013097a10 */ /* 0x001fc80007ffe0ff */
[----:B------:R-:W-:-:S13]  /*1050*/  ISETP.GE.AND P5, PT, R9, c[0x0][0x1a8], PT ;  /* 0x00006a0009007a0c */ /* 0x000fda0003fa6270 */
[----:B------:R-:W-:Y:S05]  /*1060*/  @!P5 BRA `(.L_x_1757) ;  /* 0xfffffb500000d947 */ /* 0x000fea000383ffff */
.L_x_1752:
[----:B0-----:R-:W-:Y:S05]  /*1070*/  BSYNC B0 ;  /* 0x0000000000007941 */ /* 0x001fea0003800000 */
.L_x_1751:
        /* <DEDUP_REMOVED lines=8> */
[----:B------:R-:W-:Y:S01]  /*1100*/  IMAD.MOV.U32 R5, RZ, RZ, -0x1f528714 ;  /* 0xe0ad78ecff057424 */ /* 0x000fe200078e00ff */
        /* <DEDUP_REMOVED lines=40> */
[----:B------:R-:W-:Y:S05]  /*1390*/  CALL.REL.NOINC `($__internal_41_$__cuda_sm20_div_rn_f64_full) ;  /* 0x0000020000007944 */ /* 0x000fea0003c00000 */
.L_x_1761:
[----:B------:R-:W-:Y:S05]  /*13a0*/  BSYNC B1 ;  /* 0x0000000000017941 */ /* 0x000fea0003800000 */
.L_x_1760:
[----:B------:R-:W0:Y:S01]  /*13b0*/  S2R R13, SR_CTAID.X ;  /* 0x00000000000d7919 */ /* 0x000e220000002500 */
[----:B------:R-:W2:Y:S01]  /*13c0*/  F2F.F32.F64 R5, R8 ;  /* 0x0000000800057310 */ /* 0x000ea20000301000 */
[----:B------:R-:W2:Y:S01]  /*13d0*/  DSETP.GEU.AND P0, PT, |R8|, c[0x2][0x0], PT ;  /* 0x008000000800762a */ /* 0x000ea20003f0e200 */
[----:B-1----:R-:W-:-:S13]  /*13e0*/  MOV R15, 0x2 ;  /* 0x00000002000f7802 */ /* 0x002fda0000000f00 */
[----:B--2---:R-:W-:Y:S02]  /*13f0*/  @!P0 FMUL R5, R5, 1.175494350822287508e-38 ;  /* 0x0080000005058820 */ /* 0x004fe40000400000 */
.L_x_1762:
        /* <DEDUP_REMOVED lines=16> */
.L_x_1759:
[----:B------:R-:W-:Y:S05]  /*1500*/  BSYNC B0 ;  /* 0x0000000000007941 */ /* 0x000fea0003800000 */
.L_x_1758:
        /* <DEDUP_REMOVED lines=9> */
        .weak           $__internal_41_$__cuda_sm20_div_rn_f64_full
        .type           $__internal_41_$__cuda_sm20_div_rn_f64_full,@function
        .size           $__internal_41_$__cuda_sm20_div_rn_f64_full,(.L_x_2475 - $__internal_41_$__cuda_sm20_div_rn_f64_full)
$__internal_41_$__cuda_sm20_div_rn_f64_full:
        /* <DEDUP_REMOVED lines=57> */
.L_x_1764:
        /* <DEDUP_REMOVED lines=15> */
.L_x_1766:
[----:B0-----:R-:W-:Y:S01]  /*1a20*/  LOP3.LUT R17, R7, 0x80000, RZ, 0xfc, !PT ;  /* 0x0008000007117812 */ /* 0x001fe200078efcff */
[----:B------:R-:W-:Y:S02]  /*1a30*/  IMAD.MOV.U32 R16, RZ, RZ, R6 ;  /* 0x000000ffff107224 */ /* 0x000fe400078e0006 */
.L_x_1765:
[----:B------:R-:W-:Y:S05]  /*1a40*/  BSYNC B2 ;  /* 0x0000000000027941 */ /* 0x000fea0003800000 */
.L_x_1763:
[----:B------:R-:W-:Y:S01]  /*1a50*/  HFMA2.MMA R11, -RZ, RZ, 0, 0 ;  /* 0x00000000ff0b7435 */ /* 0x000fe200000001ff */
[----:B------:R-:W-:Y:S01]  /*1a60*/  MOV R8, R16 ;  /* 0x0000001000087202 */ /* 0x000fe20000000f00 */
[----:B------:R-:W-:-:S04]  /*1a70*/  IMAD.MOV.U32 R9, RZ, RZ, R17 ;  /* 0x000000ffff097224 */ /* 0x000fc800078e0011 */
[----:B------:R-:W-:Y:S05]  /*1a80*/  RET.REL.NODEC R10 `(_ZN17fastertransformer34generalAddBiasResidualLayerNormOptI7__half2Lb1ELb0ELi2ELb1ELi2EEEvPT_S3_PKS2_S5_S5_S5_S5_S5_fiiPKfS7_S7_Pfi) ;  /* 0xffffe5700a007950 */ /* 0x000fea0003c3ffff */
.L_x_1767:
        /* <DEDUP_REMOVED lines=15> */
.L_x_2475:


//--------------------- .text._ZN17fastertransformer35generalAddBiasResidualLayerNormOpt2I7__half2Lb0ELb1ELi2ELb1ELi2EEEvPT_S3_PKS2_S5_S5_S5_S5_S5_fiiPKfS7_S7_Pfi --------------------------
	.section	.text._ZN17fastertransformer35generalAddBiasResidualLayerNormOpt2I7__half2Lb0ELb1ELi2ELb1ELi2EEEvPT_S3_PKS2_S5_S5_S5_S5_S5_fiiPKfS7_S7_Pfi,"ax",@progbits
	.sectioninfo	@"SHI_REGISTERS=27"
	.align	128
        .global         _ZN17fastertransformer35generalAddBiasResidualLayerNormOpt2I7__half2Lb0ELb1ELi2ELb1ELi2EEEvPT_S3_PKS2_S5_S5_S5_S5_S5_fiiPKfS7_S7_Pfi
        .type           _ZN17fastertransformer35generalAddBiasResidualLayerNormOpt2I7__half2Lb0ELb1ELi2ELb1ELi2EEEvPT_S3_PKS2_S5_S5_S5_S5_S5_fiiPKfS7_S7_Pfi,@function
        .size           _ZN17fastertransformer35generalAddBiasResidualLayerNormOpt2I7__half2Lb0ELb1ELi2ELb1ELi2EEEvPT_S3_PKS2_S5_S5_S5_S5_S5_fiiPKfS7_S7_Pfi,(.L_x_2476 - _ZN17fastertransformer35generalAddBiasResidualLayerNormOpt2I7__half2Lb0ELb1ELi2ELb1ELi2EEEvPT_S3_PKS2_S5_S5_S5_S5_S5_fiiPKfS7_S7_Pfi)
        .other          _ZN17fastertransformer35generalAddBiasResidualLayerNormOpt2I7__half2Lb0ELb1ELi2ELb1ELi2EEEvPT_S3_PKS2_S5_S5_S5_S5_S5_fiiPKfS7_S7_Pfi,@"STO_CUDA_ENTRY STV_DEFAULT"
_ZN17fastertransformer35generalAddBiasResidualLayerNormOpt2I7__half2Lb0ELb1ELi2ELb1ELi2EEEvPT_S3_PKS2_S5_S5_S5_S5_S5_fiiPKfS7_S7_Pfi:
.text._ZN17fastertransformer35generalAddBiasResidualLayerNormOpt2I7__half2Lb0ELb1ELi2ELb1ELi2EEEvPT_S3_PKS2_S5_S5_S5_S5_S5_fiiPKfS7_S7_Pfi:
        /* <DEDUP_REMOVED lines=18> */
.L_x_1770:
[----:B------:R-:W-:Y:S02]  /*0120*/  IMAD.MOV.U32 R7, RZ, RZ, 0x4 ;  /* 0x00000004ff077424 */ /* 0x000fe400078e00ff */
[----:B------:R-:W-:Y:S02]  /*0130*/  IMAD R10, R0, c[0x0][0x1a8], R9 ;  /* 0x00006a00000a7a24 */ /* 0x000fe400078e0209 */
[----:B------:R-:W-:-:S04]  /*0140*/  IMAD.WIDE R12, R9, R7, c[0x0][0x178] ;  /* 0x00005e00090c7625 */ /* 0x000fc800078e0207 */
        /* <DEDUP_REMOVED lines=31> */
[----:B0-----:R-:W-:Y:S02]  /*0340*/  IMAD R16, R0, c[0x0][0x1a8], R10 ;  /* 0x00006a0000107a24 */ /* 0x001fe400078e020a */
        /* <DEDUP_REMOVED lines=32> */
.L_x_1769:
[----:B0-2---:R-:W-:Y:S05]  /*0550*/  BSYNC B0 ;  /* 0x0000000000007941 */ /* 0x005fea0003800000 */
.L_x_1768:
        /* <DEDUP_REMOVED lines=65> */
.L_x_1772:
[----:B------:R-:W-:Y:S05]  /*0970*/  BSYNC B0 ;  /* 0x0000000000007941 */ /* 0x000fea0003800000 */
.L_x_1771:
        /* <DEDUP_REMOVED lines=9> */
.L_x_1779:
        /* <DEDUP_REMOVED lines=30> */
.L_x_1775:
[----:B------:R0:W-:Y:S01]  /*0bf0*/  STS [R17], R19 ;  /* 0x0000001311007388 */ /* 0x0001e20000000800 */
[C---:B------:R-:W-:Y:S02]  /*0c00*/  HADD2 R7, |R19|.reuse, -RZ.H0_H0 ;  /* 0xa00000ff13077230 */ /* 0x040fe40000000200 */
[----:B------:R-:W-:-:S03]  /*0c10*/  HSETP2.GT.AND P4, PT, |R19|.H0_H0, |R19|.H1_H1, PT ;  /* 0x7000001313007234 */ /* 0x000fc60003f84a00 */
[----:B------:R-:W-:-:S04]  /*0c20*/  PRMT R6, R7, 0x7632, R6 ;  /* 0x0000763207067816 */ /* 0x000fc80000000006 */
[----:B------:R-:W-:-:S05]  /*0c30*/  SEL R7, R6, R7, !P4 ;  /* 0x0000000706077207 */ /* 0x000fca0006000000 */
[----:B------:R-:W-:-:S05]  /*0c40*/  HSETP2.GT.AND P4, PT, R7.H0_H0, R14.H0_H0, PT ;  /* 0x2000000e07007234 */ /* 0x000fca0003f84800 */
[----:B------:R-:W-:Y:S02]  /*0c50*/  SEL R14, R14, R7, !P4 ;  /* 0x000000070e0e7207 */ /* 0x000fe40006000000 */
.L_x_1776:
        /* <DEDUP_REMOVED lines=32> */
.L_x_1777:
[----:B------:R0:W-:Y:S01]  /*0e60*/  STS [R17], R18 ;  /* 0x0000001211007388 */ /* 0x0001e20000000800 */
[C---:B------:R-:W-:Y:S02]  /*0e70*/  HADD2 R7, |R18|.reuse, -RZ.H0_H0 ;  /* 0xa00000ff12077230 */ /* 0x040fe40000000200 */
[----:B------:R-:W-:-:S03]  /*0e80*/  HSETP2.GT.AND P4, PT, |R18|.H0_H0, |R18|.H1_H1, PT ;  /* 0x7000001212007234 */ /* 0x000fc60003f84a00 */
[----:B------:R-:W-:-:S04]  /*0e90*/  PRMT R6, R7, 0x7632, R6 ;  /* 0x0000763207067816 */ /* 0x000fc80000000006 */
[----:B------:R-:W-:-:S05]  /*0ea0*/  SEL R7, R6, R7, !P4 ;  /* 0x0000000706077207 */ /* 0x000fca0006000000 */
[----:B------:R-:W-:-:S05]  /*0eb0*/  HSETP2.GT.AND P4, PT, R7.H0_H0, R14.H0_H0, PT ;  /* 0x2000000e07007234 */ /* 0x000fca0003f84800 */
[----:B------:R-:W-:Y:S02]  /*0ec0*/  SEL R14, R14, R7, !P4 ;  /* 0x000000070e0e7207 */ /* 0x000fe40006000000 */
.L_x_1778:
[----:B0-----:R-:W-:-:S04]  /*0ed0*/  IADD3 R9, R19, c[0x0][0x0], RZ ;  /* 0x0000000013097a10 */ /* 0x001fc80007ffe0ff */
[----:B------:R-:W-:-:S13]  /*0ee0*/  ISETP.GE.AND P4, PT, R9, c[0x0][0x1a8], PT ;  /* 0x00006a0009007a0c */ /* 0x000fda0003f86270 */
[----:B------:R-:W-:Y:S05]  /*0ef0*/  @!P4 BRA `(.L_x_1779) ;  /* 0xfffffb100000c947 */ /* 0x000fea000383ffff */
.L_x_1774:
[----:B------:R-:W-:Y:S05]  /*0f00*/  BSYNC B0 ;  /* 0x0000000000007941 */ /* 0x000fea0003800000 */
.L_x_1773:
        /* <DEDUP_REMOVED lines=49> */
[----:B------:R-:W-:Y:S05]  /*1220*/  CALL.REL.NOINC `($__internal_42_$__cuda_sm20_div_rn_f64_full) ;  /* 0x000001e000007944 */ /* 0x000fea0003c00000 */
.L_x_1783:
[----:B------:R-:W-:Y:S05]  /*1230*/  BSYNC B1 ;  /* 0x0000000000017941 */ /* 0x000fea0003800000 */
.L_x_1782:
[----:B------:R-:W2:Y:S01]  /*1240*/  F2F.F32.F64 R8, R6 ;  /* 0x0000000600087310 */ /* 0x000ea20000301000 */
[----:B------:R-:W2:Y:S01]  /*1250*/  DSETP.GEU.AND P0, PT, |R6|, c[0x2][0x0], PT ;  /* 0x008000000600762a */ /* 0x000ea20003f0e200 */
[----:B------:R-:W-:-:S13]  /*1260*/  MOV R13, 0x2 ;  /* 0x00000002000d7802 */ /* 0x000fda0000000f00 */
[----:B--2---:R-:W-:Y:S02]  /*1270*/  @!P0 FMUL R8, R8, 1.175494350822287508e-38 ;  /* 0x0080000008088820 */ /* 0x004fe40000400000 */
.L_x_1784:
        /* <DEDUP_REMOVED lines=16> */
.L_x_1781:
[----:B------:R-:W-:Y:S05]  /*1380*/  BSYNC B0 ;  /* 0x0000000000007941 */ /* 0x000fea0003800000 */
.L_x_1780:
        /* <DEDUP_REMOVED lines=8> */
        .weak           $__internal_42_$__cuda_sm20_div_rn_f64_full
        .type           $__internal_42_$__cuda_sm20_div_rn_f64_full,@function
        .size           $__internal_42_$__cuda_sm20_div_rn_f64_full,(.L_x_2476 - $__internal_42_$__cuda_sm20_div_rn_f64_full)
$__internal_42_$__cuda_sm20_div_rn_f64_full:
        /* <DEDUP_REMOVED lines=57> */
.L_x_1786:
        /* <DEDUP_REMOVED lines=15> */
.L_x_1788:
[----:B------:R-:W-:Y:S01]  /*1890*/  LOP3.LUT R17, R9, 0x80000, RZ, 0xfc, !PT ;  /* 0x0008000009117812 */ /* 0x000fe200078efcff */
[----:B------:R-:W-:Y:S02]  /*18a0*/  IMAD.MOV.U32 R16, RZ, RZ, R8 ;  /* 0x000000ffff107224 */ /* 0x000fe400078e0008 */
.L_x_1787:
[----:B------:R-:W-:Y:S05]  /*18b0*/  BSYNC B2 ;  /* 0x0000000000027941 */ /* 0x000fea0003800000 */
.L_x_1785:
[----:B------:R-:W-:Y:S01]  /*18c0*/  HFMA2.MMA R13, -RZ, RZ, 0, 0 ;  /* 0x00000000ff0d7435 */ /* 0x000fe200000001ff */
[----:B------:R-:W-:Y:S01]  /*18d0*/  MOV R6, R16 ;  /* 0x0000001000067202 */ /* 0x000fe20000000f00 */
[----:B------:R-:W-:-:S04]  /*18e0*/  IMAD.MOV.U32 R7, RZ, RZ, R17 ;  /* 0x000000ffff077224 */ /* 0x000fc800078e0011 */
[----:B------:R-:W-:Y:S05]  /*18f0*/  RET.REL.NODEC R12 `(_ZN17fastertransformer35generalAddBiasResidualLayerNormOpt2I7__half2Lb0ELb1ELi2ELb1ELi2EEEvPT_S3_PKS2_S5_S5_S5_S5_S5_fiiPKfS7_S7_Pfi) ;  /* 0xffffe7000c007950 */ /* 0x000fea0003c3ffff */
.L_x_1789:
        /* <DEDUP_REMOVED lines=16> */
.L_x_2476:


//--------------------- .text._ZN17fastertransformer34generalAddBiasResidualLayerNormOptI7__half2Lb0ELb1ELi2ELb1ELi2EEEvPT_S3_PKS2_S5_S5_S5_S5_S5_fiiPKfS7_S7_Pfi --------------------------
	.section	.text._ZN17fastertransformer34generalAddBiasResidualLayerNormOptI7__half2Lb0ELb1ELi2ELb1ELi2EEEvPT_S3_PKS2_S5_S5_S5_S5_S5_fiiPKfS7_S7_Pfi,"ax",@progbits
	.sectioninfo	@"SHI_REGISTERS=24"
	.align	128
        .global         _ZN17fastertransformer34generalAddBiasResidualLayerNormOptI7__half2Lb0ELb1ELi2ELb1ELi2EEEvPT_S3_PKS2_S5_S5_S5_S5_S5_fiiPKfS7_S7_Pfi
        .type           _ZN17fastertransformer34generalAddBiasResidualLayerNormOptI7__half2Lb0ELb1ELi2ELb1ELi2EEEvPT_S3_PKS2_S5_S5_S5_S5_S5_fiiPKfS7_S7_Pfi,@function
        .size           _ZN17fastertransformer34generalAddBiasResidualLayerNormOptI7__half2Lb0ELb1ELi2ELb1ELi2EEEvPT_S3_PKS2_S5_S5_S5_S5_S5_fiiPKfS7_S7_Pfi,(.L_x_2477 - _ZN17fastertransformer34generalAddBiasResidualLayerNormOptI7__half2Lb0ELb1ELi2ELb1ELi2EEEvPT_S3_PKS2_S5_S5_S5_S5_S5_fiiPKfS7_S7_Pfi)
        .other          _ZN17fastertransformer34generalAddBiasResidualLayerNormOptI7__half2Lb0ELb1ELi2ELb1ELi2EEEvPT_S3_PKS2_S5_S5_S5_S5_S5_fiiPKfS7_S7_Pfi,@"STO_CUDA_ENTRY STV_DEFAULT"
_ZN17fastertransformer34generalAddBiasResidualLayerNormOptI7__half2Lb0ELb1ELi2ELb1ELi2EEEvPT_S3_PKS2_S5_S5_S5_S5_S5_fiiPKfS7_S7_Pfi:
.text._ZN17fastertransformer34generalAddBiasResidualLayerNormOptI7__half2Lb0ELb1ELi2ELb1ELi2EEEvPT_S3_PKS2_S5_S5_S5_S5_S5_fiiPKfS7_S7_Pfi:
        /* <DEDUP_REMOVED lines=15> */
.L_x_1792:
        /* <DEDUP_REMOVED lines=18> */
.L_x_1791:
[----:B-1----:R-:W-:Y:S05]  /*0210*/  BSYNC B0 ;  /* 0x0000000000007941 */ /* 0x002fea0003800000 */
.L_x_1790:
        /* <DEDUP_REMOVED lines=47> */
.L_x_1795:
        /* <DEDUP_REMOVED lines=27> */
.L_x_1794:
[----:B0-----:R-:W-:Y:S05]  /*06c0*/  BSYNC B0 ;  /* 0x0000000000007941 */ /* 0x001fea0003800000 */
.L_x_1793:
        /* <DEDUP_REMOVED lines=41> */
.L_x_1802:
        /* <DEDUP_REMOVED lines=30> */
.L_x_1798:
[----:B------:R0:W-:Y:S01]  /*0b40*/  STS [R17], R19 ;  /* 0x0000001311007388 */ /* 0x0001e20000000800 */
[C---:B------:R-:W-:Y:S02]  /*0b50*/  HADD2 R4, |R19|.reuse, -RZ.H0_H0 ;  /* 0xa00000ff13047230 */ /* 0x040fe40000000200 */
[----:B------:R-:W-:-:S03]  /*0b60*/  HSETP2.GT.AND P4, PT, |R19|.H0_H0, |R19|.H1_H1, PT ;  /* 0x7000001313007234 */ /* 0x000fc60003f84a00 */
[----:B------:R-:W-:-:S04]  /*0b70*/  PRMT R5, R4, 0x7632, R5 ;  /* 0x0000763204057816 */ /* 0x000fc80000000005 */
[----:B------:R-:W-:-:S05]  /*0b80*/  SEL R4, R5, R4, !P4 ;  /* 0x0000000405047207 */ /* 0x000fca0006000000 */
[----:B------:R-:W-:-:S05]  /*0b90*/  HSETP2.GT.AND P4, PT, R4.H0_H0, R13.H0_H0, PT ;  /* 0x2000000d04007234 */ /* 0x000fca0003f84800 */
[----:B------:R-:W-:Y:S02]  /*0ba0*/  SEL R13, R13, R4, !P4 ;  /* 0x000000040d0d7207 */ /* 0x000fe40006000000 */
.L_x_1799:
        /* <DEDUP_REMOVED lines=32> */
.L_x_1800:
[----:B------:R0:W-:Y:S01]  /*0db0*/  STS [R17], R18 ;  /* 0x0000001211007388 */ /* 0x0001e20000000800 */
[C---:B------:R-:W-:Y:S02]  /*0dc0*/  HADD2 R4, |R18|.reuse, -RZ.H0_H0 ;  /* 0xa00000ff12047230 */ /* 0x040fe40000000200 */
[----:B------:R-:W-:-:S03]  /*0dd0*/  HSETP2.GT.AND P4, PT, |R18|.H0_H0, |R18|.H1_H1, PT ;  /* 0x7000001212007234 */ /* 0x000fc60003f84a00 */
[----:B------:R-:W-:-:S04]  /*0de0*/  PRMT R5, R4, 0x7632, R5 ;  /* 0x0000763204057816 */ /* 0x000fc80000000005 */
[----:B------:R-:W-:-:S05]  /*0df0*/  SEL R4, R5, R4, !P4 ;  /* 0x0000000405047207 */ /* 0x000fca0006000000 */
[----:B------:R-:W-:-:S05]  /*0e00*/  HSETP2.GT.AND P4, PT, R4.H0_H0, R13.H0_H0, PT ;  /* 0x2000000d04007234 */ /* 0x000fca0003f84800 */
[----:B------:R-:W-:Y:S02]  /*0e10*/  SEL R13, R13, R4, !P4 ;  /* 0x000000040d0d7207 */ /* 0x000fe40006000000 */
.L_x_1801:
[----:B0-----:R-:W-:-:S04]  /*0e20*/  IADD3 R7, R19, c[0x0][0x0], RZ ;  /* 0x0000000013077a10 */ /* 0x001fc80007ffe0ff */
[----:B------:R-:W-:-:S13]  /*0e30*/  ISETP.GE.AND P4, PT, R7, c[0x0][0x1a8], PT ;  /* 0x00006a0007007a0c */ /* 0x000fda0003f86270 */
[----:B------:R-:W-:Y:S05]  /*0e40*/  @!P4 BRA `(.L_x_1802) ;  /* 0xfffffb100000c947 */ /* 0x000fea000383ffff */
.L_x_1797:
[----:B0-----:R-:W-:Y:S05]  /*0e50*/  BSYNC B0 ;  /* 0x0000000000007941 */ /* 0x001fea0003800000 */
.L_x_1796:
        /* <DEDUP_REMOVED lines=49> */
[----:B------:R-:W-:Y:S05]  /*1170*/  CALL.REL.NOINC `($__internal_43_$__cuda_sm20_div_rn_f64_full) ;  /* 0x0000020000007944 */ /* 0x000fea0003c00000 */
.L_x_1806:
[----:B------:R-:W-:Y:S05]  /*1180*/  BSYNC B1 ;  /* 0x0000000000017941 */ /* 0x000fea0003800000 */
.L_x_1805:
[----:B------:R-:W0:Y:S01]  /*1190*/  S2R R13, SR_CTAID.X ;  /* 0x00000000000d7919 */ /* 0x000e220000002500 */
[----:B------:R-:W2:Y:S01]  /*11a0*/  F2F.F32.F64 R5, R8 ;  /* 0x0000000800057310 */ /* 0x000ea20000301000 */
[----:B------:R-:W2:Y:S01]  /*11b0*/  DSETP.GEU.AND P0, PT, |R8|, c[0x2][0x0], PT ;  /* 0x008000000800762a */ /* 0x000ea20003f0e200 */
[----:B-1----:R-:W-:-:S13]  /*11c0*/  IMAD.MOV.U32 R15, RZ, RZ, 0x2 ;  /* 0x00000002ff0f7424 */ /* 0x002fda00078e00ff */
[----:B--2---:R-:W-:Y:S02]  /*11d0*/  @!P0 FMUL R5, R5, 1.175494350822287508e-38 ;  /* 0x0080000005058820 */ /* 0x004fe40000400000 */
.L_x_1807:
        /* <DEDUP_REMOVED lines=16> */
.L_x_1804:
[----:B------:R-:W-:Y:S05]  /*12e0*/  BSYNC B0 ;  /* 0x0000000000007941 */ /* 0x000fea0003800000 */
.L_x_1803:
        /* <DEDUP_REMOVED lines=9> */
        .weak           $__internal_43_$__cuda_sm20_div_rn_f64_full
        .type           $__internal_43_$__cuda_sm20_div_rn_f64_full,@function
        .size           $__internal_43_$__cuda_sm20_div_rn_f64_full,(.L_x_2477 - $__internal_43_$__cuda_sm20_div_rn_f64_full)
$__internal_43_$__cuda_sm20_div_rn_f64_full:
        /* <DEDUP_REMOVED lines=57> */
.L_x_1809:
        /* <DEDUP_REMOVED lines=15> */
.L_x_1811:
[----:B0-----:R-:W-:Y:S01]  /*1800*/  LOP3.LUT R17, R7, 0x80000, RZ, 0xfc, !PT ;  /* 0x0008000007117812 */ /* 0x001fe200078efcff */
[----:B------:R-:W-:Y:S02]  /*1810*/  IMAD.MOV.U32 R16, RZ, RZ, R6 ;  /* 0x000000ffff107224 */ /* 0x000fe400078e0006 */
.L_x_1810:
[----:B------:R-:W-:Y:S05]  /*1820*/  BSYNC B2 ;  /* 0x0000000000027941 */ /* 0x000fea0003800000 */
.L_x_1808:
[----:B------:R-:W-:Y:S01]  /*1830*/  IMAD.MOV.U32 R11, RZ, RZ, 0x0 ;  /* 0x00000000ff0b7424 */ /* 0x000fe200078e00ff */
[----:B------:R-:W-:Y:S01]  /*1840*/  MOV R9, R17 ;  /* 0x0000001100097202 */ /* 0x000fe20000000f00 */
[----:B------:R-:W-:Y:S02]  /*1850*/  IMAD.MOV.U32 R8, RZ, RZ, R16 ;  /* 0x000000ffff087224 */ /* 0x000fe400078e0010 */
[----:B------:R-:W-:Y:S05]  /*1860*/  RET.REL.NODEC R10 `(_ZN17fastertransformer34generalAddBiasResidualLayerNormOptI7__half2Lb0ELb1ELi2ELb1ELi2EEEvPT_S3_PKS2_S5_S5_S5_S5_S5_fiiPKfS7_S7_Pfi) ;  /* 0xffffe7900a007950 */ /* 0x000fea0003c3ffff */
.L_x_1812:
        /* <DEDUP_REMOVED lines=9> */
.L_x_2477:


//--------------------- .text._ZN17fastertransformer35generalAddBiasResidualLayerNormOpt2I7__half2Lb1ELb1ELi2ELb1ELi2EEEvPT_S3_PKS2_S5_S5_S5_S5_S5_fiiPKfS7_S7_Pfi --------------------------
	.section	.text._ZN17fastertransformer35generalAddBiasResidualLayerNormOpt2I7__half2Lb1ELb1ELi2ELb1ELi2EEEvPT_S3_PKS2_S5_S5_S5_S5_S5_fiiPKfS7_S7_Pfi,"ax",@progbits
	.sectioninfo	@"SHI_REGISTERS=29"
	.align	128
        .global         _ZN17fastertransformer35generalAddBiasResidualLayerNormOpt2I7__half2Lb1ELb1ELi2ELb1ELi2EEEvPT_S3_PKS2_S5_S5_S5_S5_S5_fiiPKfS7_S7_Pfi
        .type           _ZN17fastertransformer35generalAddBiasResidualLayerNormOpt2I7__half2Lb1ELb1ELi2ELb1ELi2EEEvPT_S3_PKS2_S5_S5_S5_S5_S5_fiiPKfS7_S7_Pfi,@function
        .size           _ZN17fastertransformer35generalAddBiasResidualLayerNormOpt2I7__half2Lb1ELb1ELi2ELb1ELi2EEEvPT_S3_PKS2_S5_S5_S5_S5_S5_fiiPKfS7_S7_Pfi,(.L_x_2478 - _ZN17fastertransformer35generalAddBiasResidualLayerNormOpt2I7__half2Lb1ELb1ELi2ELb1ELi2EEEvPT_S3_PKS2_S5_S5_S5_S5_S5_fiiPKfS7_S7_Pfi)
        .other          _ZN17fastertransformer35generalAddBiasResidualLayerNormOpt2I7__half2Lb1ELb1ELi2ELb1ELi2EEEvPT_S3_PKS2_S5_S5_S5_S5_S5_fiiPKfS7_S7_Pfi,@"STO_CUDA_ENTRY STV_DEFAULT"
_ZN17fastertransformer35generalAddBiasResidualLayerNormOpt2I7__half2Lb1ELb1ELi2ELb1ELi2EEEvPT_S3_PKS2_S5_S5_S5_S5_S5_fiiPKfS7_S7_Pfi:
.text._ZN17fastertransformer35generalAddBiasResidualLayerNormOpt2I7__half2Lb1ELb1ELi2ELb1ELi2EEEvPT_S3_PKS2_S5_S5_S5_S5_S5_fiiPKfS7_S7_Pfi:
        /* <DEDUP_REMOVED lines=8> */
[----:B------:R-:W-:-:S02]  /*0080*/  MOV R2, c[0x0][0x1c0] ;  /* 0x0000700000027a02 */ /* 0x000fc40000000f00 */
[----:B------:R-:W-:-:S07]  /*0090*/  MOV R3, c[0x0][0x1c4] ;  /* 0x0000710000037a02 */ /* 0x000fce0000000f00 */
[----:B------:R0:W5:Y:S02]  /*00a0*/  @!P1 LDG.E R4, [R2.64] ;  /* 0x0000000402049981 */ /* 0x000164000c1e1900 */
[----:B------:R-:W-:Y:S01]  /*00b0*/  @P0 MOV R10, c[0x0][0x1b8] ;  /* 0x00006e00000a0a02 */ /* 0x000fe20000000f00 */
[----:B------:R-:W-:Y:S01]  /*00c0*/  @P0 IMAD.MOV.U32 R12, RZ, RZ, c[0x0][0x1b0] ;  /* 0x00006c00ff0c0624 */ /* 0x000fe200078e00ff */
[----:B------:R-:W-:Y:S02]  /*00d0*/  @P0 MOV R13, c[0x0][0x1b4] ;  /* 0x00006d00000d0a02 */ /* 0x000fe40000000f00 */
[----:B------:R-:W-:-:S04]  /*00e0*/  @P0 MOV R11, c[0x0][0x1bc] ;  /* 0x00006f00000b0a02 */ /* 0x000fc80000000f00 */
        /* <DEDUP_REMOVED lines=10> */
[----:B0--3--:R-:W-:Y:S01]  /*0190*/  MOV R6, RZ ;  /* 0x000000ff00067202 */ /* 0x009fe20000000f00 */
[----:B------:R-:W-:Y:S05]  /*01a0*/  @P0 BRA `(.L_x_1815) ;  /* 0x0000054000000947 */ /* 0x000fea0003800000 */
[----:B------:R-:W-:Y:S01]  /*01b0*/  HFMA2.MMA R7, -RZ, RZ, 0, 0 ;  /* 0x00000000ff077435 */ /* 0x000fe200000001ff */
[----:B------:R-:W-:Y:S01]  /*01c0*/  BSSY B1, `(.L_x_1816) ;  /* 0x0000051000017945 */ /* 0x000fe20003800000 */
[----:B------:R-:W-:-:S04]  /*01d0*/  MOV R9, R5 ;  /* 0x0000000500097202 */ /* 0x000fc80000000f00 */
.L_x_1818:
[----:B------:R-:W-:Y:S01]  /*01e0*/  MOV R8, 0x4 ;  /* 0x0000000400087802 */ /* 0x000fe20000000f00 */
[----:B------:R-:W-:-:S04]  /*01f0*/  IMAD R11, R0, c[0x0][0x1a8], R9 ;  /* 0x00006a00000b7a24 */ /* 0x000fc800078e0209 */
[----:B------:R-:W-:-:S04]  /*0200*/  IMAD.WIDE R14, R11, R8, c[0x0][0x180] ;  /* 0x000060000b0e7625 */ /* 0x000fc800078e0208 */
[-C--:B------:R-:W-:Y:S02]  /*0210*/  IMAD.WIDE R16, R11, R8.reuse, c[0x0][0x188] ;  /* 0x000062000b107625 */ /* 0x080fe400078e0208 */
        /* <DEDUP_REMOVED lines=40> */
[CC--:B------:R-:W-:Y:S02]  /*04a0*/  IMAD.WIDE R18, R9.reuse, R8.reuse, c[0x0][0x188] ;  /* 0x0000620009127625 */ /* 0x0c0fe400078e0208 */
[----:B------:R-:W3:Y:S02]  /*04b0*/  LDG.E.CONSTANT R16, [R16.64] ;  /* 0x0000000410107981 */ /* 0x000ee4000c1e9900 */
[----:B------:R-:W-:Y:S02]  /*04c0*/  IMAD.WIDE R20, R9, R8, c[0x0][0x170] ;  /* 0x00005c0009147625 */ /* 0x000fe400078e0208 */
[----:B------:R-:W4:Y:S04]  /*04d0*/  LDG.E.CONSTANT R18, [R18.64] ;  /* 0x0000000412127981 */ /* 0x000f28000c1e9900 */
        /* <DEDUP_REMOVED lines=31> */
.L_x_1817:
[----:B0-----:R-:W-:Y:S05]  /*06d0*/  BSYNC B1 ;  /* 0x0000000000017941 */ /* 0x001fea0003800000 */
.L_x_1816:
[----:B------:R-:W-:Y:S05]  /*06e0*/  BRA `(.L_x_1814) ;  /* 0x000005c000007947 */ /* 0x000fea0003800000 */
.L_x_1815:
[----:B------:R-:W-:Y:S01]  /*06f0*/  IMAD.MOV.U32 R13, RZ, RZ, R5 ;  /* 0x000000ffff0d7224 */ /* 0x000fe200078e0005 */
[----:B------:R-:W-:Y:S02]  /*0700*/  MOV R7, RZ ;  /* 0x000000ff00077202 */ /* 0x000fe40000000f00 */
.L_x_1819:
[----:B------:R-:W-:Y:S01]  /*0710*/  HFMA2.MMA R12, -RZ, RZ, 0, 4.76837158203125e-07 ;  /* 0x00000008ff0c7435 */ /* 0x000fe200000001ff */
[----:B0-----:R-:W-:Y:S01]  /*0720*/  IMAD R18, R0, c[0x0][0x1a8], R13 ;  /* 0x00006a0000127a24 */ /* 0x001fe200078e020d */
[----:B------:R-:W-:-:S08]  /*0730*/  MOV R9, 0x4 ;  /* 0x0000000400097802 */ /* 0x000fd00000000f00 */
[----:B------:R-:W-:-:S06]  /*0740*/  IMAD.WIDE R10, R18, R12, c[0x0][0x170] ;  /* 0x00005c00120a7625 */ /* 0x000fcc00078e020c */
[----:B------:R-:W2:Y:S01]  /*0750*/  LDG.E.64 R10, [R10.64] ;  /* 0x000000040a0a7981 */ /* 0x000ea2000c1e1b00 */
[----:B------:R-:W-:-:S04]  /*0760*/  IMAD.WIDE R20, R18, R9, c[0x0][0x180] ;  /* 0x0000600012147625 */ /* 0x000fc800078e0209 */
[-C--:B------:R-:W-:Y:S02]  /*0770*/  IMAD.WIDE R14, R18, R9.reuse, c[0x0][0x188] ;  /* 0x00006200120e7625 */ /* 0x080fe400078e0209 */
[----:B------:R-:W3:Y:S02]  /*0780*/  LDG.E.CONSTANT R20, [R20.64] ;  /* 0x0000000414147981 */ /* 0x000ee4000c1e9900 */
[----:B------:R-:W-:Y:S02]  /*0790*/  IMAD.WIDE R16, R13, R9, c[0x0][0x178] ;  /* 0x00005e000d107625 */ /* 0x000fe400078e0209 */
[----:B------:R-:W4:Y:S04]  /*07a0*/  LDG.E.CONSTANT R14, [R14.64] ;  /* 0x000000040e0e7981 */ /* 0x000f28000c1e9900 */
[----:B------:R-:W4:Y:S01]  /*07b0*/  LDG.E.CONSTANT R16, [R16.64] ;  /* 0x0000000410107981 */ /* 0x000f22000c1e9900 */
[----:B--2---:R-:W0:Y:S01]  /*07c0*/  I2F R23, R10 ;  /* 0x0000000a00177306 */ /* 0x004e220000201400 */
[----:B---3--:R-:W-:-:S07]  /*07d0*/  HADD2.F32 R19, -RZ, R20.H1_H1 ;  /* 0x30000014ff137230 */ /* 0x008fce0000004100 */
[----:B------:R-:W1:Y:S01]  /*07e0*/  I2F R25, R11 ;  /* 0x0000000b00197306 */ /* 0x000e620000201400 */
[----:B------:R-:W-:Y:S02]  /*07f0*/  HADD2.F32 R20, -RZ, R20.H0_H0 ;  /* 0x20000014ff147230 */ /* 0x000fe40000004100 */
[--C-:B----4-:R-:W-:Y:S02]  /*0800*/  HADD2.F32 R22, -RZ, R14.reuse.H1_H1 ;  /* 0x3000000eff167230 */ /* 0x110fe40000004100 */
[----:B------:R-:W-:-:S03]  /*0810*/  HADD2.F32 R15, -RZ, R14.H0_H0 ;  /* 0x2000000eff0f7230 */ /* 0x000fc60000004100 */
[----:B------:R-:W-:Y:S01]  /*0820*/  FADD.FTZ R22, R19, R22 ;  /* 0x0000001613167221 */ /* 0x000fe20000010000 */
[--C-:B------:R-:W-:Y:S01]  /*0830*/  HADD2.F32 R19, -RZ, R16.reuse.H1_H1 ;  /* 0x30000010ff137230 */ /* 0x100fe20000004100 */
[-C--:B0-----:R-:W-:Y:S01]  /*0840*/  FMUL.FTZ R23, R23, R8.reuse ;  /* 0x0000000817177220 */ /* 0x081fe20000410000 */
[----:B------:R-:W-:Y:S01]  /*0850*/  HADD2.F32 R16, -RZ, R16.H0_H0 ;  /* 0x20000010ff107230 */ /* 0x000fe20000004100 */
[----:B------:R-:W-:Y:S02]  /*0860*/  FADD.FTZ R15, R20, R15 ;  /* 0x0000000f140f7221 */ /* 0x000fe40000010000 */
[----:B------:R-:W-:Y:S02]  /*0870*/  FADD.FTZ R19, RZ, R19 ;  /* 0x00000013ff137221 */ /* 0x000fe40000010000 */
[----:B-1----:R-:W-:Y:S02]  /*0880*/  FMUL.FTZ R24, R25, R8 ;  /* 0x0000000819187220 */ /* 0x002fe40000410000 */
[----:B------:R-:W-:-:S02]  /*0890*/  FADD.FTZ R16, RZ, R16 ;  /* 0x00000010ff107221 */ /* 0x000fc40000010000 */
[----:B------:R-:W-:Y:S01]  /*08a0*/  FADD.FTZ R19, R19, R22 ;  /* 0x0000001613137221 */ /* 0x000fe20000010000 */
[----:B------:R-:W-:Y:S01]  /*08b0*/  F2FP.PACK_AB R23, R24, R23 ;  /* 0x000000171817723e */ /* 0x000fe200000000ff */
[----:B------:R-:W-:-:S04]  /*08c0*/  FADD.FTZ R15, R16, R15 ;  /* 0x0000000f100f7221 */ /* 0x000fc80000010000 */
[--C-:B------:R-:W-:Y:S02]  /*08d0*/  HADD2.F32 R14, -RZ, R23.reuse.H1_H1 ;  /* 0x30000017ff0e7230 */ /* 0x100fe40000004100 */
[----:B------:R-:W-:-:S03]  /*08e0*/  HADD2.F32 R10, -RZ, R23.H0_H0 ;  /* 0x20000017ff0a7230 */ /* 0x000fc60000004100 */
[----:B------:R-:W-:Y:S02]  /*08f0*/  FADD.FTZ R11, R19, R14 ;  /* 0x0000000e130b7221 */ /* 0x000fe40000010000 */
[----:B------:R-:W-:Y:S02]  /*0900*/  FADD.FTZ R10, R15, R10 ;  /* 0x0000000a0f0a7221 */ /* 0x000fe40000010000 */
[----:B------:R-:W-:-:S03]  /*0910*/  IMAD.WIDE R18, R18, R9, c[0x0][0x168] ;  /* 0x00005a0012127625 */ /* 0x000fc600078e0209 */
[CC--:B------:R-:W-:Y:S01]  /*0920*/  F2FP.PACK_AB R14, R10.reuse, R11.reuse ;  /* 0x0000000b0a0e723e */ /* 0x0c0fe200000000ff */
[----:B------:R-:W-:Y:S02]  /*0930*/  FMUL.FTZ R15, R11, R11 ;  /* 0x0000000b0b0f7220 */ /* 0x000fe40000410000 */
[----:B------:R-:W-:Y:S01]  /*0940*/  FADD.FTZ R16, R10, R11 ;  /* 0x0000000b0a107221 */ /* 0x000fe20000010000 */
        /* <DEDUP_REMOVED lines=19> */
[----:B------:R-:W-:Y:S01]  /*0a80*/  IMAD R16, R9, c[0x0][0x0], R16 ;  /* 0x0000000009107a24 */ /* 0x000fe200078e0210 */
        /* <DEDUP_REMOVED lines=16> */
[----:B------:R-:W-:Y:S02]  /*0b90*/  FADD.FTZ R13, R20, R13 ;  /* 0x0000000d140d7221 */ /* 0x000fe40000010000 */
[----:B------:R-:W-:Y:S02]  /*0ba0*/  IMAD.WIDE R18, R18, R9, c[0x0][0x168] ;  /* 0x00005a0012127625 */ /* 0x000fe400078e0209 */
[--C-:B------:R-:W-:Y:S02]  /*0bb0*/  HADD2.F32 R12, -RZ, R17.reuse.H1_H1 ;  /* 0x30000011ff0c7230 */ /* 0x100fe40000004100 */
[----:B------:R-:W-:-:S03]  /*0bc0*/  HADD2.F32 R10, -RZ, R17.H0_H0 ;  /* 0x20000011ff0a7230 */ /* 0x000fc60000004100 */
[----:B------:R-:W-:Y:S02]  /*0bd0*/  FADD.FTZ R15, R15, R12 ;  /* 0x0000000c0f0f7221 */ /* 0x000fe40000010000 */
[----:B------:R-:W-:Y:S01]  /*0be0*/  FADD.FTZ R10, R13, R10 ;  /* 0x0000000a0d0a7221 */ /* 0x000fe20000010000 */
[----:B------:R-:W-:Y:S01]  /*0bf0*/  IADD3 R13, R14, c[0x0][0x0], RZ ;  /* 0x000000000e0d7a10 */ /* 0x000fe20007ffe0ff */
[-C--:B------:R-:W-:Y:S02]  /*0c00*/  FMUL.FTZ R9, R15, R15.reuse ;  /* 0x0000000f0f097220 */ /* 0x080fe40000410000 */
[C---:B------:R-:W-:Y:S01]  /*0c10*/  FADD.FTZ R12, R10.reuse, R15 ;  /* 0x0000000f0a0c7221 */ /* 0x040fe20000010000 */
[C---:B------:R-:W-:Y:S01]  /*0c20*/  F2FP.PACK_AB R11, R10.reuse, R15 ;  /* 0x0000000f0a0b723e */ /* 0x040fe200000000ff */
[----:B------:R-:W-:Y:S01]  /*0c30*/  FFMA.FTZ R9, R10, R10, R9 ;  /* 0x0000000a0a097223 */ /* 0x000fe20000010009 */
[----:B------:R-:W-:Y:S01]  /*0c40*/  ISETP.GE.AND P0, PT, R13, c[0x0][0x1a8], PT ;  /* 0x00006a000d007a0c */ /* 0x000fe20003f06270 */
[----:B------:R-:W-:Y:S01]  /*0c50*/  FADD.FTZ R7, R7, R12 ;  /* 0x0000000c07077221 */ /* 0x000fe20000010000 */
[----:B------:R-:W-:Y:S01]  /*0c60*/  PRMT R11, R11, 0x5432, R11 ;  /* 0x000054320b0b7816 */ /* 0x000fe2000000000b */
[----:B------:R-:W-:-:S04]  /*0c70*/  FADD.FTZ R6, R6, R9 ;  /* 0x0000000906067221 */ /* 0x000fc80000010000 */
[----:B------:R0:W-:Y:S04]  /*0c80*/  STG.E [R18.64], R11 ;  /* 0x0000000b12007986 */ /* 0x0001e8000c101904 */
[----:B------:R0:W-:Y:S02]  /*0c90*/  STS [R16], R11 ;  /* 0x0000000b10007388 */ /* 0x0001e40000000800 */
[----:B------:R-:W-:Y:S05]  /*0ca0*/  @!P0 BRA `(.L_x_1819) ;  /* 0xfffffa6000008947 */ /* 0x000fea000383ffff */
.L_x_1814:
[----:B0--3--:R-:W-:Y:S05]  /*0cb0*/  BSYNC B0 ;  /* 0x0000000000007941 */ /* 0x009fea0003800000 */
.L_x_1813:
        /* <DEDUP_REMOVED lines=17> */
[----:B------:R-:W-:-:S03]  /*0dd0*/  IMAD.SHL.U32 R13, R11, 0x4, RZ ;  /* 0x000000040b0d7824 */ /* 0x000fc600078e00ff */
        /* <DEDUP_REMOVED lines=9> */
[----:B0-----:R-:W-:Y:S01]  /*0e70*/  FADD.FTZ R17, R7, R6 ;  /* 0x0000000607117221 */ /* 0x001fe20000010000 */
[----:B------:R-:W-:Y:S01]  /*0e80*/  MOV R6, RZ ;  /* 0x000000ff00067202 */ /* 0x000fe20000000f00 */
[----:B-1----:R-:W-:-:S03]  /*0e90*/  FADD.FTZ R19, R15, R8 ;  /* 0x000000080f137221 */ /* 0x002fc60000010000 */
[----:B------:R-:W-:Y:S01]  /*0ea0*/  @!P4 STS [R12.X4+0x88], R17 ;  /* 0x000088110c00c388 */ /* 0x000fe20000004800 */
[----:B------:R-:W-:-:S03]  /*0eb0*/  HFMA2.MMA R8, -RZ, RZ, 0, 0 ;  /* 0x00000000ff087435 */ /* 0x000fc600000001ff */
        /* <DEDUP_REMOVED lines=34> */
.L_x_1821:
[----:B------:R-:W-:Y:S05]  /*10e0*/  BSYNC B0 ;  /* 0x0000000000007941 */ /* 0x000fea0003800000 */
.L_x_1820:
        /* <DEDUP_REMOVED lines=9> */
.L_x_1828:
        /* <DEDUP_REMOVED lines=28> */
.L_x_1824:
[----:B------:R0:W-:Y:S01]  /*1340*/  STS [R17], R19 ;  /* 0x0000001311007388 */ /* 0x0001e20000000800 */
[C---:B------:R-:W-:Y:S02]  /*1350*/  HADD2 R7, |R19|.reuse, -RZ.H0_H0 ;  /* 0xa00000ff13077230 */ /* 0x040fe40000000200 */
[----:B------:R-:W-:-:S03]  /*1360*/  HSETP2.GT.AND P5, PT, |R19|.H0_H0, |R19|.H1_H1, PT ;  /* 0x7000001313007234 */ /* 0x000fc60003fa4a00 */
[----:B------:R-:W-:-:S04]  /*1370*/  PRMT R6, R7, 0x7632, R6 ;  /* 0x0000763207067816 */ /* 0x000fc80000000006 */
[----:B------:R-:W-:-:S05]  /*1380*/  SEL R7, R6, R7, !P5 ;  /* 0x0000000706077207 */ /* 0x000fca0006800000 */
[----:B------:R-:W-:-:S05]  /*1390*/  HSETP2.GT.AND P5, PT, R7.H0_H0, R14.H0_H0, PT ;  /* 0x2000000e07007234 */ /* 0x000fca0003fa4800 */
[----:B------:R-:W-:Y:S02]  /*13a0*/  SEL R14, R14, R7, !P5 ;  /* 0x000000070e0e7207 */ /* 0x000fe40006800000 */
.L_x_1825:
        /* <DEDUP_REMOVED lines=30> */
.L_x_1826:
[----:B------:R0:W-:Y:S01]  /*1590*/  STS [R17], R18 ;  /* 0x0000001211007388 */ /* 0x0001e20000000800 */
[C---:B------:R-:W-:Y:S02]  /*15a0*/  HADD2 R7, |R18|.reuse, -RZ.H0_H0 ;  /* 0xa00000ff12077230 */ /* 0x040fe40000000200 */
[----:B------:R-:W-:-:S03]  /*15b0*/  HSETP2.GT.AND P5, PT, |R18|.H0_H0, |R18|.H1_H1, PT ;  /* 0x7000001212007234 */ /* 0x000fc60003fa4a00 */
[----:B------:R-:W-:-:S04]  /*15c0*/  PRMT R6, R7, 0x7632, R6 ;  /* 0x0000763207067816 */ /* 0x000fc80000000006 */
[----:B------:R-:W-:-:S05]  /*15d0*/  SEL R7, R6, R7, !P5 ;  /* 0x0000000706077207 */ /* 0x000fca0006800000 */
[----:B------:R-:W-:-:S05]  /*15e0*/  HSETP2.GT.AND P5, PT, R7.H0_H0, R14.H0_H0, PT ;  /* 0x2000000e07007234 */ /* 0x000fca0003fa4800 */
[----:B------:R-:W-:Y:S02]  /*15f0*/  SEL R14, R14, R7, !P5 ;  /* 0x000000070e0e7207 */ /* 0x000fe40006800000 */
.L_x_1827:
[----:B0-----:R-:W-:-:S04]  /*1600*/  IADD3 R9, R19, c[0x0][0x0], RZ ;  /* 0x0000000013097a10 */ /* 0x001fc80007ffe0ff */
[----:B------:R-:W-:-:S13]  /*1610*/  ISETP.GE.AND P5, PT, R9, c[0x0][0x1a8], PT ;  /* 0x00006a0009007a0c */ /* 0x000fda0003fa6270 */
[----:B------:R-:W-:Y:S05]  /*1620*/  @!P5 BRA `(.L_x_1828) ;  /* 0xfffffb500000d947 */ /* 0x000fea000383ffff */
.L_x_1823:
[----:B------:R-:W-:Y:S05]  /*1630*/  BSYNC B0 ;  /* 0x0000000000007941 */ /* 0x000fea0003800000 */
.L_x_1822:
        /* <DEDUP_REMOVED lines=49> */
[----:B------:R-:W-:Y:S05]  /*1950*/  CALL.REL.NOINC `($__internal_44_$__cuda_sm20_div_rn_f64_full) ;  /* 0x000001e000007944 */ /* 0x000fea0003c00000 */
.L_x_1832:
[----:B------:R-:W-:Y:S05]  /*1960*/  BSYNC B1 ;  /* 0x0000000000017941 */ /* 0x000fea0003800000 */
.L_x_1831:
[----:B------:R-:W2:Y:S01]  /*1970*/  F2F.F32.F64 R8, R6 ;  /* 0x0000000600087310 */ /* 0x000ea20000301000 */
[----:B------:R-:W2:Y:S01]  /*1980*/  DSETP.GEU.AND P0, PT, |R6|, c[0x2][0x0], PT ;  /* 0x008000000600762a */ /* 0x000ea20003f0e200 */
[----:B------:R-:W-:-:S13]  /*1990*/  MOV R13, 0x2 ;  /* 0x00000002000d7802 */ /* 0x000fda0000000f00 */
[----:B--2---:R-:W-:Y:S02]  /*19a0*/  @!P0 FMUL R8, R8, 1.175494350822287508e-38 ;  /* 0x0080000008088820 */ /* 0x004fe40000400000 */
.L_x_1833:
        /* <DEDUP_REMOVED lines=16> */
.L_x_1830:
[----:B------:R-:W-:Y:S05]  /*1ab0*/  BSYNC B0 ;  /* 0x0000000000007941 */ /* 0x000fea0003800000 */
.L_x_1829:
        /* <DEDUP_REMOVED lines=8> */
        .weak           $__internal_44_$__cuda_sm20_div_rn_f64_full
        .type           $__internal_44_$__cuda_sm20_div_rn_f64_full,@function
        .size           $__internal_44_$__cuda_sm20_div_rn_f64_full,(.L_x_2478 - $__internal_44_$__cuda_sm20_div_rn_f64_full)
$__internal_44_$__cuda_sm20_div_rn_f64_full:
[C---:B------:R-:W-:Y:S01]  /*1b40*/  FSETP.GEU.AND P0, PT, |R9|.reuse, 1.469367938527859385e-39, PT ;  /* 0x001000000900780b */ /* 0x040fe20003f0e200 */
[----:B------:R-:W-:Y:S01]  /*1b50*/  BSSY B2, `(.L_x_1834) ;  /* 0x0000049000027945 */ /* 0x000fe20003800000 */
[C---:B------:R-:W-:Y:S02]  /*1b60*/  LOP3.LUT R6, R9.reuse, 0x800fffff, RZ, 0xc0, !PT ;  /* 0x800fffff09067812 */ /* 0x040fe400078ec0ff */
[----:B------:R-:W-:Y:S02]  /*1b70*/  MOV R10, 0x1 ;  /* 0x00000001000a7802 */ /* 0x000fe40000000f00 */
[----:B------:R-:W-:Y:S02]  /*1b80*/  LOP3.LUT R7, R6, 0x3ff00000, RZ, 0xfc, !PT ;  /* 0x3ff0000006077812 */ /* 0x000fe400078efcff */
[----:B------:R-:W-:Y:S02]  /*1b90*/  MOV R6, R8 ;  /* 0x0000000800067202 */ /* 0x000fe40000000f00 */
[----:B------:R-:W-:-:S02]  /*1ba0*/  LOP3.LUT R22, R9, 0x7ff00000, RZ, 0xc0, !PT ;  /* 0x7ff0000009167812 */ /* 0x000fc400078ec0ff */
[----:B------:R-:W-:Y:S01]  /*1bb0*/  MOV R16, 0x1ca00000 ;  /* 0x1ca0000000107802 */ /* 0x000fe20000000f00 */
[----:B------:R-:W0:Y:S01]  /*1bc0*/  @!P0 DMUL R6, R8, 8.98846567431157953865e+307 ;  /* 0x7fe0000008068828 */ /* 0x000e220000000000 */
[----:B------:R-:W-:Y:S02]  /*1bd0*/  ISETP.LE.U32.AND P2, PT, R22, 0x40500000, PT ;  /* 0x405000001600780c */ /* 0x000fe40003f43070 */
[----:B------:R-:W-:-:S03]  /*1be0*/  MOV R13, 0x40500000 ;  /* 0x40500000000d7802 */ /* 0x000fc60000000f00 */
[----:B0-----:R-:W0:Y:S01]  /*1bf0*/  MUFU.RCP64H R11, R7 ;  /* 0x00000007000b7308 */ /* 0x001e220000001800 */
[----:B------:R-:W-:-:S03]  /*1c00*/  IADD3 R17, R13, -0x1, RZ ;  /* 0xffffffff0d117810 */ /* 0x000fc60007ffe0ff */
        /* <DEDUP_REMOVED lines=22> */
[----:B------:R-:W-:-:S04]  /*1d70*/  IMNMX R13, R13, 0x46a00000, PT ;  /* 0x46a000000d0d7817 */ /* 0x000fc80003800200 */
[----:B------:R-:W-:-:S04]  /*1d80*/  IADD3 R13, R13, -R16, RZ ;  /* 0x800000100d0d7210 */ /* 0x000fc80007ffe0ff */
        /* <DEDUP_REMOVED lines=20> */
.L_x_1835:
[----:B------:R-:W2:-:S14]  /*1ed0*/  DSETP.NAN.AND P0, PT, R8, R8, PT ;  /* 0x000000080800722a */ /* 0x000e9c0003f08000 */
[----:B--2---:R-:W-:Y:S05]  /*1ee0*/  @P0 BRA `(.L_x_1837) ;  /* 0x000000d000000947 */ /* 0x004fea0003800000 */
[----:B------:R-:W-:Y:S02]  /*1ef0*/  ISETP.NE.AND P0, PT, R13, R22, PT ;  /* 0x000000160d00720c */ /* 0x000fe40003f05270 */
[----:B------:R-:W-:Y:S02]  /*1f00*/  MOV R16, 0x0 ;  /* 0x0000000000107802 */ /* 0x000fe40000000f00 */
[----:B------:R-:W-:-:S09]  /*1f10*/  MOV R17, 0xfff80000 ;  /* 0xfff8000000117802 */ /* 0x000fd20000000f00 */
[----:B------:R-:W-:Y:S05]  /*1f20*/  @!P0 BRA `(.L_x_1836) ;  /* 0x000000b000008947 */ /* 0x000fea0003800000 */
[----:B------:R-:W-:Y:S02]  /*1f30*/  ISETP.NE.AND P0, PT, R13, 0x7ff00000, PT ;  /* 0x7ff000000d00780c */ /* 0x000fe40003f05270 */
[----:B------:R-:W-:Y:S02]  /*1f40*/  LOP3.LUT R8, R9, 0x405fc000, RZ, 0x3c, !PT ;  /* 0x405fc00009087812 */ /* 0x000fe400078e3cff */
[----:B------:R-:W-:Y:S02]  /*1f50*/  ISETP.EQ.OR P0, PT, R22, RZ, !P0 ;  /* 0x000000ff1600720c */ /* 0x000fe40004702670 */
[----:B------:R-:W-:-:S11]  /*1f60*/  LOP3.LUT R17, R8, 0x80000000, RZ, 0xc0, !PT ;  /* 0x8000000008117812 */ /* 0x000fd600078ec0ff */
[----:B------:R-:W-:Y:S02]  /*1f70*/  @P0 LOP3.LUT R6, R17, 0x7ff00000, RZ, 0xfc, !PT ;  /* 0x7ff0000011060812 */ /* 0x000fe400078efcff */
[----:B------:R-:W-:Y:S02]  /*1f80*/  @!P0 MOV R16, RZ ;  /* 0x000000ff00108202 */ /* 0x000fe40000000f00 */
[----:B------:R-:W-:Y:S01]  /*1f90*/  @P0 MOV R16, RZ ;  /* 0x000000ff00100202 */ /* 0x000fe20000000f00 */
[----:B------:R-:W-:Y:S01]  /*1fa0*/  @P0 IMAD.MOV.U32 R17, RZ, RZ, R6 ;  /* 0x000000ffff110224 */ /* 0x000fe200078e0006 */
[----:B------:R-:W-:Y:S05]  /*1fb0*/  BRA `(.L_x_1836) ;  /* 0x0000002000007947 */ /* 0x000fea0003800000 */
.L_x_1837:
[----:B------:R-:W-:Y:S02]  /*1fc0*/  LOP3.LUT R17, R9, 0x80000, RZ, 0xfc, !PT ;  /* 0x0008000009117812 */ /* 0x000fe400078efcff */
[----:B------:R-:W-:Y:S02]  /*1fd0*/  MOV R16, R8 ;  /* 0x0000000800107202 */ /* 0x000fe40000000f00 */
.L_x_1836:
[----:B------:R-:W-:Y:S05]  /*1fe0*/  BSYNC B2 ;  /* 0x0000000000027941 */ /* 0x000fea0003800000 */
.L_x_1834:
[----:B------:R-:W-:Y:S01]  /*1ff0*/  HFMA2.MMA R13, -RZ, RZ, 0, 0 ;  /* 0x00000000ff0d7435 */ /* 0x000fe200000001ff */
[----:B------:R-:W-:Y:S02]  /*2000*/  MOV R6, R16 ;  /* 0x0000001000067202 */ /* 0x000fe40000000f00 */
[----:B------:R-:W-:-:S03]  /*2010*/  MOV R7, R17 ;  /* 0x0000001100077202 */ /* 0x000fc60000000f00 */
[----:B------:R-:W-:Y:S05]  /*2020*/  RET.REL.NODEC R12 `(_ZN17fastertransformer35generalAddBiasResidualLayerNormOpt2I7__half2Lb1ELb1ELi2ELb1ELi2EEEvPT_S3_PKS2_S5_S5_S5_S5_S5_fiiPKfS7_S7_Pfi) ;  /* 0xffffdfd00c007950 */ /* 0x000fea0003c3ffff */
.L_x_1838:
        /* <DEDUP_REMOVED lines=13> */
.L_x_2478:


//--------------------- .text._ZN17fastertransformer34generalAddBiasResidualLayerNormOptI7__half2Lb1ELb1ELi2ELb1ELi2EEEvPT_S3_PKS2_S5_S5_S5_S5_S5_fiiPKfS7_S7_Pfi --------------------------
	.section	.text._ZN17fastertransformer34generalAddBiasResidualLayerNormOptI7__half2Lb1ELb1ELi2ELb1ELi2EEEvPT_S3_PKS2_S5_S5_S5_S5_S5_fiiPKfS7_S7_Pfi,"ax",@progbits
	.sectioninfo	@"SHI_REGISTERS=25"
	.align	128
        .global         _ZN17fastertransformer34generalAddBiasResidualLayerNormOptI7__half2Lb1ELb1ELi2ELb1ELi2EEEvPT_S3_PKS2_S5_S5_S5_S5_S5_fiiPKfS7_S7_Pfi
        .type           _ZN17fastertransformer34generalAddBiasResidualLayerNormOptI7__half2Lb1ELb1ELi2ELb1ELi2EEEvPT_S3_PKS2_S5_S5_S5_S5_S5_fiiPKfS7_S7_Pfi,@function
        .size           _ZN17fastertransformer34generalAddBiasResidualLayerNormOptI7__half2Lb1ELb1ELi2ELb1ELi2EEEvPT_S3_PKS2_S5_S5_S5_S5_S5_fiiPKfS7_S7_Pfi,(.L_x_2479 - _ZN17fastertransformer34generalAddBiasResidualLayerNormOptI7__half2Lb1ELb1ELi2ELb1ELi2EEEvPT_S3_PKS2_S5_S5_S5_S5_S5_fiiPKfS7_S7_Pfi)
        .other          _ZN17fastertransformer34generalAddBiasResidualLayerNormOptI7__half2Lb1ELb1ELi2ELb1ELi2EEEvPT_S3_PKS2_S5_S5_S5_S5_S5_fiiPKfS7_S7_Pfi,@"STO_CUDA_ENTRY STV_DEFAULT"
_ZN17fastertransformer34generalAddBiasResidualLayerNormOptI7__half2Lb1ELb1ELi2ELb1ELi2EEEvPT_S3_PKS2_S5_S5_S5_S5_S5_fiiPKfS7_S7_Pfi:
.text._ZN17fastertransformer34generalAddBiasResidualLayerNormOptI7__half2Lb1ELb1ELi2ELb1ELi2EEEvPT_S3_PKS2_S5_S5_S5_S5_S5_fiiPKfS7_S7_Pfi:
        /* <DEDUP_REMOVED lines=27> */
.L_x_1842:
[----:B------:R-:W-:Y:S01]  /*01b0*/  HFMA2.MMA R17, -RZ, RZ, 0, 2.384185791015625e-07 ;  /* 0x00000004ff117435 */ /* 0x000fe200000001ff */
[----:B0-----:R-:W-:-:S09]  /*01c0*/  IMAD R16, R5, c[0x0][0x1a8], R18 ;  /* 0x00006a0005107a24 */ /* 0x001fd200078e0212 */
        /* <DEDUP_REMOVED lines=9> */
[----:B--2---:R-:W-:-:S06]  /*0260*/  HADD2 R7, R8, RZ.H0_H0 ;  /* 0x200000ff08077230 */ /* 0x004fcc0000000000 */
[----:B---3--:R-:W-:-:S10]  /*0270*/  HFMA2.MMA R7, R7, 1, 1, R10 ;  /* 0x3c003c0007077835 */ /* 0x008fd4000000000a */
[----:B----4-:R-:W-:-:S06]  /*0280*/  HADD2 R7, R7, R12 ;  /* 0x0000000c07077230 */ /* 0x010fcc0000000000 */
[----:B------:R-:W-:-:S07]  /*0290*/  HFMA2.MMA R7, R7, 1, 1, R14 ;  /* 0x3c003c0007077835 */ /* 0x000fce000000000e */
[----:B------:R-:W-:Y:S03]  /*02a0*/  STG.E [R16.64], R7 ;  /* 0x0000000710007986 */ /* 0x000fe6000c101904 */
[----:B------:R-:W-:Y:S01]  /*02b0*/  HADD2 R6, R6, R7 ;  /* 0x0000000706067230 */ /* 0x000fe20000000000 */
[----:B------:R0:W-:Y:S02]  /*02c0*/  STS [R18.X4+0x110], R7 ;  /* 0x0001100712007388 */ /* 0x0001e40000004800 */
[----:B0-----:R-:W-:-:S04]  /*02d0*/  IADD3 R18, R18, c[0x0][0x0], RZ ;  /* 0x0000000012127a10 */ /* 0x001fc80007ffe0ff */
[----:B------:R-:W-:-:S13]  /*02e0*/  ISETP.GE.AND P0, PT, R18, c[0x0][0x1a8], PT ;  /* 0x00006a0012007a0c */ /* 0x000fda0003f06270 */
[----:B------:R-:W-:Y:S05]  /*02f0*/  @!P0 BRA `(.L_x_1842) ;  /* 0xfffffeb000008947 */ /* 0x000fea000383ffff */
[----:B------:R-:W-:Y:S05]  /*0300*/  BRA `(.L_x_1840) ;  /* 0x000001c000007947 */ /* 0x000fea0003800000 */
.L_x_1841:
[----:B------:R-:W-:Y:S02]  /*0310*/  IMAD.MOV.U32 R10, RZ, RZ, R0 ;  /* 0x000000ffff0a7224 */ /* 0x000fe400078e0000 */
.L_x_1843:
[----:B------:R-:W-:Y:S01]  /*0320*/  MOV R12, 0x4 ;  /* 0x00000004000c7802 */ /* 0x000fe20000000f00 */
[----:B------:R-:W-:Y:S02]  /*0330*/  IMAD.MOV.U32 R8, RZ, RZ, 0x8 ;  /* 0x00000008ff087424 */ /* 0x000fe400078e00ff */
[----:B0-----:R-:W-:Y:S02]  /*0340*/  IMAD R11, R5, c[0x0][0x1a8], R10 ;  /* 0x00006a00050b7a24 */ /* 0x001fe400078e020a */
[----:B------:R-:W-:-:S04]  /*0350*/  IMAD.WIDE R14, R10, R12, c[0x0][0x178] ;  /* 0x00005e000a0e7625 */ /* 0x000fc800078e020c */
[C---:B------:R-:W-:Y:S02]  /*0360*/  IMAD.WIDE R8, R11.reuse, R8, c[0x0][0x170] ;  /* 0x00005c000b087625 */ /* 0x040fe400078e0208 */
[----:B------:R-:W2:Y:S04]  /*0370*/  LDG.E.CONSTANT R14, [R14.64] ;  /* 0x000000040e0e7981 */ /* 0x000ea8000c1e9900 */
[----:B------:R-:W3:Y:S01]  /*0380*/  LDG.E.64.CONSTANT R8, [R8.64] ;  /* 0x0000000408087981 */ /* 0x000ee2000c1e9b00 */
[----:B------:R-:W-:-:S04]  /*0390*/  IMAD.WIDE R16, R11, R12, c[0x0][0x180] ;  /* 0x000060000b107625 */ /* 0x000fc800078e020c */
[----:B------:R-:W-:Y:S02]  /*03a0*/  IMAD.WIDE R18, R11, R12, c[0x0][0x188] ;  /* 0x000062000b127625 */ /* 0x000fe400078e020c */
[----:B------:R-:W4:Y:S04]  /*03b0*/  LDG.E.CONSTANT R16, [R16.64] ;  /* 0x0000000410107981 */ /* 0x000f28000c1e9900 */
[----:B------:R-:W4:Y:S01]  /*03c0*/  LDG.E.CONSTANT R18, [R18.64] ;  /* 0x0000000412127981 */ /* 0x000f22000c1e9900 */
[----:B--2---:R-:W-:Y:S01]  /*03d0*/  HFMA2.MMA R13, R14, 1, 1, RZ ;  /* 0x3c003c000e0d7835 */ /* 0x004fe200000000ff */
[----:B---3--:R-:W0:Y:S08]  /*03e0*/  I2F R20, R8 ;  /* 0x0000000800147306 */ /* 0x008e300000201400 */
[----:B------:R-:W1:Y:S01]  /*03f0*/  I2F R22, R9 ;  /* 0x0000000900167306 */ /* 0x000e620000201400 */
[----:B----4-:R-:W-:-:S06]  /*0400*/  HADD2 R13, R13, R16 ;  /* 0x000000100d0d7230 */ /* 0x010fcc0000000000 */
[----:B------:R-:W-:Y:S01]  /*0410*/  HFMA2.MMA R13, R13, 1, 1, R18 ;  /* 0x3c003c000d0d7835 */ /* 0x000fe20000000012 */
[-C--:B0-----:R-:W-:Y:S02]  /*0420*/  FMUL.FTZ R20, R20, R7.reuse ;  /* 0x0000000714147220 */ /* 0x081fe40000410000 */
[----:B-1----:R-:W-:-:S05]  /*0430*/  FMUL.FTZ R21, R22, R7 ;  /* 0x0000000716157220 */ /* 0x002fca0000410000 */
[----:B------:R-:W-:-:S05]  /*0440*/  F2FP.PACK_AB R20, R21, R20 ;  /* 0x000000141514723e */ /* 0x000fca00000000ff */
[----:B------:R-:W-:Y:S01]  /*0450*/  HADD2 R20, R13, R20 ;  /* 0x000000140d147230 */ /* 0x000fe20000000000 */
[----:B------:R-:W-:-:S04]  /*0460*/  IMAD.WIDE R12, R11, R12, c[0x0][0x168] ;  /* 0x00005a000b0c7625 */ /* 0x000fc800078e020c */
[----:B------:R0:W-:Y:S04]  /*0470*/  STS [R10.X4+0x110], R20 ;  /* 0x000110140a007388 */ /* 0x0001e80000004800 */
[----:B------:R1:W-:Y:S01]  /*0480*/  STG.E [R12.64], R20 ;  /* 0x000000140c007986 */ /* 0x0003e2000c101904 */
[----:B0-----:R-:W-:-:S04]  /*0490*/  IADD3 R10, R10, c[0x0][0x0], RZ ;  /* 0x000000000a0a7a10 */ /* 0x001fc80007ffe0ff */
[----:B------:R-:W-:Y:S01]  /*04a0*/  ISETP.GE.AND P0, PT, R10, c[0x0][0x1a8], PT ;  /* 0x00006a000a007a0c */ /* 0x000fe20003f06270 */
[----:B------:R-:W-:-:S12]  /*04b0*/  HFMA2.MMA R6, R6, 1, 1, R20 ;  /* 0x3c003c0006067835 */ /* 0x000fd80000000014 */
[----:B-1----:R-:W-:Y:S05]  /*04c0*/  @!P0 BRA `(.L_x_1843) ;  /* 0xfffffe5000008947 */ /* 0x002fea000383ffff */
.L_x_1840:
[----:B0-----:R-:W-:Y:S05]  /*04d0*/  BSYNC B0 ;  /* 0x0000000000007941 */ /* 0x001fea0003800000 */
.L_x_1839:
        /* <DEDUP_REMOVED lines=9> */
[----:B0-----:R-:W-:Y:S02]  /*0570*/  FADD.FTZ R7, R6, R5 ;  /* 0x0000000506077221 */ /* 0x001fe40000010000 */
[----:B------:R-:W-:-:S03]  /*0580*/  IMAD.MOV.U32 R6, RZ, RZ, RZ ;  /* 0x000000ffff067224 */ /* 0x000fc600078e00ff */
        /* <DEDUP_REMOVED lines=36> */
.L_x_1846:
[----:B------:R-:W-:Y:S01]  /*07d0*/  HFMA2.MMA R17, -RZ, RZ, 0, 2.384185791015625e-07 ;  /* 0x00000004ff117435 */ /* 0x000fe200000001ff */
[----:B-1----:R-:W-:-:S09]  /*07e0*/  IMAD R14, R7, c[0x0][0x1a8], R16 ;  /* 0x00006a00070e7a24 */ /* 0x002fd200078e0210 */
        /* <DEDUP_REMOVED lines=25> */
.L_x_1845:
[----:B0-----:R-:W-:Y:S05]  /*0980*/  BSYNC B0 ;  /* 0x0000000000007941 */ /* 0x001fea0003800000 */
.L_x_1844:
        /* <DEDUP_REMOVED lines=30> */
[----:B------:R-:W-:-:S05]  /*0b70*/  MOV R13, 0x11 ;  /* 0x00000011000d7802 */ /* 0x000fca0000000f00 */
        /* <DEDUP_REMOVED lines=10> */
.L_x_1853:
        /* <DEDUP_REMOVED lines=28> */
.L_x_1849:
[----:B------:R0:W-:Y:S01]  /*0de0*/  STS [R17], R19 ;  /* 0x0000001311007388 */ /* 0x0001e20000000800 */
[C---:B------:R-:W-:Y:S02]  /*0df0*/  HADD2 R6, |R19|.reuse, -RZ.H0_H0 ;  /* 0xa00000ff13067230 */ /* 0x040fe40000000200 */
[----:B------:R-:W-:-:S03]  /*0e00*/  HSETP2.GT.AND P5, PT, |R19|.H0_H0, |R19|.H1_H1, PT ;  /* 0x7000001313007234 */ /* 0x000fc60003fa4a00 */
[----:B------:R-:W-:-:S04]  /*0e10*/  PRMT R7, R6, 0x7632, R7 ;  /* 0x0000763206077816 */ /* 0x000fc80000000007 */
[----:B------:R-:W-:-:S05]  /*0e20*/  SEL R6, R7, R6, !P5 ;  /* 0x0000000607067207 */ /* 0x000fca0006800000 */
[----:B------:R-:W-:-:S05]  /*0e30*/  HSETP2.GT.AND P5, PT, R6.H0_H0, R13.H0_H0, PT ;  /* 0x2000000d06007234 */ /* 0x000fca0003fa4800 */
[----:B------:R-:W-:Y:S02]  /*0e40*/  SEL R13, R13, R6, !P5 ;  /* 0x000000060d0d7207 */ /* 0x000fe40006800000 */
.L_x_1850:
        /* <DEDUP_REMOVED lines=30> */
.L_x_1851:
[----:B------:R0:W-:Y:S01]  /*1030*/  STS [R17], R18 ;  /* 0x0000001211007388 */ /* 0x0001e20000000800 */
[C---:B------:R-:W-:Y:S02]  /*1040*/  HADD2 R6, |R18|.reuse, -RZ.H0_H0 ;  /* 0xa00000ff12067230 */ /* 0x040fe40000000200 */
[----:B------:R-:W-:-:S03]  /*1050*/  HSETP2.GT.AND P5, PT, |R18|.H0_H0, |R18|.H1_H1, PT ;  /* 0x7000001212007234 */ /* 0x000fc60003fa4a00 */
[----:B------:R-:W-:-:S04]  /*1060*/  PRMT R7, R6, 0x7632, R7 ;  /* 0x0000763206077816 */ /* 0x000fc80000000007 */
[----:B------:R-:W-:-:S05]  /*1070*/  SEL R6, R7, R6, !P5 ;  /* 0x0000000607067207 */ /* 0x000fca0006800000 */
[----:B------:R-:W-:-:S05]  /*1080*/  HSETP2.GT.AND P5, PT, R6.H0_H0, R13.H0_H0, PT ;  /* 0x2000000d06007234 */ /* 0x000fca0003fa4800 */
[----:B------:R-:W-:Y:S02]  /*1090*/  SEL R13, R13, R6, !P5 ;  /* 0x000000060d0d7207 */ /* 0x000fe40006800000 */
.L_x_1852:
[----:B0-----:R-:W-:-:S04]  /*10a0*/  IADD3 R9, R19, c[0x0][0x0], RZ ;  /* 0x0000000013097a10 */ /* 0x001fc80007ffe0ff */
[----:B------:R-:W-:-:S13]  /*10b0*/  ISETP.GE.AND P5, PT, R9, c[0x0][0x1a8], PT ;  /* 0x00006a0009007a0c */ /* 0x000fda0003fa6270 */
[----:B------:R-:W-:Y:S05]  /*10c0*/  @!P5 BRA `(.L_x_1853) ;  /* 0xfffffb500000d947 */ /* 0x000fea000383ffff */
.L_x_1848:
[----:B0-----:R-:W-:Y:S05]  /*10d0*/  BSYNC B0 ;  /* 0x0000000000007941 */ /* 0x001fea0003800000 */
.L_x_1847:
        /* <DEDUP_REMOVED lines=49> */
[----:B------:R-:W-:Y:S05]  /*13f0*/  CALL.REL.NOINC `($__internal_45_$__cuda_sm20_div_rn_f64_full) ;  /* 0x0000020000007944 */ /* 0x000fea0003c00000 */
.L_x_1857:
[----:B------:R-:W-:Y:S05]  /*1400*/  BSYNC B1 ;  /* 0x0000000000017941 */ /* 0x000fea0003800000 */
.L_x_1856:
[----:B------:R-:W0:Y:S01]  /*1410*/  S2R R13, SR_CTAID.X ;  /* 0x00000000000d7919 */ /* 0x000e220000002500 */
[----:B------:R-:W2:Y:S01]  /*1420*/  F2F.F32.F64 R5, R8 ;  /* 0x0000000800057310 */ /* 0x000ea20000301000 */
[----:B------:R-:W2:Y:S01]  /*1430*/  DSETP.GEU.AND P0, PT, |R8|, c[0x2][0x0], PT ;  /* 0x008000000800762a */ /* 0x000ea20003f0e200 */
[----:B-1----:R-:W-:-:S13]  /*1440*/  IMAD.MOV.U32 R15, RZ, RZ, 0x2 ;  /* 0x00000002ff0f7424 */ /* 0x002fda00078e00ff */
[----:B--2---:R-:W-:Y:S02]  /*1450*/  @!P0 FMUL R5, R5, 1.175494350822287508e-38 ;  /* 0x0080000005058820 */ /* 0x004fe40000400000 */
.L_x_1858:
        /* <DEDUP_REMOVED lines=16> */
.L_x_1855:
[----:B------:R-:W-:Y:S05]  /*1560*/  BSYNC B0 ;  /* 0x0000000000007941 */ /* 0x000fea0003800000 */
.L_x_1854:
        /* <DEDUP_REMOVED lines=9> */
        .weak           $__internal_45_$__cuda_sm20_div_rn_f64_full
        .type           $__internal_45_$__cuda_sm20_div_rn_f64_full,@function
        .size           $__internal_45_$__cuda_sm20_div_rn_f64_full,(.L_x_2479 - $__internal_45_$__cuda_sm20_div_rn_f64_full)
$__internal_45_$__cuda_sm20_div_rn_f64_full:
        /* <DEDUP_REMOVED lines=57> */
.L_x_1860:
        /* <DEDUP_REMOVED lines=15> */
.L_x_1862:
[----:B0-----:R-:W-:Y:S01]  /*1a80*/  LOP3.LUT R17, R7, 0x80000, RZ, 0xfc, !PT ;  /* 0x0008000007117812 */ /* 0x001fe200078efcff */
[----:B------:R-:W-:Y:S02]  /*1a90*/  IMAD.MOV.U32 R16, RZ, RZ, R6 ;  /* 0x000000ffff107224 */ /* 0x000fe400078e0006 */
.L_x_1861:
[----:B------:R-:W-:Y:S05]  /*1aa0*/  BSYNC B2 ;  /* 0x0000000000027941 */ /* 0x000fea0003800000 */
.L_x_1859:
[----:B------:R-:W-:Y:S01]  /*1ab0*/  HFMA2.MMA R11, -RZ, RZ, 0, 0 ;  /* 0x00000000ff0b7435 */ /* 0x000fe200000001ff */
[----:B------:R-:W-:Y:S01]  /*1ac0*/  MOV R8, R16 ;  /* 0x0000001000087202 */ /* 0x000fe20000000f00 */
[----:B------:R-:W-:-:S04]  /*1ad0*/  IMAD.MOV.U32 R9, RZ, RZ, R17 ;  /* 0x000000ffff097224 */ /* 0x000fc800078e0011 */
[----:B------:R-:W-:Y:S05]  /*1ae0*/  RET.REL.NODEC R10 `(_ZN17fastertransformer34generalAddBiasResidualLayerNormOptI7__half2Lb1ELb1ELi2ELb1ELi2EEEvPT_S3_PKS2_S5_S5_S5_S5_S5_fiiPKfS7_S7_Pfi) ;  /* 0xffffe5100a007950 */ /* 0x000fea0003c3ffff */
.L_x_1863:
        /* <DEDUP_REMOVED lines=9> */
.L_x_2479:


//--------------------- .text._ZN17fastertransformer35generalAddBiasResidualLayerNormOpt2I7__half2Lb0ELb0ELi1ELb1ELi2EEEvPT_S3_PKS2_S5_S5_S5_S5_S5_fiiPKfS7_S7_Pfi --------------------------
	.section	.text._ZN17fastertransformer35generalAddBiasResidualLayerNormOpt2I7__half2Lb0ELb0ELi1ELb1ELi2EEEvPT_S3_PKS2_S5_S5_S5_S5_S5_fiiPKfS7_S7_Pfi,"ax",@progbits
	.sectioninfo	@"SHI_REGISTERS=25"
	.align	128
        .global         _ZN17fastertransformer35generalAddBiasResidualLayerNormOpt2I7__half2Lb0ELb0ELi1ELb1ELi2EEEvPT_S3_PKS2_S5_S5_S5_S5_S5_fiiPKfS7_S7_Pfi
        .type           _ZN17fastertransformer35generalAddBiasResidualLayerNormOpt2I7__half2Lb0ELb0ELi1ELb1ELi2EEEvPT_S3_PKS2_S5_S5_S5_S5_S5_fiiPKfS7_S7_Pfi,@function
        .size           _ZN17fastertransformer35generalAddBiasResidualLayerNormOpt2I7__half2Lb0ELb0ELi1ELb1ELi2EEEvPT_S3_PKS2_S5_S5_S5_S5_S5_fiiPKfS7_S7_Pfi,(.L_x_2480 - _ZN17fastertransformer35generalAddBiasResidualLayerNormOpt2I7__half2Lb0ELb0ELi1ELb1ELi2EEEvPT_S3_PKS2_S5_S5_S5_S5_S5_fiiPKfS7_S7_Pfi)
        .other          _ZN17fastertransformer35generalAddBiasResidualLayerNormOpt2I7__half2Lb0ELb0ELi1ELb1ELi2EEEvPT_S3_PKS2_S5_S5_S5_S5_S5_fiiPKfS7_S7_Pfi,@"STO_CUDA_ENTRY STV_DEFAULT"
_ZN17fastertransformer35generalAddBiasResidualLayerNormOpt2I7__half2Lb0ELb0ELi1ELb1ELi2EEEvPT_S3_PKS2_S5_S5_S5_S5_S5_fiiPKfS7_S7_Pfi:
.text._ZN17fastertransformer35generalAddBiasResidualLayerNormOpt2I7__half2Lb0ELb0ELi1ELb1ELi2EEEvPT_S3_PKS2_S5_S5_S5_S5_S5_fiiPKfS7_S7_Pfi:
[----:B------:R-:W-:Y:S02]  /*0000*/  IMAD.MOV.U32 R1, RZ, RZ, c[0x0][0x28] ;  /* 0x00000a00ff017624 */ /* 0x000fe400078e00ff */
[----:B------:R-:W-:Y:S01]  /*0010*/  IMAD.MOV.U32 R0, RZ, RZ, c[0x0][0x1d0] ;  /* 0x00007400ff007624 */ /* 0x000fe200078e00ff */
[----:B------:R-:W-:Y:S01]  /*0020*/  MOV R2, c[0x0][0x1c0] ;  /* 0x0000700000027a02 */ /* 0x000fe20000000f00 */
[----:B------:R-:W-:Y:S01]  /*0030*/  IMAD.MOV.U32 R4, RZ, RZ, RZ ;  /* 0x000000ffff047224 */ /* 0x000fe200078e00ff */
[----:B------:R-:W-:Y:S01]  /*0040*/  ULDC.64 UR4, c[0x0][0x118] ;  /* 0x0000460000047ab9 */ /* 0x000fe20000000a00 */
[----:B------:R-:W-:Y:S01]  /*0050*/  IMAD.MOV.U32 R3, RZ, RZ, c[0x0][0x1c4] ;  /* 0x00007100ff037624 */ /* 0x000fe200078e00ff */
[----:B------:R-:W-:-:S13]  /*0060*/  ISETP.NE.AND P0, PT, R0, 0x2, PT ;  /* 0x000000020000780c */ /* 0x000fda0003f05270 */
        /* <DEDUP_REMOVED lines=8> */
[----:B0-2---:R-:W-:Y:S01]  /*00f0*/  HFMA2.MMA R7, -RZ, RZ, 0, 0 ;  /* 0x00000000ff077435 */ /* 0x005fe200000001ff */
[----:B------:R-:W-:Y:S02]  /*0100*/  IMAD.MOV.U32 R9, RZ, RZ, R5 ;  /* 0x000000ffff097224 */ /* 0x000fe400078e0005 */
[----:B------:R-:W-:Y:S02]  /*0110*/  IMAD.MOV.U32 R8, RZ, RZ, RZ ;  /* 0x000000ffff087224 */ /* 0x000fe400078e00ff */
.L_x_1866:
[----:B------:R-:W-:Y:S02]  /*0120*/  IMAD.MOV.U32 R6, RZ, RZ, 0x4 ;  /* 0x00000004ff067424 */ /* 0x000fe400078e00ff */
[----:B------:R-:W-:-:S04]  /*0130*/  IMAD R13, R0, c[0x0][0x1a8], R9 ;  /* 0x00006a00000d7a24 */ /* 0x000fc800078e0209 */
[----:B------:R-:W-:-:S06]  /*0140*/  IMAD.WIDE R10, R13, R6, c[0x0][0x180] ;  /* 0x000060000d0a7625 */ /* 0x000fcc00078e0206 */
[----:B------:R-:W2:Y:S01]  /*0150*/  LDG.E.CONSTANT R10, [R10.64] ;  /* 0x000000040a0a7981 */ /* 0x000ea2000c1e9900 */
[C---:B------:R-:W-:Y:S02]  /*0160*/  IADD3 R19, R9.reuse, c[0x0][0x0], RZ ;  /* 0x0000000009137a10 */ /* 0x040fe40007ffe0ff */
[----:B------:R-:W-:Y:S02]  /*0170*/  LEA R17, R9, 0x190, 0x2 ;  /* 0x0000019009117811 */ /* 0x000fe400078e10ff */
[----:B------:R-:W-:Y:S01]  /*0180*/  ISETP.GE.AND P0, PT, R19, c[0x0][0x1a8], PT ;  /* 0x00006a0013007a0c */ /* 0x000fe20003f06270 */
[--C-:B--2---:R-:W-:Y:S02]  /*0190*/  HADD2.F32 R12, -RZ, R10.reuse.H0_H0 ;  /* 0x2000000aff0c7230 */ /* 0x104fe40000004100 */
[----:B------:R-:W-:-:S03]  /*01a0*/  HADD2.F32 R15, -RZ, R10.H1_H1 ;  /* 0x3000000aff0f7230 */ /* 0x000fc60000004100 */
[----:B------:R-:W-:Y:S02]  /*01b0*/  FADD.FTZ R14, RZ, R12 ;  /* 0x0000000cff0e7221 */ /* 0x000fe40000010000 */
[----:B------:R-:W-:Y:S02]  /*01c0*/  FADD.FTZ R15, RZ, R15 ;  /* 0x0000000fff0f7221 */ /* 0x000fe40000010000 */
[----:B------:R-:W-:-:S03]  /*01d0*/  IMAD.WIDE R12, R13, R6, c[0x0][0x168] ;  /* 0x00005a000d0c7625 */ /* 0x000fc600078e0206 */
[----:B------:R-:W-:-:S04]  /*01e0*/  F2FP.PACK_AB R11, R14, R15 ;  /* 0x0000000f0e0b723e */ /* 0x000fc800000000ff */
[----:B------:R-:W-:Y:S01]  /*01f0*/  PRMT R10, R11, 0x5432, R11 ;  /* 0x000054320b0a7816 */ /* 0x000fe2000000000b */
[----:B------:R-:W-:Y:S02]  /*0200*/  FMUL.FTZ R11, R15, R15 ;  /* 0x0000000f0f0b7220 */ /* 0x000fe40000410000 */
[C---:B------:R-:W-:Y:S02]  /*0210*/  FADD.FTZ R15, R14.reuse, R15 ;  /* 0x0000000f0e0f7221 */ /* 0x040fe40000010000 */
[----:B------:R0:W-:Y:S01]  /*0220*/  STG.E [R12.64], R10 ;  /* 0x0000000a0c007986 */ /* 0x0001e2000c101904 */
[----:B------:R-:W-:Y:S02]  /*0230*/  FFMA.FTZ R14, R14, R14, R11 ;  /* 0x0000000e0e0e7223 */ /* 0x000fe4000001000b */
[----:B------:R-:W-:Y:S01]  /*0240*/  FADD.FTZ R8, R15, R8 ;  /* 0x000000080f087221 */ /* 0x000fe20000010000 */
[----:B------:R0:W-:Y:S01]  /*0250*/  STS [R9.X4+0x190], R10 ;  /* 0x0001900a09007388 */ /* 0x0001e20000004800 */
[----:B------:R-:W-:Y:S01]  /*0260*/  FADD.FTZ R7, R14, R7 ;  /* 0x000000070e077221 */ /* 0x000fe20000010000 */
[----:B------:R-:W-:Y:S05]  /*0270*/  @P0 BRA `(.L_x_1865) ;  /* 0x0000015000000947 */ /* 0x000fea0003800000 */
[----:B------:R-:W-:-:S04]  /*0280*/  IMAD R11, R0, c[0x0][0x1a8], R19 ;  /* 0x00006a00000b7a24 */ /* 0x000fc800078e0213 */
[----:B0-----:R-:W-:-:S06]  /*0290*/  IMAD.WIDE R12, R11, R6, c[0x0][0x180] ;  /* 0x000060000b0c7625 */ /* 0x001fcc00078e0206 */
[----:B------:R-:W2:Y:S02]  /*02a0*/  LDG.E.CONSTANT R12, [R12.64] ;  /* 0x000000040c0c7981 */ /* 0x000ea4000c1e9900 */
[--C-:B--2---:R-:W-:Y:S02]  /*02b0*/  HADD2.F32 R9, -RZ, R12.reuse.H0_H0 ;  /* 0x2000000cff097230 */ /* 0x104fe40000004100 */
[----:B------:R-:W-:-:S03]  /*02c0*/  HADD2.F32 R10, -RZ, R12.H1_H1 ;  /* 0x3000000cff0a7230 */ /* 0x000fc60000004100 */
[----:B------:R-:W-:Y:S02]  /*02d0*/  FADD.FTZ R14, RZ, R9 ;  /* 0x00000009ff0e7221 */ /* 0x000fe40000010000 */
[----:B------:R-:W-:Y:S02]  /*02e0*/  FADD.FTZ R15, RZ, R10 ;  /* 0x0000000aff0f7221 */ /* 0x000fe40000010000 */
[----:B------:R-:W-:-:S03]  /*02f0*/  IMAD.WIDE R10, R11, R6, c[0x0][0x168] ;  /* 0x00005a000b0a7625 */ /* 0x000fc600078e0206 */
[-C--:B------:R-:W-:Y:S01]  /*0300*/  F2FP.PACK_AB R9, R14, R15.reuse ;  /* 0x0000000f0e09723e */ /* 0x080fe200000000ff */
[----:B------:R-:W-:Y:S02]  /*0310*/  IMAD R6, R6, c[0x0][0x0], R17 ;  /* 0x0000000006067a24 */ /* 0x000fe400078e0211 */
[----:B------:R-:W-:Y:S01]  /*0320*/  FMUL.FTZ R13, R15, R15 ;  /* 0x0000000f0f0d7220 */ /* 0x000fe20000410000 */
[----:B------:R-:W-:Y:S01]  /*0330*/  PRMT R17, R9, 0x5432, R9 ;  /* 0x0000543209117816 */ /* 0x000fe20000000009 */
[C---:B------:R-:W-:Y:S01]  /*0340*/  FADD.FTZ R15, R14.reuse, R15 ;  /* 0x0000000f0e0f7221 */ /* 0x040fe20000010000 */
[----:B------:R-:W-:Y:S01]  /*0350*/  IADD3 R9, R19, c[0x0][0x0], RZ ;  /* 0x0000000013097a10 */ /* 0x000fe20007ffe0ff */
[----:B------:R-:W-:Y:S02]  /*0360*/  FFMA.FTZ R14, R14, R14, R13 ;  /* 0x0000000e0e0e7223 */ /* 0x000fe4000001000d */
[----:B------:R0:W-:Y:S01]  /*0370*/  STG.E [R10.64], R17 ;  /* 0x000000110a007986 */ /* 0x0001e2000c101904 */
[----:B------:R-:W-:Y:S01]  /*0380*/  ISETP.GE.AND P0, PT, R9, c[0x0][0x1a8], PT ;  /* 0x00006a0009007a0c */ /* 0x000fe20003f06270 */
[----:B------:R-:W-:-:S02]  /*0390*/  FADD.FTZ R8, R8, R15 ;  /* 0x0000000f08087221 */ /* 0x000fc40000010000 */
[----:B------:R0:W-:Y:S01]  /*03a0*/  STS [R6], R17 ;  /* 0x0000001106007388 */ /* 0x0001e20000000800 */
[----:B------:R-:W-:-:S09]  /*03b0*/  FADD.FTZ R7, R7, R14 ;  /* 0x0000000e07077221 */ /* 0x000fd20000010000 */
[----:B0-----:R-:W-:Y:S05]  /*03c0*/  @!P0 BRA `(.L_x_1866) ;  /* 0xfffffd5000008947 */ /* 0x001fea000383ffff */
.L_x_1865:
[----:B0-2---:R-:W-:Y:S05]  /*03d0*/  BSYNC B0 ;  /* 0x0000000000007941 */ /* 0x005fea0003800000 */
.L_x_1864:
        /* <DEDUP_REMOVED lines=13> */
[----:B-1----:R-:W-:-:S03]  /*04b0*/  FMUL.FTZ R10, R15, 0.03125 ;  /* 0x3d0000000f0a7820 */ /* 0x002fc60000410000 */
[----:B------:R-:W1:Y:S02]  /*04c0*/  SHFL.BFLY PT, R14, R13, 0x4, 0x1f ;  /* 0x0c801f000d0e7f89 */ /* 0x000e6400000e0000 */
[----:B---3--:R-:W-:Y:S01]  /*04d0*/  FSETP.GT.FTZ.AND P0, PT, R10, R17, PT ;  /* 0x000000110a00720b */ /* 0x008fe20003f14000 */
[----:B0-----:R-:W-:Y:S02]  /*04e0*/  FADD.FTZ R12, R6, R11 ;  /* 0x0000000b060c7221 */ /* 0x001fe40000010000 */
[----:B------:R-:W-:Y:S02]  /*04f0*/  IMAD.MOV.U32 R6, RZ, RZ, RZ ;  /* 0x000000ffff067224 */ /* 0x000fe400078e00ff */
[----:B-1----:R-:W-:Y:S01]  /*0500*/  FADD.FTZ R14, R13, R14 ;  /* 0x0000000e0d0e7221 */ /* 0x002fe20000010000 */
[----:B------:R-:W0:Y:S04]  /*0510*/  SHFL.BFLY PT, R7, R12, 0x2, 0x1f ;  /* 0x0c401f000c077f89 */ /* 0x000e2800000e0000 */
[----:B------:R-:W1:Y:S01]  /*0520*/  SHFL.BFLY PT, R11, R14, 0x2, 0x1f ;  /* 0x0c401f000e0b7f89 */ /* 0x000e6200000e0000 */
[----:B0-----:R-:W-:Y:S01]  /*0530*/  FADD.FTZ R7, R12, R7 ;  /* 0x000000070c077221 */ /* 0x001fe20000010000 */
[----:B------:R-:W-:Y:S01]  /*0540*/  SHF.R.U32.HI R12, RZ, 0x5, R5 ;  /* 0x00000005ff0c7819 */ /* 0x000fe20000011605 */
[----:B-1----:R-:W-:-:S03]  /*0550*/  FADD.FTZ R9, R14, R11 ;  /* 0x0000000b0e097221 */ /* 0x002fc60000010000 */
[----:B------:R-:W0:Y:S01]  /*0560*/  SHFL.BFLY PT, R8, R7, 0x1, 0x1f ;  /* 0x0c201f0007087f89 */ /* 0x000e2200000e0000 */
[----:B------:R-:W-:-:S03]  /*0570*/  LOP3.LUT P3, R11, R5, 0x1f, RZ, 0xc0, !PT ;  /* 0x0000001f050b7812 */ /* 0x000fc6000786c0ff */
[----:B------:R-:W1:Y:S02]  /*0580*/  SHFL.BFLY PT, R16, R9, 0x1, 0x1f ;  /* 0x0c201f0009107f89 */ /* 0x000e6400000e0000 */
[----:B------:R-:W-:Y:S02]  /*0590*/  IMAD.SHL.U32 R13, R11, 0x4, RZ ;  /* 0x000000040b0d7824 */ /* 0x000fe400078e00ff */
[----:B0-----:R-:W-:Y:S01]  /*05a0*/  FADD.FTZ R17, R7, R8 ;  /* 0x0000000807117221 */ /* 0x001fe20000010000 */
[----:B------:R-:W-:Y:S01]  /*05b0*/  MOV R8, RZ ;  /* 0x000000ff00087202 */ /* 0x000fe20000000f00 */
[----:B-1----:R-:W-:-:S04]  /*05c0*/  FADD.FTZ R19, R9, R16 ;  /* 0x0000001009137221 */ /* 0x002fc80000010000 */
        /* <DEDUP_REMOVED lines=35> */
.L_x_1868:
[----:B------:R-:W-:Y:S05]  /*0800*/  BSYNC B0 ;  /* 0x0000000000007941 */ /* 0x000fea0003800000 */
.L_x_1867:
[----:B------:R-:W-:Y:S01]  /*0810*/  BAR.SYNC.DEFER_BLOCKING 0x0 ;  /* 0x0000000000007b1d */ /* 0x000fe20000010000 */
[----:B------:R-:W-:-:S05]  /*0820*/  IMAD.MOV.U32 R14, RZ, RZ, 0x11 ;  /* 0x00000011ff0e7424 */ /* 0x000fca00078e00ff */
[----:B------:R-:W-:Y:S01]  /*0830*/  BSSY B0, `(.L_x_1869) ;  /* 0x0000056000007945 */ /* 0x000fe20003800000 */
[----:B------:R-:W-:Y:S05]  /*0840*/  @P2 BRA `(.L_x_1870) ;  /* 0x0000054000002947 */ /* 0x000fea0003800000 */
[----:B0-----:R-:W0:Y:S01]  /*0850*/  LDS.64 R6, [RZ] ;  /* 0x00000000ff067984 */ /* 0x001e220000000a00 */
[----:B------:R-:W-:Y:S02]  /*0860*/  ISETP.NE.U32.AND P0, PT, RZ, c[0x0][0x1c8], PT ;  /* 0x00007200ff007a0c */ /* 0x000fe40003f05070 */
[----:B------:R-:W-:Y:S02]  /*0870*/  MOV R9, R5 ;  /* 0x0000000500097202 */ /* 0x000fe40000000f00 */
[----:B------:R-:W-:Y:S02]  /*0880*/  ISETP.NE.AND.EX P0, PT, RZ, c[0x0][0x1cc], PT, P0 ;  /* 0x00007300ff007a0c */ /* 0x000fe40003f05300 */
[----:B0-----:R-:W-:Y:S02]  /*0890*/  F2FP.PACK_AB R15, R7, R6 ;  /* 0x00000006070f723e */ /* 0x001fe400000000ff */
.L_x_1875:
        /* <DEDUP_REMOVED lines=30> */
.L_x_1871:
[----:B------:R0:W-:Y:S01]  /*0a80*/  STS [R17], R19 ;  /* 0x0000001311007388 */ /* 0x0001e20000000800 */
[C---:B------:R-:W-:Y:S02]  /*0a90*/  HADD2 R7, |R19|.reuse, -RZ.H0_H0 ;  /* 0xa00000ff13077230 */ /* 0x040fe40000000200 */
[----:B------:R-:W-:-:S03]  /*0aa0*/  HSETP2.GT.AND P4, PT, |R19|.H0_H0, |R19|.H1_H1, PT ;  /* 0x7000001313007234 */ /* 0x000fc60003f84a00 */
[----:B------:R-:W-:-:S04]  /*0ab0*/  PRMT R6, R7, 0x7632, R6 ;  /* 0x0000763207067816 */ /* 0x000fc80000000006 */
[----:B------:R-:W-:-:S05]  /*0ac0*/  SEL R7, R6, R7, !P4 ;  /* 0x0000000706077207 */ /* 0x000fca0006000000 */
[----:B------:R-:W-:-:S05]  /*0ad0*/  HSETP2.GT.AND P4, PT, R7.H0_H0, R14.H0_H0, PT ;  /* 0x2000000e07007234 */ /* 0x000fca0003f84800 */
[----:B------:R-:W-:Y:S02]  /*0ae0*/  SEL R14, R14, R7, !P4 ;  /* 0x000000070e0e7207 */ /* 0x000fe40006000000 */
.L_x_1872:
        /* <DEDUP_REMOVED lines=32> */
.L_x_1873:
[----:B------:R0:W-:Y:S01]  /*0cf0*/  STS [R17], R18 ;  /* 0x0000001211007388 */ /* 0x0001e20000000800 */
[C---:B------:R-:W-:Y:S02]  /*0d00*/  HADD2 R7, |R18|.reuse, -RZ.H0_H0 ;  /* 0xa00000ff12077230 */ /* 0x040fe40000000200 */
[----:B------:R-:W-:-:S03]  /*0d10*/  HSETP2.GT.AND P4, PT, |R18|.H0_H0, |R18|.H1_H1, PT ;  /* 0x7000001212007234 */ /* 0x000fc60003f84a00 */
[----:B------:R-:W-:-:S04]  /*0d20*/  PRMT R6, R7, 0x7632, R6 ;  /* 0x0000763207067816 */ /* 0x000fc80000000006 */
[----:B------:R-:W-:-:S05]  /*0d30*/  SEL R7, R6, R7, !P4 ;  /* 0x0000000706077207 */ /* 0x000fca0006000000 */
[----:B------:R-:W-:-:S05]  /*0d40*/  HSETP2.GT.AND P4, PT, R7.H0_H0, R14.H0_H0, PT ;  /* 0x2000000e07007234 */ /* 0x000fca0003f84800 */
[----:B------:R-:W-:Y:S02]  /*0d50*/  SEL R14, R14, R7, !P4 ;  /* 0x000000070e0e7207 */ /* 0x000fe40006000000 */
.L_x_1874:
[----:B0-----:R-:W-:-:S04]  /*0d60*/  IADD3 R9, R19, c[0x0][0x0], RZ ;  /* 0x0000000013097a10 */ /* 0x001fc80007ffe0ff */
[----:B------:R-:W-:-:S13]  /*0d70*/  ISETP.GE.AND P4, PT, R9, c[0x0][0x1a8], PT ;  /* 0x00006a0009007a0c */ /* 0x000fda0003f86270 */
[----:B------:R-:W-:Y:S05]  /*0d80*/  @!P4 BRA `(.L_x_1875) ;  /* 0xfffffb100000c947 */ /* 0x000fea000383ffff */
.L_x_1870:
[----:B------:R-:W-:Y:S05]  /*0d90*/  BSYNC B0 ;  /* 0x0000000000007941 */ /* 0x000fea0003800000 */
.L_x_1869:
        /* <DEDUP_REMOVED lines=49> */
[----:B------:R-:W-:Y:S05]  /*10b0*/  CALL.REL.NOINC `($__internal_46_$__cuda_sm20_div_rn_f64_full) ;  /* 0x000001e000007944 */ /* 0x000fea0003c00000 */
.L_x_1879:
[----:B------:R-:W-:Y:S05]  /*10c0*/  BSYNC B1 ;  /* 0x0000000000017941 */ /* 0x000fea0003800000 */
.L_x_1878:
[----:B------:R-:W2:Y:S01]  /*10d0*/  F2F.F32.F64 R8, R6 ;  /* 0x0000000600087310 */ /* 0x000ea20000301000 */
[----:B------:R-:W2:Y:S01]  /*10e0*/  DSETP.GEU.AND P0, PT, |R6|, c[0x2][0x0], PT ;  /* 0x008000000600762a */ /* 0x000ea20003f0e200 */
[----:B------:R-:W-:-:S13]  /*10f0*/  IMAD.MOV.U32 R13, RZ, RZ, 0x2 ;  /* 0x00000002ff0d7424 */ /* 0x000fda00078e00ff */
[----:B--2---:R-:W-:Y:S02]  /*1100*/  @!P0 FMUL R8, R8, 1.175494350822287508e-38 ;  /* 0x0080000008088820 */ /* 0x004fe40000400000 */
.L_x_1880:
        /* <DEDUP_REMOVED lines=16> */
.L_x_1877:
[----:B------:R-:W-:Y:S05]  /*1210*/  BSYNC B0 ;  /* 0x0000000000007941 */ /* 0x000fea0003800000 */
.L_x_1876:
[----:B------:R-:W-:Y:S05]  /*1220*/  @P1 EXIT ;  /* 0x000000000000194d */ /* 0x000fea0003800000 */
[----:B------:R-:W3:Y:S01]  /*1230*/  LDG.E R3, [R2.64] ;  /* 0x0000000402037981 */ /* 0x000ee2000c1e1900 */
[----:B------:R-:W-:Y:S01]  /*1240*/  MOV R5, 0x4 ;  /* 0x0000000400057802 */ /* 0x000fe20000000f00 */
[----:B--23--:R-:W-:-:S04]  /*1250*/  FMUL.FTZ R6, R4, R3 ;  /* 0x0000000304067220 */ /* 0x00cfc80000410000 */
[----:B------:R-:W-:-:S04]  /*1260*/  IMAD.WIDE.U32 R4, R0, R5, c[0x0][0x1c8] ;  /* 0x0000720000047625 */ /* 0x000fc800078e0005 */
[----:B------:R-:W-:-:S05]  /*1270*/  FMUL.FTZ R7, R6, 0.0078740157186985015869 ;  /* 0x3c01020406077820 */ /* 0x000fca0000410000 */
[----:B------:R-:W-:Y:S01]  /*1280*/  STG.E [R4.64], R7 ;  /* 0x0000000704007986 */ /* 0x000fe2000c101904 */
[----:B------:R-:W-:Y:S05]  /*1290*/  EXIT ;  /* 0x000000000000794d */ /* 0x000fea0003800000 */
        .weak           $__internal_46_$__cuda_sm20_div_rn_f64_full
        .type           $__internal_46_$__cuda_sm20_div_rn_f64_full,@function
        .size           $__internal_46_$__cuda_sm20_div_rn_f64_full,(.L_x_2480 - $__internal_46_$__cuda_sm20_div_rn_f64_full)
$__internal_46_$__cuda_sm20_div_rn_f64_full:
        /* <DEDUP_REMOVED lines=57> */
.L_x_1882:
        /* <DEDUP_REMOVED lines=15> */
.L_x_1884:
[----:B------:R-:W-:Y:S01]  /*1720*/  LOP3.LUT R17, R9, 0x80000, RZ, 0xfc, !PT ;  /* 0x0008000009117812 */ /* 0x000fe200078efcff */
[----:B------:R-:W-:Y:S02]  /*1730*/  IMAD.MOV.U32 R16, RZ, RZ, R8 ;  /* 0x000000ffff107224 */ /* 0x000fe400078e0008 */
.L_x_1883:
[----:B------:R-:W-:Y:S05]  /*1740*/  BSYNC B2 ;  /* 0x0000000000027941 */ /* 0x000fea0003800000 */
.L_x_1881:
[----:B------:R-:W-:Y:S01]  /*1750*/  IMAD.MOV.U32 R13, RZ, RZ, 0x0 ;  /* 0x00000000ff0d7424 */ /* 0x000fe200078e00ff */
[----:B------:R-:W-:Y:S01]  /*1760*/  MOV R7, R17 ;  /* 0x0000001100077202 */ /* 0x000fe20000000f00 */
[----:B------:R-:W-:Y:S02]  /*1770*/  IMAD.MOV.U32 R6, RZ, RZ, R16 ;  /* 0x000000ffff067224 */ /* 0x000fe400078e0010 */
[----:B------:R-:W-:Y:S05]  /*1780*/  RET.REL.NODEC R12 `(_ZN17fastertransformer35generalAddBiasResidualLayerNormOpt2I7__half2Lb0ELb0ELi1ELb1ELi2EEEvPT_S3_PKS2_S5_S5_S5_S5_S5_fiiPKfS7_S7_Pfi) ;  /* 0xffffe8700c007950 */ /* 0x000fea0003c3ffff */
.L_x_1885:
        /* <DEDUP_REMOVED lines=15> */
.L_x_2480:


//--------------------- .text._ZN17fastertransformer34generalAddBiasResidualLayerNormOptI7__half2Lb0ELb0ELi1ELb1ELi2EEEvPT_S3_PKS2_S5_S5_S5_S5_S5_fiiPKfS7_S7_Pfi --------------------------
	.section	.text._ZN17fastertransformer34generalAddBiasResidualLayerNormOptI7__half2Lb0ELb0ELi1ELb1ELi2EEEvPT_S3_PKS2_S5_S5_S5_S5_S5_fiiPKfS7_S7_Pfi,"ax",@progbits
	.sectioninfo	@"SHI_REGISTERS=24"
	.align	128
        .global         _ZN17fastertransformer34generalAddBiasResidualLayerNormOptI7__half2Lb0ELb0ELi1ELb1ELi2EEEvPT_S3_PKS2_S5_S5_S5_S5_S5_fiiPKfS7_S7_Pfi
        .type           _ZN17fastertransformer34generalAddBiasResidualLayerNormOptI7__half2Lb0ELb0ELi1ELb1ELi2EEEvPT_S3_PKS2_S5_S5_S5_S5_S5_fiiPKfS7_S7_Pfi,@function
        .size           _ZN17fastertransformer34generalAddBiasResidualLayerNormOptI7__half2Lb0ELb0ELi1ELb1ELi2EEEvPT_S3_PKS2_S5_S5_S5_S5_S5_fiiPKfS7_S7_Pfi,(.L_x_2481 - _ZN17fastertransformer34generalAddBiasResidualLayerNormOptI7__half2Lb0ELb0ELi1ELb1ELi2EEEvPT_S3_PKS2_S5_S5_S5_S5_S5_fiiPKfS7_S7_Pfi)
        .other          _ZN17fastertransformer34generalAddBiasResidualLayerNormOptI7__half2Lb0ELb0ELi1ELb1ELi2EEEvPT_S3_PKS2_S5_S5_S5_S5_S5_fiiPKfS7_S7_Pfi,@"STO_CUDA_ENTRY STV_DEFAULT"
_ZN17fastertransformer34generalAddBiasResidualLayerNormOptI7__half2Lb0ELb0ELi1ELb1ELi2EEEvPT_S3_PKS2_S5_S5_S5_S5_S5_fiiPKfS7_S7_Pfi:
.text._ZN17fastertransformer34generalAddBiasResidualLayerNormOptI7__half2Lb0ELb0ELi1ELb1ELi2EEEvPT_S3_PKS2_S5_S5_S5_S5_S5_fiiPKfS7_S7_Pfi:
[----:B------:R-:W-:Y:S02]  /*0000*/  IMAD.MOV.U32 R1, RZ, RZ, c[0x0][0x28] ;  /* 0x00000a00ff017624 */ /* 0x000fe400078e00ff */
[----:B------:R-:W-:Y:S01]  /*0010*/  IMAD.MOV.U32 R2, RZ, RZ, c[0x0][0x1d0] ;  /* 0x00007400ff027624 */ /* 0x000fe200078e00ff */
[----:B------:R-:W-:Y:S01]  /*0020*/  MOV R3, c[0x0][0x1c4] ;  /* 0x0000710000037a02 */ /* 0x000fe20000000f00 */
[----:B------:R-:W-:Y:S01]  /*0030*/  IMAD.MOV.U32 R8, RZ, RZ, RZ ;  /* 0x000000ffff087224 */ /* 0x000fe200078e00ff */
[----:B------:R-:W-:Y:S01]  /*0040*/  ULDC.64 UR4, c[0x0][0x118] ;  /* 0x0000460000047ab9 */ /* 0x000fe20000000a00 */
[----:B------:R-:W0:Y:S01]  /*0050*/  S2R R0, SR_TID.X ;  /* 0x0000000000007919 */ /* 0x000e220000002100 */
[----:B------:R-:W-:Y:S01]  /*0060*/  ISETP.NE.AND P0, PT, R2, 0x2, PT ;  /* 0x000000020200780c */ /* 0x000fe20003f05270 */
[----:B------:R-:W-:Y:S01]  /*0070*/  IMAD.MOV.U32 R2, RZ, RZ, c[0x0][0x1c0] ;  /* 0x00007000ff027624 */ /* 0x000fe200078e00ff */
[----:B------:R-:W-:-:S11]  /*0080*/  PRMT R9, RZ, 0x5410, RZ ;  /* 0x00005410ff097816 */ /* 0x000fd600000000ff */
[----:B------:R1:W5:Y:S01]  /*0090*/  @!P0 LDG.E R8, [R2.64] ;  /* 0x0000000402088981 */ /* 0x000362000c1e1900 */
[----:B0-----:R-:W-:Y:S01]  /*00a0*/  ISETP.GE.AND P2, PT, R0, c[0x0][0x1a8], PT ;  /* 0x00006a0000007a0c */ /* 0x001fe20003f46270 */
[----:B------:R-:W-:-:S12]  /*00b0*/  BSSY B0, `(.L_x_1886) ;  /* 0x0000010000007945 */ /* 0x000fd80003800000 */
[----:B------:R-:W-:Y:S05]  /*00c0*/  @P2 BRA `(.L_x_1887) ;  /* 0x000000e000002947 */ /* 0x000fea0003800000 */
[----:B-1----:R-:W0:Y:S01]  /*00d0*/  S2R R11, SR_CTAID.X ;  /* 0x00000000000b7919 */ /* 0x002e220000002500 */
[----:B------:R-:W-:-:S03]  /*00e0*/  IMAD.MOV.U32 R10, RZ, RZ, R0 ;  /* 0x000000ffff0a7224 */ /* 0x000fc600078e0000 */
.L_x_1888:
        /* <DEDUP_REMOVED lines=12> */
.L_x_1887:
[----:B-1----:R-:W-:Y:S05]  /*01b0*/  BSYNC B0 ;  /* 0x0000000000007941 */ /* 0x002fea0003800000 */
.L_x_1886:
        /* <DEDUP_REMOVED lines=15> */
[----:B0-----:R-:W-:Y:S02]  /*02b0*/  FADD.FTZ R5, R4, R5 ;  /* 0x0000000504057221 */ /* 0x001fe40000010000 */
[----:B------:R-:W-:-:S03]  /*02c0*/  IMAD.MOV.U32 R4, RZ, RZ, RZ ;  /* 0x000000ffff047224 */ /* 0x000fc600078e00ff */
[----:B------:R-:W0:Y:S02]  /*02d0*/  SHFL.BFLY PT, R6, R5, 0x4, 0x1f ;  /* 0x0c801f0005067f89 */ /* 0x000e2400000e0000 */
[----:B0-----:R-:W-:-:S05]  /*02e0*/  FADD.FTZ R6, R5, R6 ;  /* 0x0000000605067221 */ /* 0x001fca0000010000 */
[----:B------:R-:W0:Y:S02]  /*02f0*/  SHFL.BFLY PT, R7, R6, 0x2, 0x1f ;  /* 0x0c401f0006077f89 */ /* 0x000e2400000e0000 */
[----:B0-----:R-:W-:-:S05]  /*0300*/  FADD.FTZ R7, R6, R7 ;  /* 0x0000000706077221 */ /* 0x001fca0000010000 */
[----:B------:R-:W0:Y:S02]  /*0310*/  SHFL.BFLY PT, R12, R7, 0x1, 0x1f ;  /* 0x0c201f00070c7f89 */ /* 0x000e2400000e0000 */
[----:B0-----:R-:W-:Y:S01]  /*0320*/  FADD.FTZ R16, R7, R12 ;  /* 0x0000000c07107221 */ /* 0x001fe20000010000 */
[----:B------:R-:W-:-:S04]  /*0330*/  SHF.L.U32 R12, R10, 0x2, RZ ;  /* 0x000000020a0c7819 */ /* 0x000fc800000006ff */
        /* <DEDUP_REMOVED lines=23> */
.L_x_1891:
        /* <DEDUP_REMOVED lines=27> */
.L_x_1890:
[----:B0-----:R-:W-:Y:S05]  /*0660*/  BSYNC B0 ;  /* 0x0000000000007941 */ /* 0x001fea0003800000 */
.L_x_1889:
        /* <DEDUP_REMOVED lines=41> */
.L_x_1898:
        /* <DEDUP_REMOVED lines=30> */
.L_x_1894:
[----:B------:R0:W-:Y:S01]  /*0ae0*/  STS [R17], R19 ;  /* 0x0000001311007388 */ /* 0x0001e20000000800 */
[C---:B------:R-:W-:Y:S02]  /*0af0*/  HADD2 R4, |R19|.reuse, -RZ.H0_H0 ;  /* 0xa00000ff13047230 */ /* 0x040fe40000000200 */
[----:B------:R-:W-:-:S03]  /*0b00*/  HSETP2.GT.AND P4, PT, |R19|.H0_H0, |R19|.H1_H1, PT ;  /* 0x7000001313007234 */ /* 0x000fc60003f84a00 */
[----:B------:R-:W-:-:S04]  /*0b10*/  PRMT R5, R4, 0x7632, R5 ;  /* 0x0000763204057816 */ /* 0x000fc80000000005 */
[----:B------:R-:W-:-:S05]  /*0b20*/  SEL R4, R5, R4, !P4 ;  /* 0x0000000405047207 */ /* 0x000fca0006000000 */
[----:B------:R-:W-:-:S05]  /*0b30*/  HSETP2.GT.AND P4, PT, R4.H0_H0, R13.H0_H0, PT ;  /* 0x2000000d04007234 */ /* 0x000fca0003f84800 */
[----:B------:R-:W-:Y:S02]  /*0b40*/  SEL R13, R13, R4, !P4 ;  /* 0x000000040d0d7207 */ /* 0x000fe40006000000 */
.L_x_1895:
        /* <DEDUP_REMOVED lines=32> */
.L_x_1896:
[----:B------:R0:W-:Y:S01]  /*0d50*/  STS [R17], R18 ;  /* 0x0000001211007388 */ /* 0x0001e20000000800 */
[C---:B------:R-:W-:Y:S02]  /*0d60*/  HADD2 R4, |R18|.reuse, -RZ.H0_H0 ;  /* 0xa00000ff12047230 */ /* 0x040fe40000000200 */
[----:B------:R-:W-:-:S03]  /*0d70*/  HSETP2.GT.AND P4, PT, |R18|.H0_H0, |R18|.H1_H1, PT ;  /* 0x7000001212007234 */ /* 0x000fc60003f84a00 */
[----:B------:R-:W-:-:S04]  /*0d80*/  PRMT R5, R4, 0x7632, R5 ;  /* 0x0000763204057816 */ /* 0x000fc80000000005 */
[----:B------:R-:W-:-:S05]  /*0d90*/  SEL R4, R5, R4, !P4 ;  /* 0x0000000405047207 */ /* 0x000fca0006000000 */
[----:B------:R-:W-:-:S05]  /*0da0*/  HSETP2.GT.AND P4, PT, R4.H0_H0, R13.H0_H0, PT ;  /* 0x2000000d04007234 */ /* 0x000fca0003f84800 */
[----:B------:R-:W-:Y:S02]  /*0db0*/  SEL R13, R13, R4, !P4 ;  /* 0x000000040d0d7207 */ /* 0x000fe40006000000 */
.L_x_1897:
[----:B0-----:R-:W-:-:S04]  /*0dc0*/  IADD3 R7, R19, c[0x0][0x0], RZ ;  /* 0x0000000013077a10 */ /* 0x001fc80007ffe0ff */
[----:B------:R-:W-:-:S13]  /*0dd0*/  ISETP.GE.AND P4, PT, R7, c[0x0][0x1a8], PT ;  /* 0x00006a0007007a0c */ /* 0x000fda0003f86270 */
[----:B------:R-:W-:Y:S05]  /*0de0*/  @!P4 BRA `(.L_x_1898) ;  /* 0xfffffb100000c947 */ /* 0x000fea000383ffff */
.L_x_1893:
[----:B0-----:R-:W-:Y:S05]  /*0df0*/  BSYNC B0 ;  /* 0x0000000000007941 */ /* 0x001fea0003800000 */
.L_x_1892:
        /* <DEDUP_REMOVED lines=49> */
[----:B------:R-:W-:Y:S05]  /*1110*/  CALL.REL.NOINC `($__internal_47_$__cuda_sm20_div_rn_f64_full) ;  /* 0x0000020000007944 */ /* 0x000fea0003c00000 */
.L_x_1902:
[----:B------:R-:W-:Y:S05]  /*1120*/  BSYNC B1 ;  /* 0x0000000000017941 */ /* 0x000fea0003800000 */
.L_x_1901:
[----:B------:R-:W0:Y:S01]  /*1130*/  S2R R13, SR_CTAID.X ;  /* 0x00000000000d7919 */ /* 0x000e220000002500 */
[----:B------:R-:W2:Y:S01]  /*1140*/  F2F.F32.F64 R5, R8 ;  /* 0x0000000800057310 */ /* 0x000ea20000301000 */
[----:B------:R-:W2:Y:S01]  /*1150*/  DSETP.GEU.AND P0, PT, |R8|, c[0x2][0x0], PT ;  /* 0x008000000800762a */ /* 0x000ea20003f0e200 */
[----:B-1----:R-:W-:-:S13]  /*1160*/  MOV R15, 0x2 ;  /* 0x00000002000f7802 */ /* 0x002fda0000000f00 */
[----:B--2---:R-:W-:Y:S02]  /*1170*/  @!P0 FMUL R5, R5, 1.175494350822287508e-38 ;  /* 0x0080000005058820 */ /* 0x004fe40000400000 */
.L_x_1903:
        /* <DEDUP_REMOVED lines=16> */
.L_x_1900:
[----:B------:R-:W-:Y:S05]  /*1280*/  BSYNC B0 ;  /* 0x0000000000007941 */ /* 0x000fea0003800000 */
.L_x_1899:
        /* <DEDUP_REMOVED lines=9> */
        .weak           $__internal_47_$__cuda_sm20_div_rn_f64_full
        .type           $__internal_47_$__cuda_sm20_div_rn_f64_full,@function
        .size           $__internal_47_$__cuda_sm20_div_rn_f64_full,(.L_x_2481 - $__internal_47_$__cuda_sm20_div_rn_f64_full)
$__internal_47_$__cuda_sm20_div_rn_f64_full:
        /* <DEDUP_REMOVED lines=57> */
.L_x_1905:
        /* <DEDUP_REMOVED lines=15> */
.L_x_1907:
[----:B0-----:R-:W-:Y:S01]  /*17a0*/  LOP3.LUT R17, R7, 0x80000, RZ, 0xfc, !PT ;  /* 0x0008000007117812 */ /* 0x001fe200078efcff */
[----:B------:R-:W-:Y:S02]  /*17b0*/  IMAD.MOV.U32 R16, RZ, RZ, R6 ;  /* 0x000000ffff107224 */ /* 0x000fe400078e0006 */
.L_x_1906:
[----:B------:R-:W-:Y:S05]  /*17c0*/  BSYNC B2 ;  /* 0x0000000000027941 */ /* 0x000fea0003800000 */
.L_x_1904:
[----:B------:R-:W-:Y:S01]  /*17d0*/  IMAD.MOV.U32 R11, RZ, RZ, 0x0 ;  /* 0x00000000ff0b7424 */ /* 0x000fe200078e00ff */
[----:B------:R-:W-:Y:S01]  /*17e0*/  MOV R9, R17 ;  /* 0x0000001100097202 */ /* 0x000fe20000000f00 */
[----:B------:R-:W-:Y:S02]  /*17f0*/  IMAD.MOV.U32 R8, RZ, RZ, R16 ;  /* 0x000000ffff087224 */ /* 0x000fe400078e0010 */
[----:B------:R-:W-:Y:S05]  /*1800*/  RET.REL.NODEC R10 `(_ZN17fastertransformer34generalAddBiasResidualLayerNormOptI7__half2Lb0ELb0ELi1ELb1ELi2EEEvPT_S3_PKS2_S5_S5_S5_S5_S5_fiiPKfS7_S7_Pfi) ;  /* 0xffffe7f00a007950 */ /* 0x000fea0003c3ffff */
.L_x_1908:
        /* <DEDUP_REMOVED lines=15> */
.L_x_2481:


//--------------------- .text._ZN17fastertransformer35generalAddBiasResidualLayerNormOpt2I7__half2Lb1ELb0ELi1ELb1ELi2EEEvPT_S3_PKS2_S5_S5_S5_S5_S5_fiiPKfS7_S7_Pfi --------------------------
	.section	.text._ZN17fastertransformer35generalAddBiasResidualLayerNormOpt2I7__half2Lb1ELb0ELi1ELb1ELi2EEEvPT_S3_PKS2_S5_S5_S5_S5_S5_fiiPKfS7_S7_Pfi,"ax",@progbits
	.sectioninfo	@"SHI_REGISTERS=25"
	.align	128
        .global         _ZN17fastertransformer35generalAddBiasResidualLayerNormOpt2I7__half2Lb1ELb0ELi1ELb1ELi2EEEvPT_S3_PKS2_S5_S5_S5_S5_S5_fiiPKfS7_S7_Pfi
        .type           _ZN17fastertransformer35generalAddBiasResidualLayerNormOpt2I7__half2Lb1ELb0ELi1ELb1ELi2EEEvPT_S3_PKS2_S5_S5_S5_S5_S5_fiiPKfS7_S7_Pfi,@function
        .size           _ZN17fastertransformer35generalAddBiasResidualLayerNormOpt2I7__half2Lb1ELb0ELi1ELb1ELi2EEEvPT_S3_PKS2_S5_S5_S5_S5_S5_fiiPKfS7_S7_Pfi,(.L_x_2482 - _ZN17fastertransformer35generalAddBiasResidualLayerNormOpt2I7__half2Lb1ELb0ELi1ELb1ELi2EEEvPT_S3_PKS2_S5_S5_S5_S5_S5_fiiPKfS7_S7_Pfi)
        .other          _ZN17fastertransformer35generalAddBiasResidualLayerNormOpt2I7__half2Lb1ELb0ELi1ELb1ELi2EEEvPT_S3_PKS2_S5_S5_S5_S5_S5_fiiPKfS7_S7_Pfi,@"STO_CUDA_ENTRY STV_DEFAULT"
_ZN17fastertransformer35generalAddBiasResidualLayerNormOpt2I7__half2Lb1ELb0ELi1ELb1ELi2EEEvPT_S3_PKS2_S5_S5_S5_S5_S5_fiiPKfS7_S7_Pfi:
.text._ZN17fastertransformer35generalAddBiasResidualLayerNormOpt2I7__half2Lb1ELb0ELi1ELb1ELi2EEEvPT_S3_PKS2_S5_S5_S5_S5_S5_fiiPKfS7_S7_Pfi:
[----:B------:R-:W-:Y:S02]  /*0000*/  MOV R1, c[0x0][0x28] ;  /* 0x00000a0000017a02 */ /* 0x000fe40000000f00 */
        /* <DEDUP_REMOVED lines=28> */
[----:B------:R-:W-:Y:S02]  /*01d0*/  IMAD.MOV.U32 R9, RZ, RZ, R5 ;  /* 0x000000ffff097224 */ /* 0x000fe400078e0005 */
.L_x_1914:
[----:B0-----:R-:W-:Y:S02]  /*01e0*/  IMAD.MOV.U32 R8, RZ, RZ, 0x4 ;  /* 0x00000004ff087424 */ /* 0x001fe400078e00ff */
        /* <DEDUP_REMOVED lines=8> */
[--C-:B---3--:R-:W-:Y:S01]  /*0270*/  HADD2.F32 R17, -RZ, R12.reuse.H0_H0 ;  /* 0x2000000cff117230 */ /* 0x108fe20000004100 */
[----:B------:R-:W-:Y:S01]  /*0280*/  FADD.FTZ R14, RZ, R14 ;  /* 0x0000000eff0e7221 */ /* 0x000fe20000010000 */
[----:B------:R-:W-:Y:S01]  /*0290*/  HADD2.F32 R19, -RZ, R12.H1_H1 ;  /* 0x3000000cff137230 */ /* 0x000fe20000004100 */
[----:B------:R-:W-:Y:S02]  /*02a0*/  FADD.FTZ R16, RZ, R16 ;  /* 0x00000010ff107221 */ /* 0x000fe40000010000 */
        /* <DEDUP_REMOVED lines=24> */
[----:B------:R-:W-:Y:S01]  /*0430*/  IADD3 R9, R11, c[0x0][0x0], RZ ;  /* 0x000000000b097a10 */ /* 0x000fe20007ffe0ff */
[----:B------:R-:W-:Y:S01]  /*0440*/  HADD2.F32 R19, -RZ, R14.H1_H1 ;  /* 0x3000000eff137230 */ /* 0x000fe20000004100 */
[----:B------:R-:W-:-:S02]  /*0450*/  FADD.FTZ R10, RZ, R10 ;  /* 0x0000000aff0a7221 */ /* 0x000fc40000010000 */
[----:B------:R-:W-:Y:S01]  /*0460*/  FADD.FTZ R16, RZ, R16 ;  /* 0x00000010ff107221 */ /* 0x000fe20000010000 */
[----:B------:R-:W-:Y:S01]  /*0470*/  ISETP.GE.AND P0, PT, R9, c[0x0][0x1a8], PT ;  /* 0x00006a0009007a0c */ /* 0x000fe20003f06270 */
[----:B------:R-:W-:Y:S02]  /*0480*/  FADD.FTZ R10, R10, R17 ;  /* 0x000000110a0a7221 */ /* 0x000fe40000010000 */
[----:B------:R-:W-:Y:S02]  /*0490*/  FADD.FTZ R19, R16, R19 ;  /* 0x0000001310137221 */ /* 0x000fe40000010000 */
[----:B------:R-:W-:Y:S02]  /*04a0*/  IMAD R8, R8, c[0x0][0x0], R21 ;  /* 0x0000000008087a24 */ /* 0x000fe400078e0215 */
[-C--:B------:R-:W-:Y:S01]  /*04b0*/  FMUL.FTZ R11, R19, R19.reuse ;  /* 0x00000013130b7220 */ /* 0x080fe20000410000 */
[C---:B------:R-:W-:Y:S01]  /*04c0*/  F2FP.PACK_AB R15, R10.reuse, R19 ;  /* 0x000000130a0f723e */ /* 0x040fe200000000ff */
[----:B------:R-:W-:-:S02]  /*04d0*/  FADD.FTZ R14, R10, R19 ;  /* 0x000000130a0e7221 */ /* 0x000fc40000010000 */
[----:B------:R-:W-:Y:S01]  /*04e0*/  FFMA.FTZ R11, R10, R10, R11 ;  /* 0x0000000a0a0b7223 */ /* 0x000fe2000001000b */
[----:B------:R-:W-:Y:S01]  /*04f0*/  PRMT R15, R15, 0x5432, R15 ;  /* 0x000054320f0f7816 */ /* 0x000fe2000000000f */
[----:B------:R-:W-:Y:S02]  /*0500*/  FADD.FTZ R7, R7, R14 ;  /* 0x0000000e07077221 */ /* 0x000fe40000010000 */
[----:B------:R-:W-:Y:S02]  /*0510*/  FADD.FTZ R6, R6, R11 ;  /* 0x0000000b06067221 */ /* 0x000fe40000010000 */
[----:B------:R0:W-:Y:S04]  /*0520*/  STG.E [R12.64], R15 ;  /* 0x0000000f0c007986 */ /* 0x0001e8000c101904 */
[----:B------:R0:W-:Y:S01]  /*0530*/  STS [R8], R15 ;  /* 0x0000000f08007388 */ /* 0x0001e20000000800 */
[----:B------:R-:W-:Y:S05]  /*0540*/  @!P0 BRA `(.L_x_1914) ;  /* 0xfffffc9000008947 */ /* 0x000fea000383ffff */
.L_x_1913:
[----:B0-----:R-:W-:Y:S05]  /*0550*/  BSYNC B1 ;  /* 0x0000000000017941 */ /* 0x001fea0003800000 */
.L_x_1912:
[----:B------:R-:W-:Y:S05]  /*0560*/  BRA `(.L_x_1910) ;  /* 0x0000044000007947 */ /* 0x000fea0003800000 */
.L_x_1911:
[----:B------:R-:W-:Y:S01]  /*0570*/  MOV R13, R5 ;  /* 0x00000005000d7202 */ /* 0x000fe20000000f00 */
[----:B------:R-:W-:-:S03]  /*0580*/  IMAD.MOV.U32 R7, RZ, RZ, RZ ;  /* 0x000000ffff077224 */ /* 0x000fc600078e00ff */
.L_x_1915:
[----:B------:R-:W-:Y:S01]  /*0590*/  HFMA2.MMA R12, -RZ, RZ, 0, 4.76837158203125e-07 ;  /* 0x00000008ff0c7435 */ /* 0x000fe200000001ff */
[----:B0-----:R-:W-:-:S09]  /*05a0*/  IMAD R14, R0, c[0x0][0x1a8], R13 ;  /* 0x00006a00000e7a24 */ /* 0x001fd200078e020d */
[----:B------:R-:W-:-:S06]  /*05b0*/  IMAD.WIDE R10, R14, R12, c[0x0][0x170] ;  /* 0x00005c000e0a7625 */ /* 0x000fcc00078e020c */
[----:B------:R-:W2:Y:S01]  /*05c0*/  LDG.E.64 R10, [R10.64] ;  /* 0x000000040a0a7981 */ /* 0x000ea2000c1e1b00 */
[----:B------:R-:W-:-:S04]  /*05d0*/  IMAD.MOV.U32 R9, RZ, RZ, 0x4 ;  /* 0x00000004ff097424 */ /* 0x000fc800078e00ff */
[----:B------:R-:W-:-:S06]  /*05e0*/  IMAD.WIDE R16, R14, R9, c[0x0][0x180] ;  /* 0x000060000e107625 */ /* 0x000fcc00078e0209 */
[----:B------:R0:W3:Y:S01]  /*05f0*/  LDG.E.CONSTANT R16, [R16.64] ;  /* 0x0000000410107981 */ /* 0x0000e2000c1e9900 */
[----:B--2---:R-:W1:Y:S08]  /*0600*/  I2F R15, R10 ;  /* 0x0000000a000f7306 */ /* 0x004e700000201400 */
[----:B------:R2:W4:Y:S01]  /*0610*/  I2F R19, R11 ;  /* 0x0000000b00137306 */ /* 0x0005220000201400 */
[----:B-1----:R-:W-:Y:S01]  /*0620*/  FMUL.FTZ R15, R15, R8 ;  /* 0x000000080f0f7220 */ /* 0x002fe20000410000 */
[----:B--2---:R-:W-:-:S04]  /*0630*/  IADD3 R11, R13, c[0x0][0x0], RZ ;  /* 0x000000000d0b7a10 */ /* 0x004fc80007ffe0ff */
        /* <DEDUP_REMOVED lines=23> */
[----:B0-----:R-:W-:-:S04]  /*07b0*/  IMAD R14, R0, c[0x0][0x1a8], R11 ;  /* 0x00006a00000e7a24 */ /* 0x001fc800078e020b */
[----:B------:R-:W-:-:S06]  /*07c0*/  IMAD.WIDE R12, R14, R12, c[0x0][0x170] ;  /* 0x00005c000e0c7625 */ /* 0x000fcc00078e020c */
[----:B------:R-:W2:Y:S01]  /*07d0*/  LDG.E.64 R12, [R12.64] ;  /* 0x000000040c0c7981 */ /* 0x000ea2000c1e1b00 */
[----:B------:R-:W-:-:S06]  /*07e0*/  IMAD.WIDE R16, R14, R9, c[0x0][0x180] ;  /* 0x000060000e107625 */ /* 0x000fcc00078e0209 */
[----:B------:R0:W3:Y:S01]  /*07f0*/  LDG.E.CONSTANT R16, [R16.64] ;  /* 0x0000000410107981 */ /* 0x0000e2000c1e9900 */
[----:B------:R-:W-:Y:S01]  /*0800*/  IMAD R10, R9, c[0x0][0x0], R10 ;  /* 0x00000000090a7a24 */ /* 0x000fe200078e020a */
        /* <DEDUP_REMOVED lines=22> */
[----:B------:R-:W-:Y:S02]  /*0970*/  FADD.FTZ R7, R7, R12 ;  /* 0x0000000c07077221 */ /* 0x000fe40000010000 */
[----:B------:R-:W-:Y:S01]  /*0980*/  FADD.FTZ R6, R6, R9 ;  /* 0x0000000906067221 */ /* 0x000fe20000010000 */
[----:B------:R0:W-:Y:S01]  /*0990*/  STS [R10], R17 ;  /* 0x000000110a007388 */ /* 0x0001e20000000800 */
[----:B------:R-:W-:Y:S05]  /*09a0*/  @!P0 BRA `(.L_x_1915) ;  /* 0xfffffbe000008947 */ /* 0x000fea000383ffff */
.L_x_1910:
[----:B0--3--:R-:W-:Y:S05]  /*09b0*/  BSYNC B0 ;  /* 0x0000000000007941 */ /* 0x009fea0003800000 */
.L_x_1909:
        /* <DEDUP_REMOVED lines=28> */
[----:B------:R-:W-:Y:S01]  /*0b80*/  HFMA2.MMA R6, -RZ, RZ, 0, 0 ;  /* 0x00000000ff067435 */ /* 0x000fe200000001ff */
[----:B-1----:R-:W-:-:S03]  /*0b90*/  FADD.FTZ R19, R15, R8 ;  /* 0x000000080f137221 */ /* 0x002fc60000010000 */
        /* <DEDUP_REMOVED lines=36> */
.L_x_1917:
[----:B------:R-:W-:Y:S05]  /*0de0*/  BSYNC B0 ;  /* 0x0000000000007941 */ /* 0x000fea0003800000 */
.L_x_1916:
        /* <DEDUP_REMOVED lines=9> */
.L_x_1924:
        /* <DEDUP_REMOVED lines=28> */
.L_x_1920:
[----:B------:R0:W-:Y:S01]  /*1040*/  STS [R17], R19 ;  /* 0x0000001311007388 */ /* 0x0001e20000000800 */
[C---:B------:R-:W-:Y:S02]  /*1050*/  HADD2 R7, |R19|.reuse, -RZ.H0_H0 ;  /* 0xa00000ff13077230 */ /* 0x040fe40000000200 */
[----:B------:R-:W-:-:S03]  /*1060*/  HSETP2.GT.AND P5, PT, |R19|.H0_H0, |R19|.H1_H1, PT ;  /* 0x7000001313007234 */ /* 0x000fc60003fa4a00 */
[----:B------:R-:W-:-:S04]  /*1070*/  PRMT R6, R7, 0x7632, R6 ;  /* 0x0000763207067816 */ /* 0x000fc80000000006 */
[----:B------:R-:W-:-:S05]  /*1080*/  SEL R7, R6, R7, !P5 ;  /* 0x0000000706077207 */ /* 0x000fca0006800000 */
[----:B------:R-:W-:-:S05]  /*1090*/  HSETP2.GT.AND P5, PT, R7.H0_H0, R14.H0_H0, PT ;  /* 0x2000000e07007234 */ /* 0x000fca0003fa4800 */
[----:B------:R-:W-:Y:S02]  /*10a0*/  SEL R14, R14, R7, !P5 ;  /* 0x000000070e0e7207 */ /* 0x000fe40006800000 */
.L_x_1921:
        /* <DEDUP_REMOVED lines=30> */
.L_x_1922:
[----:B------:R0:W-:Y:S01]  /*1290*/  STS [R17], R18 ;  /* 0x0000001211007388 */ /* 0x0001e20000000800 */
[C---:B------:R-:W-:Y:S02]  /*12a0*/  HADD2 R7, |R18|.reuse, -RZ.H0_H0 ;  /* 0xa00000ff12077230 */ /* 0x040fe40000000200 */
[----:B------:R-:W-:-:S03]  /*12b0*/  HSETP2.GT.AND P5, PT, |R18|.H0_H0, |R18|.H1_H1, PT ;  /* 0x7000001212007234 */ /* 0x000fc60003fa4a00 */
[----:B------:R-:W-:-:S04]  /*12c0*/  PRMT R6, R7, 0x7632, R6 ;  /* 0x0000763207067816 */ /* 0x000fc80000000006 */
[----:B------:R-:W-:-:S05]  /*12d0*/  SEL R7, R6, R7, !P5 ;  /* 0x0000000706077207 */ /* 0x000fca0006800000 */
[----:B------:R-:W-:-:S05]  /*12e0*/  HSETP2.GT.AND P5, PT, R7.H0_H0, R14.H0_H0, PT ;  /* 0x2000000e07007234 */ /* 0x000fca0003fa4800 */
[----:B------:R-:W-:Y:S02]  /*12f0*/  SEL R14, R14, R7, !P5 ;  /* 0x000000070e0e7207 */ /* 0x000fe40006800000 */
.L_x_1923:
[----:B0-----:R-:W-:-:S04]  /*1300*/  IADD3 R9, R19, c[0x0][0x0], RZ ;  /* 0x0000000013097a10 */ /* 0x001fc80007ffe0ff */
[----:B------:R-:W-:-:S13]  /*1310*/  ISETP.GE.AND P5, PT, R9, c[0x0][0x1a8], PT ;  /* 0x00006a0009007a0c */ /* 0x000fda0003fa6270 */
[----:B------:R-:W-:Y:S05]  /*1320*/  @!P5 BRA `(.L_x_1924) ;  /* 0xfffffb500000d947 */ /* 0x000fea000383ffff */
.L_x_1919:
[----:B------:R-:W-:Y:S05]  /*1330*/  BSYNC B0 ;  /* 0x0000000000007941 */ /* 0x000fea0003800000 */
.L_x_1918:
        /* <DEDUP_REMOVED lines=49> */
[----:B------:R-:W-:Y:S05]  /*1650*/  CALL.REL.NOINC `($__internal_48_$__cuda_sm20_div_rn_f64_full) ;  /* 0x000001e000007944 */ /* 0x000fea0003c00000 */
.L_x_1928:
[----:B------:R-:W-:Y:S05]  /*1660*/  BSYNC B1 ;  /* 0x0000000000017941 */ /* 0x000fea0003800000 */
.L_x_1927:
[----:B------:R-:W2:Y:S01]  /*1670*/  F2F.F32.F64 R8, R6 ;  /* 0x0000000600087310 */ /* 0x000ea20000301000 */
[----:B------:R-:W2:Y:S01]  /*1680*/  DSETP.GEU.AND P0, PT, |R6|, c[0x2][0x0], PT ;  /* 0x008000000600762a */ /* 0x000ea20003f0e200 */
[----:B------:R-:W-:-:S13]  /*1690*/  MOV R13, 0x2 ;  /* 0x00000002000d7802 */ /* 0x000fda0000000f00 */
[----:B--2---:R-:W-:Y:S02]  /*16a0*/  @!P0 FMUL R8, R8, 1.175494350822287508e-38 ;  /* 0x0080000008088820 */ /* 0x004fe40000400000 */
.L_x_1929:
        /* <DEDUP_REMOVED lines=16> */
.L_x_1926:
[----:B------:R-:W-:Y:S05]  /*17b0*/  BSYNC B0 ;  /* 0x0000000000007941 */ /* 0x000fea0003800000 */
.L_x_1925:
        /* <DEDUP_REMOVED lines=8> */
        .weak           $__internal_48_$__cuda_sm20_div_rn_f64_full
        .type           $__internal_48_$__cuda_sm20_div_rn_f64_full,@function
        .size           $__internal_48_$__cuda_sm20_div_rn_f64_full,(.L_x_2482 - $__internal_48_$__cuda_sm20_div_rn_f64_full)
$__internal_48_$__cuda_sm20_div_rn_f64_full:
[C---:B------:R-:W-:Y:S01]  /*1840*/  FSETP.GEU.AND P0, PT, |R9|.reuse, 1.469367938527859385e-39, PT ;  /* 0x001000000900780b */ /* 0x040fe20003f0e200 */
[----:B------:R-:W-:Y:S01]  /*1850*/  IMAD.MOV.U32 R10, RZ, RZ, 0x1 ;  /* 0x00000001ff0a7424 */ /* 0x000fe200078e00ff */
[C---:B------:R-:W-:Y:S01]  /*1860*/  LOP3.LUT R6, R9.reuse, 0x800fffff, RZ, 0xc0, !PT ;  /* 0x800fffff09067812 */ /* 0x040fe200078ec0ff */
[----:B------:R-:W-:Y:S01]  /*1870*/  BSSY B2, `(.L_x_1930) ;  /* 0x0000047000027945 */ /* 0x000fe20003800000 */
[----:B------:R-:W-:Y:S02]  /*1880*/  LOP3.LUT R22, R9, 0x7ff00000, RZ, 0xc0, !PT ;  /* 0x7ff0000009167812 */ /* 0x000fe400078ec0ff */
[----:B------:R-:W-:Y:S02]  /*1890*/  LOP3.LUT R7, R6, 0x3ff00000, RZ, 0xfc, !PT ;  /* 0x3ff0000006077812 */ /* 0x000fe400078efcff */
[----:B------:R-:W-:Y:S02]  /*18a0*/  MOV R6, R8 ;  /* 0x0000000800067202 */ /* 0x000fe40000000f00 */
[----:B------:R-:W-:-:S02]  /*18b0*/  MOV R16, 0x1ca00000 ;  /* 0x1ca0000000107802 */ /* 0x000fc40000000f00 */
[----:B------:R-:W-:Y:S01]  /*18c0*/  ISETP.LE.U32.AND P2, PT, R22, 0x40500000, PT ;  /* 0x405000001600780c */ /* 0x000fe20003f43070 */
[----:B------:R-:W0:Y:S01]  /*18d0*/  @!P0 DMUL R6, R8, 8.98846567431157953865e+307 ;  /* 0x7fe0000008068828 */ /* 0x000e220000000000 */
[----:B------:R-:W-:-:S04]  /*18e0*/  MOV R13, 0x40500000 ;  /* 0x40500000000d7802 */ /* 0x000fc80000000f00 */
[----:B------:R-:W-:Y:S01]  /*18f0*/  IADD3 R17, R13, -0x1, RZ ;  /* 0xffffffff0d117810 */ /* 0x000fe20007ffe0ff */
        /* <DEDUP_REMOVED lines=35> */
[----:B------:R-:W-:Y:S02]  /*1b30*/  IADD3 R7, RZ, -R13, RZ ;  /* 0x8000000dff077210 */ /* 0x000fe40007ffe0ff */
        /* <DEDUP_REMOVED lines=9> */
.L_x_1931:
        /* <DEDUP_REMOVED lines=15> */
.L_x_1933:
[----:B------:R-:W-:Y:S02]  /*1cc0*/  LOP3.LUT R17, R9, 0x80000, RZ, 0xfc, !PT ;  /* 0x0008000009117812 */ /* 0x000fe400078efcff */
[----:B------:R-:W-:Y:S02]  /*1cd0*/  MOV R16, R8 ;  /* 0x0000000800107202 */ /* 0x000fe40000000f00 */
.L_x_1932:
[----:B------:R-:W-:Y:S05]  /*1ce0*/  BSYNC B2 ;  /* 0x0000000000027941 */ /* 0x000fea0003800000 */
.L_x_1930:
[----:B------:R-:W-:Y:S01]  /*1cf0*/  HFMA2.MMA R13, -RZ, RZ, 0, 0 ;  /* 0x00000000ff0d7435 */ /* 0x000fe200000001ff */
[----:B------:R-:W-:Y:S01]  /*1d00*/  IMAD.MOV.U32 R6, RZ, RZ, R16 ;  /* 0x000000ffff067224 */ /* 0x000fe200078e0010 */
[----:B------:R-:W-:-:S04]  /*1d10*/  MOV R7, R17 ;  /* 0x0000001100077202 */ /* 0x000fc80000000f00 */
[----:B------:R-:W-:Y:S05]  /*1d20*/  RET.REL.NODEC R12 `(_ZN17fastertransformer35generalAddBiasResidualLayerNormOpt2I7__half2Lb1ELb0ELi1ELb1ELi2EEEvPT_S3_PKS2_S5_S5_S5_S5_S5_fiiPKfS7_S7_Pfi) ;  /* 0xffffe2d00c007950 */ /* 0x000fea0003c3ffff */
.L_x_1934:
        /* <DEDUP_REMOVED lines=13> */
.L_x_2482:


//--------------------- .text._ZN17fastertransformer34generalAddBiasResidualLayerNormOptI7__half2Lb1ELb0ELi1ELb1ELi2EEEvPT_S3_PKS2_S5_S5_S5_S5_S5_fiiPKfS7_S7_Pfi --------------------------
	.section	.text._ZN17fastertransformer34generalAddBiasResidualLayerNormOptI7__half2Lb1ELb0ELi1ELb1ELi2EEEvPT_S3_PKS2_S5_S5_S5_S5_S5_fiiPKfS7_S7_Pfi,"ax",@progbits
	.sectioninfo	@"SHI_REGISTERS=24"
	.align	128
        .global         _ZN17fastertransformer34generalAddBiasResidualLayerNormOptI7__half2Lb1ELb0ELi1ELb1ELi2EEEvPT_S3_PKS2_S5_S5_S5_S5_S5_fiiPKfS7_S7_Pfi
        .type           _ZN17fastertransformer34generalAddBiasResidualLayerNormOptI7__half2Lb1ELb0ELi1ELb1ELi2EEEvPT_S3_PKS2_S5_S5_S5_S5_S5_fiiPKfS7_S7_Pfi,@function
        .size           _ZN17fastertransformer34generalAddBiasResidualLayerNormOptI7__half2Lb1ELb0ELi1ELb1ELi2EEEvPT_S3_PKS2_S5_S5_S5_S5_S5_fiiPKfS7_S7_Pfi,(.L_x_2483 - _ZN17fastertransformer34generalAddBiasResidualLayerNormOptI7__half2Lb1ELb0ELi1ELb1ELi2EEEvPT_S3_PKS2_S5_S5_S5_S5_S5_fiiPKfS7_S7_Pfi)
        .other          _ZN17fastertransformer34generalAddBiasResidualLayerNormOptI7__half2Lb1ELb0ELi1ELb1ELi2EEEvPT_S3_PKS2_S5_S5_S5_S5_S5_fiiPKfS7_S7_Pfi,@"STO_CUDA_ENTRY STV_DEFAULT"
_ZN17fastertransformer34generalAddBiasResidualLayerNormOptI7__half2Lb1ELb0ELi1ELb1ELi2EEEvPT_S3_PKS2_S5_S5_S5_S5_S5_fiiPKfS7_S7_Pfi:
.text._ZN17fastertransformer34generalAddBiasResidualLayerNormOptI7__half2Lb1ELb0ELi1ELb1ELi2EEEvPT_S3_PKS2_S5_S5_S5_S5_S5_fiiPKfS7_S7_Pfi:
        /* <DEDUP_REMOVED lines=27> */
.L_x_1938:
        /* <DEDUP_REMOVED lines=15> */
[----:B------:R-:W-:Y:S05]  /*02a0*/  BRA `(.L_x_1936) ;  /* 0x0000016000007947 */ /* 0x000fea0003800000 */
.L_x_1937:
[----:B------:R-:W-:-:S03]  /*02b0*/  IMAD.MOV.U32 R7, RZ, RZ, R0 ;  /* 0x000000ffff077224 */ /* 0x000fc600078e0000 */
.L_x_1939:
[----:B------:R-:W-:Y:S01]  /*02c0*/  MOV R12, 0x8 ;  /* 0x00000008000c7802 */ /* 0x000fe20000000f00 */
        /* <DEDUP_REMOVED lines=9> */
[----:B---3--:R-:W-:Y:S01]  /*0360*/  HADD2 R11, R10, RZ.H0_H0 ;  /* 0x200000ff0a0b7230 */ /* 0x008fe20000000000 */
[----:B0-----:R-:W-:-:S02]  /*0370*/  FMUL.FTZ R17, R17, R6 ;  /* 0x0000000611117220 */ /* 0x001fc40000410000 */
[----:B-1----:R-:W-:-:S05]  /*0380*/  FMUL.FTZ R16, R15, R6 ;  /* 0x000000060f107220 */ /* 0x002fca0000410000 */
[----:B------:R-:W-:-:S06]  /*0390*/  F2FP.PACK_AB R16, R16, R17 ;  /* 0x000000111010723e */ /* 0x000fcc00000000ff */
[----:B------:R-:W-:-:S07]  /*03a0*/  HFMA2.MMA R11, R11, 1, 1, R16 ;  /* 0x3c003c000b0b7835 */ /* 0x000fce0000000010 */
[----:B------:R-:W-:Y:S03]  /*03b0*/  STG.E [R12.64], R11 ;  /* 0x0000000b0c007986 */ /* 0x000fe6000c101904 */
[----:B------:R-:W-:Y:S01]  /*03c0*/  HADD2 R5, R5, R11 ;  /* 0x0000000b05057230 */ /* 0x000fe20000000000 */
[----:B------:R0:W-:Y:S02]  /*03d0*/  STS [R7.X4+0x110], R11 ;  /* 0x0001100b07007388 */ /* 0x0001e40000004800 */
[----:B0-----:R-:W-:-:S04]  /*03e0*/  IADD3 R7, R7, c[0x0][0x0], RZ ;  /* 0x0000000007077a10 */ /* 0x001fc80007ffe0ff */
[----:B------:R-:W-:-:S13]  /*03f0*/  ISETP.GE.AND P0, PT, R7, c[0x0][0x1a8], PT ;  /* 0x00006a0007007a0c */ /* 0x000fda0003f06270 */
[----:B------:R-:W-:Y:S05]  /*0400*/  @!P0 BRA `(.L_x_1939) ;  /* 0xfffffeb000008947 */ /* 0x000fea000383ffff */
.L_x_1936:
[----:B0-----:R-:W-:Y:S05]  /*0410*/  BSYNC B0 ;  /* 0x0000000000007941 */ /* 0x001fea0003800000 */
.L_x_1935:
        /* <DEDUP_REMOVED lines=10> */
[----:B--2---:R-:W-:-:S05]  /*04c0*/  FADD.FTZ R4, R5, R4 ;  /* 0x0000000405047221 */ /* 0x004fca0000010000 */
[----:B------:R-:W2:Y:S02]  /*04d0*/  SHFL.BFLY PT, R7, R4, 0x8, 0x1f ;  /* 0x0d001f0004077f89 */ /* 0x000ea400000e0000 */
[----:B--2---:R-:W-:Y:S02]  /*04e0*/  FADD.FTZ R7, R4, R7 ;  /* 0x0000000704077221 */ /* 0x004fe40000010000 */
[----:B------:R-:W-:-:S03]  /*04f0*/  IMAD.MOV.U32 R4, RZ, RZ, RZ ;  /* 0x000000ffff047224 */ /* 0x000fc600078e00ff */
[----:B------:R-:W2:Y:S02]  /*0500*/  SHFL.BFLY PT, R6, R7, 0x4, 0x1f ;  /* 0x0c801f0007067f89 */ /* 0x000ea400000e0000 */
[----:B--2---:R-:W-:-:S05]  /*0510*/  FADD.FTZ R6, R7, R6 ;  /* 0x0000000607067221 */ /* 0x004fca0000010000 */
[----:B------:R-:W2:Y:S02]  /*0520*/  SHFL.BFLY PT, R9, R6, 0x2, 0x1f ;  /* 0x0c401f0006097f89 */ /* 0x000ea400000e0000 */
[----:B--2---:R-:W-:Y:S02]  /*0530*/  FADD.FTZ R13, R6, R9 ;  /* 0x00000009060d7221 */ /* 0x004fe40000010000 */
[----:B0-----:R-:W-:Y:S01]  /*0540*/  FMUL.FTZ R9, R10, 0.03125 ;  /* 0x3d0000000a097820 */ /* 0x001fe20000410000 */
[----:B------:R-:W-:Y:S02]  /*0550*/  LOP3.LUT P4, R10, R0, 0x1f, RZ, 0xc0, !PT ;  /* 0x0000001f000a7812 */ /* 0x000fe4000788c0ff */
[----:B------:R-:W0:Y:S02]  /*0560*/  SHFL.BFLY PT, R12, R13, 0x1, 0x1f ;  /* 0x0c201f000d0c7f89 */ /* 0x000e2400000e0000 */
[----:B-1----:R-:W-:Y:S01]  /*0570*/  FSETP.GT.FTZ.AND P0, PT, R9, R14, PT ;  /* 0x0000000e0900720b */ /* 0x002fe20003f14000 */
[----:B0-----:R-:W-:Y:S01]  /*0580*/  FADD.FTZ R16, R13, R12 ;  /* 0x0000000c0d107221 */ /* 0x001fe20000010000 */
[----:B------:R-:W-:-:S07]  /*0590*/  SHF.L.U32 R12, R10, 0x2, RZ ;  /* 0x000000020a0c7819 */ /* 0x000fce00000006ff */
        /* <DEDUP_REMOVED lines=23> */
.L_x_1942:
        /* <DEDUP_REMOVED lines=27> */
.L_x_1941:
[----:B0-----:R-:W-:Y:S05]  /*08c0*/  BSYNC B0 ;  /* 0x0000000000007941 */ /* 0x001fea0003800000 */
.L_x_1940:
        /* <DEDUP_REMOVED lines=18> */
[----:B0-----:R-:W-:Y:S01]  /*09f0*/  FADD.FTZ R6, R6, R13 ;  /* 0x0000000d06067221 */ /* 0x001fe20000010000 */
[----:B------:R-:W-:-:S04]  /*0a00*/  @!P1 MOV R13, 0x3f000000 ;  /* 0x3f000000000d9802 */ /* 0x000fc80000000f00 */
        /* <DEDUP_REMOVED lines=21> */
.L_x_1949:
[----:B------:R-:W-:Y:S01]  /*0b60*/  HFMA2.MMA R16, -RZ, RZ, 0, 2.384185791015625e-07 ;  /* 0x00000004ff107435 */ /* 0x000fe200000001ff */
[----:B------:R-:W0:Y:S09]  /*0b70*/  LDS R6, [R7.X4+0x110] ;  /* 0x0001100007067984 */ /* 0x000e320000004800 */
        /* <DEDUP_REMOVED lines=26> */
.L_x_1945:
[----:B------:R0:W-:Y:S01]  /*0d20*/  STS [R17], R19 ;  /* 0x0000001311007388 */ /* 0x0001e20000000800 */
[C---:B------:R-:W-:Y:S02]  /*0d30*/  HADD2 R4, |R19|.reuse, -RZ.H0_H0 ;  /* 0xa00000ff13047230 */ /* 0x040fe40000000200 */
[----:B------:R-:W-:-:S03]  /*0d40*/  HSETP2.GT.AND P5, PT, |R19|.H0_H0, |R19|.H1_H1, PT ;  /* 0x7000001313007234 */ /* 0x000fc60003fa4a00 */
[----:B------:R-:W-:-:S04]  /*0d50*/  PRMT R5, R4, 0x7632, R5 ;  /* 0x0000763204057816 */ /* 0x000fc80000000005 */
[----:B------:R-:W-:-:S05]  /*0d60*/  SEL R4, R5, R4, !P5 ;  /* 0x0000000405047207 */ /* 0x000fca0006800000 */
[----:B------:R-:W-:-:S05]  /*0d70*/  HSETP2.GT.AND P5, PT, R4.H0_H0, R13.H0_H0, PT ;  /* 0x2000000d04007234 */ /* 0x000fca0003fa4800 */
[----:B------:R-:W-:Y:S02]  /*0d80*/  SEL R13, R13, R4, !P5 ;  /* 0x000000040d0d7207 */ /* 0x000fe40006800000 */
.L_x_1946:
        /* <DEDUP_REMOVED lines=30> */
.L_x_1947:
[----:B------:R0:W-:Y:S01]  /*0f70*/  STS [R17], R18 ;  /* 0x0000001211007388 */ /* 0x0001e20000000800 */
[C---:B------:R-:W-:Y:S02]  /*0f80*/  HADD2 R4, |R18|.reuse, -RZ.H0_H0 ;  /* 0xa00000ff12047230 */ /* 0x040fe40000000200 */
[----:B------:R-:W-:-:S03]  /*0f90*/  HSETP2.GT.AND P5, PT, |R18|.H0_H0, |R18|.H1_H1, PT ;  /* 0x7000001212007234 */ /* 0x000fc60003fa4a00 */
[----:B------:R-:W-:-:S04]  /*0fa0*/  PRMT R5, R4, 0x7632, R5 ;  /* 0x0000763204057816 */ /* 0x000fc80000000005 */
[----:B------:R-:W-:-:S05]  /*0fb0*/  SEL R4, R5, R4, !P5 ;  /* 0x0000000405047207 */ /* 0x000fca0006800000 */
[----:B------:R-:W-:-:S05]  /*0fc0*/  HSETP2.GT.AND P5, PT, R4.H0_H0, R13.H0_H0, PT ;  /* 0x2000000d04007234 */ /* 0x000fca0003fa4800 */
[----:B------:R-:W-:Y:S02]  /*0fd0*/  SEL R13, R13, R4, !P5 ;  /* 0x000000040d0d7207 */ /* 0x000fe40006800000 */
.L_x_1948:
[----:B0-----:R-:W-:-:S04]  /*0fe0*/  IADD3 R7, R19, c[0x0][0x0], RZ ;  /* 0x0000000013077a10 */ /* 0x001fc80007ffe0ff */
[----:B------:R-:W-:-:S13]  /*0ff0*/  ISETP.GE.AND P5, PT, R7, c[0x0][0x1a8], PT ;  /* 0x00006a0007007a0c */ /* 0x000fda0003fa6270 */
[----:B------:R-:W-:Y:S05]  /*1000*/  @!P5 BRA `(.L_x_1949) ;  /* 0xfffffb500000d947 */ /* 0x000fea000383ffff */
.L_x_1944:
[----:B0-----:R-:W-:Y:S05]  /*1010*/  BSYNC B0 ;  /* 0x0000000000007941 */ /* 0x001fea0003800000 */
.L_x_1943:
        /* <DEDUP_REMOVED lines=49> */
[----:B------:R-:W-:Y:S05]  /*1330*/  CALL.REL.NOINC `($__internal_49_$__cuda_sm20_div_rn_f64_full) ;  /* 0x0000020000007944 */ /* 0x000fea0003c00000 */
.L_x_1953:
[----:B------:R-:W-:Y:S05]  /*1340*/  BSYNC B1 ;  /* 0x0000000000017941 */ /* 0x000fea0003800000 */
.L_x_1952:
[----:B------:R-:W0:Y:S01]  /*1350*/  S2R R13, SR_CTAID.X ;  /* 0x00000000000d7919 */ /* 0x000e220000002500 */
[----:B------:R-:W2:Y:S01]  /*1360*/  F2F.F32.F64 R5, R8 ;  /* 0x0000000800057310 */ /* 0x000ea20000301000 */
[----:B------:R-:W2:Y:S01]  /*1370*/  DSETP.GEU.AND P0, PT, |R8|, c[0x2][0x0], PT ;  /* 0x008000000800762a */ /* 0x000ea20003f0e200 */
[----:B-1----:R-:W-:-:S13]  /*1380*/  IMAD.MOV.U32 R15, RZ, RZ, 0x2 ;  /* 0x00000002ff0f7424 */ /* 0x002fda00078e00ff */
[----:B--2---:R-:W-:Y:S02]  /*1390*/  @!P0 FMUL R5, R5, 1.175494350822287508e-38 ;  /* 0x0080000005058820 */ /* 0x004fe40000400000 */
.L_x_1954:
        /* <DEDUP_REMOVED lines=16> */
.L_x_1951:
[----:B------:R-:W-:Y:S05]  /*14a0*/  BSYNC B0 ;  /* 0x0000000000007941 */ /* 0x000fea0003800000 */
.L_x_1950:
[----:B------:R-:W-:Y:S05]  /*14b0*/  @P1 EXIT ;  /* 0x000000000000194d */ /* 0x000fea0003800000 */
[----:B------:R-:W2:Y:S01]  /*14c0*/  LDG.E R3, [R2.64] ;  /* 0x0000000402037981 */ /* 0x000ea2000c1e1900 */
[----:B0-----:R-:W-:-:S03]  /*14d0*/  MOV R6, 0x4 ;  /* 0x0000000400067802 */ /* 0x001fc60000000f00 */
[----:B------:R-:W0:Y:S01]  /*14e0*/  S2R R5, SR_CTAID.X ;  /* 0x0000000000057919 */ /* 0x000e220000002500 */
[----:B--2---:R-:W-:Y:S02]  /*14f0*/  FMUL.FTZ R0, R4, R3 ;  /* 0x0000000304007220 */ /* 0x004fe40000410000 */
[----:B0-----:R-:W-:-:S04]  /*1500*/  IMAD.WIDE.U32 R4, R5, R6, c[0x0][0x1c8] ;  /* 0x0000720005047625 */ /* 0x001fc800078e0006 */
[----:B------:R-:W-:-:S05]  /*1510*/  FMUL.FTZ R7, R0, 0.0078740157186985015869 ;  /* 0x3c01020400077820 */ /* 0x000fca0000410000 */
[----:B------:R-:W-:Y:S01]  /*1520*/  STG.E [R4.64], R7 ;  /* 0x0000000704007986 */ /* 0x000fe2000c101904 */
[----:B------:R-:W-:Y:S05]  /*1530*/  EXIT ;  /* 0x000000000000794d */ /* 0x000fea0003800000 */
        .weak           $__internal_49_$__cuda_sm20_div_rn_f64_full
        .type           $__internal_49_$__cuda_sm20_div_rn_f64_full,@function
        .size           $__internal_49_$__cuda_sm20_div_rn_f64_full,(.L_x_2483 - $__internal_49_$__cuda_sm20_div_rn_f64_full)
$__internal_49_$__cuda_sm20_div_rn_f64_full:
        /* <DEDUP_REMOVED lines=57> */
.L_x_1956:
        /* <DEDUP_REMOVED lines=15> */
.L_x_1958:
[----:B0-----:R-:W-:Y:S01]  /*19c0*/  LOP3.LUT R17, R7, 0x80000, RZ, 0xfc, !PT ;  /* 0x0008000007117812 */ /* 0x001fe200078efcff */
[----:B------:R-:W-:Y:S02]  /*19d0*/  IMAD.MOV.U32 R16, RZ, RZ, R6 ;  /* 0x000000ffff107224 */ /* 0x000fe400078e0006 */
.L_x_1957:
[----:B------:R-:W-:Y:S05]  /*19e0*/  BSYNC B2 ;  /* 0x0000000000027941 */ /* 0x000fea0003800000 */
.L_x_1955:
[----:B------:R-:W-:Y:S01]  /*19f0*/  IMAD.MOV.U32 R11, RZ, RZ, 0x0 ;  /* 0x00000000ff0b7424 */ /* 0x000fe200078e00ff */
[----:B------:R-:W-:Y:S01]  /*1a00*/  MOV R9, R17 ;  /* 0x0000001100097202 */ /* 0x000fe20000000f00 */
[----:B------:R-:W-:Y:S02]  /*1a10*/  IMAD.MOV.U32 R8, RZ, RZ, R16 ;  /* 0x000000ffff087224 */ /* 0x000fe400078e0010 */
[----:B------:R-:W-:Y:S05]  /*1a20*/  RET.REL.NODEC R10 `(_ZN17fastertransformer34generalAddBiasResidualLayerNormOptI7__half2Lb1ELb0ELi1ELb1ELi2EEEvPT_S3_PKS2_S5_S5_S5_S5_S5_fiiPKfS7_S7_Pfi) ;  /* 0xffffe5d00a007950 */ /* 0x000fea0003c3ffff */
.L_x_1959:
        /* <DEDUP_REMOVED lines=13> */
.L_x_2483:


//--------------------- .text._ZN17fastertransformer35generalAddBiasResidualLayerNormOpt2I7__half2Lb0ELb1ELi1ELb1ELi2EEEvPT_S3_PKS2_S5_S5_S5_S5_S5_fiiPKfS7_S7_Pfi --------------------------
	.section	.text._ZN17fastertransformer35generalAddBiasResidualLayerNormOpt2I7__half2Lb0ELb1ELi1ELb1ELi2EEEvPT_S3_PKS2_S5_S5_S5_S5_S5_fiiPKfS7_S7_Pfi,"ax",@progbits
	.sectioninfo	@"SHI_REGISTERS=25"
	.align	128
        .global         _ZN17fastertransformer35generalAddBiasResidualLayerNormOpt2I7__half2Lb0ELb1ELi1ELb1ELi2EEEvPT_S3_PKS2_S5_S5_S5_S5_S5_fiiPKfS7_S7_Pfi
        .type           _ZN17fastertransformer35generalAddBiasResidualLayerNormOpt2I7__half2Lb0ELb1ELi1ELb1ELi2EEEvPT_S3_PKS2_S5_S5_S5_S5_S5_fiiPKfS7_S7_Pfi,@function
        .size           _ZN17fastertransformer35generalAddBiasResidualLayerNormOpt2I7__half2Lb0ELb1ELi1ELb1ELi2EEEvPT_S3_PKS2_S5_S5_S5_S5_S5_fiiPKfS7_S7_Pfi,(.L_x_2484 - _ZN17fastertransformer35generalAddBiasResidualLayerNormOpt2I7__half2Lb0ELb1ELi1ELb1ELi2EEEvPT_S3_PKS2_S5_S5_S5_S5_S5_fiiPKfS7_S7_Pfi)
        .other          _ZN17fastertransformer35generalAddBiasResidualLayerNormOpt2I7__half2Lb0ELb1ELi1ELb1ELi2EEEvPT_S3_PKS2_S5_S5_S5_S5_S5_fiiPKfS7_S7_Pfi,@"STO_CUDA_ENTRY STV_DEFAULT"
_ZN17fastertransformer35generalAddBiasResidualLayerNormOpt2I7__half2Lb0ELb1ELi1ELb1ELi2EEEvPT_S3_PKS2_S5_S5_S5_S5_S5_fiiPKfS7_S7_Pfi:
.text._ZN17fastertransformer35generalAddBiasResidualLayerNormOpt2I7__half2Lb0ELb1ELi1ELb1ELi2EEEvPT_S3_PKS2_S5_S5_S5_S5_S5_fiiPKfS7_S7_Pfi:
        /* <DEDUP_REMOVED lines=18> */
.L_x_1962:
[----:B------:R-:W-:Y:S02]  /*0120*/  IMAD.MOV.U32 R7, RZ, RZ, 0x4 ;  /* 0x00000004ff077424 */ /* 0x000fe400078e00ff */
[----:B------:R-:W-:Y:S02]  /*0130*/  IMAD R16, R0, c[0x0][0x1a8], R9 ;  /* 0x00006a0000107a24 */ /* 0x000fe400078e0209 */
[----:B------:R-:W-:-:S04]  /*0140*/  IMAD.WIDE R10, R9, R7, c[0x0][0x178] ;  /* 0x00005e00090a7625 */ /* 0x000fc800078e0207 */
[----:B------:R-:W-:Y:S02]  /*0150*/  IMAD.WIDE R12, R16, R7, c[0x0][0x180] ;  /* 0x00006000100c7625 */ /* 0x000fe400078e0207 */
[----:B------:R-:W2:Y:S04]  /*0160*/  LDG.E.CONSTANT R10, [R10.64] ;  /* 0x000000040a0a7981 */ /* 0x000ea8000c1e9900 */
[----:B------:R-:W3:Y:S01]  /*0170*/  LDG.E.CONSTANT R12, [R12.64] ;  /* 0x000000040c0c7981 */ /* 0x000ee2000c1e9900 */
[C---:B------:R-:W-:Y:S01]  /*0180*/  LEA R22, R9.reuse, 0x190, 0x2 ;  /* 0x0000019009167811 */ /* 0x040fe200078e10ff */
[--C-:B--2---:R-:W-:Y:S02]  /*0190*/  HADD2.F32 R14, -RZ, R10.reuse.H0_H0 ;  /* 0x2000000aff0e7230 */ /* 0x104fe40000004100 */
[----:B------:R-:W-:Y:S01]  /*01a0*/  HADD2.F32 R15, -RZ, R10.H1_H1 ;  /* 0x3000000aff0f7230 */ /* 0x000fe20000004100 */
[----:B------:R-:W-:Y:S01]  /*01b0*/  IADD3 R10, R9, c[0x0][0x0], RZ ;  /* 0x00000000090a7a10 */ /* 0x000fe20007ffe0ff */
[--C-:B---3--:R-:W-:Y:S01]  /*01c0*/  HADD2.F32 R17, -RZ, R12.reuse.H0_H0 ;  /* 0x2000000cff117230 */ /* 0x108fe20000004100 */
[----:B------:R-:W-:Y:S01]  /*01d0*/  FADD.FTZ R14, RZ, R14 ;  /* 0x0000000eff0e7221 */ /* 0x000fe20000010000 */
[----:B------:R-:W-:Y:S01]  /*01e0*/  HADD2.F32 R18, -RZ, R12.H1_H1 ;  /* 0x3000000cff127230 */ /* 0x000fe20000004100 */
[----:B------:R-:W-:Y:S01]  /*01f0*/  FADD.FTZ R15, RZ, R15 ;  /* 0x0000000fff0f7221 */ /* 0x000fe20000010000 */
[----:B------:R-:W-:Y:S01]  /*0200*/  ISETP.GE.AND P0, PT, R10, c[0x0][0x1a8], PT ;  /* 0x00006a000a007a0c */ /* 0x000fe20003f06270 */
        /* <DEDUP_REMOVED lines=13> */
[----:B0-----:R-:W-:-:S04]  /*02e0*/  IMAD.WIDE R12, R10, R7, c[0x0][0x178] ;  /* 0x00005e000a0c7625 */ /* 0x001fc800078e0207 */
[----:B------:R-:W-:Y:S02]  /*02f0*/  IMAD R16, R0, c[0x0][0x1a8], R10 ;  /* 0x00006a0000107a24 */ /* 0x000fe400078e020a */
[----:B------:R-:W2:Y:S02]  /*0300*/  LDG.E.CONSTANT R12, [R12.64] ;  /* 0x000000040c0c7981 */ /* 0x000ea4000c1e9900 */
[----:B------:R-:W-:-:S06]  /*0310*/  IMAD.WIDE R14, R16, R7, c[0x0][0x180] ;  /* 0x00006000100e7625 */ /* 0x000fcc00078e0207 */
[----:B------:R-:W3:Y:S01]  /*0320*/  LDG.E.CONSTANT R14, [R14.64] ;  /* 0x000000040e0e7981 */ /* 0x000ee2000c1e9900 */
[--C-:B--2---:R-:W-:Y:S02]  /*0330*/  HADD2.F32 R9, -RZ, R12.reuse.H0_H0 ;  /* 0x2000000cff097230 */ /* 0x104fe40000004100 */
[----:B------:R-:W-:Y:S01]  /*0340*/  HADD2.F32 R11, -RZ, R12.H1_H1 ;  /* 0x3000000cff0b7230 */ /* 0x000fe20000004100 */
[----:B------:R-:W-:-:S04]  /*0350*/  IMAD.WIDE R12, R16, R7, c[0x0][0x168] ;  /* 0x00005a00100c7625 */ /* 0x000fc800078e0207 */
[----:B------:R-:W-:Y:S01]  /*0360*/  FADD.FTZ R9, RZ, R9 ;  /* 0x00000009ff097221 */ /* 0x000fe20000010000 */
[--C-:B---3--:R-:W-:Y:S01]  /*0370*/  HADD2.F32 R18, -RZ, R14.reuse.H0_H0 ;  /* 0x2000000eff127230 */ /* 0x108fe20000004100 */
[----:B------:R-:W-:Y:S01]  /*0380*/  FADD.FTZ R11, RZ, R11 ;  /* 0x0000000bff0b7221 */ /* 0x000fe20000010000 */
[----:B------:R-:W-:Y:S01]  /*0390*/  HADD2.F32 R20, -RZ, R14.H1_H1 ;  /* 0x3000000eff147230 */ /* 0x000fe20000004100 */
[----:B------:R-:W-:Y:S02]  /*03a0*/  IMAD R7, R7, c[0x0][0x0], R22 ;  /* 0x0000000007077a24 */ /* 0x000fe400078e0216 */
[----:B------:R-:W-:Y:S02]  /*03b0*/  FADD.FTZ R18, R9, R18 ;  /* 0x0000001209127221 */ /* 0x000fe40000010000 */
        /* <DEDUP_REMOVED lines=13> */
.L_x_1961:
[----:B0-2---:R-:W-:Y:S05]  /*0490*/  BSYNC B0 ;  /* 0x0000000000007941 */ /* 0x005fea0003800000 */
.L_x_1960:
        /* <DEDUP_REMOVED lines=65> */
.L_x_1964:
[----:B------:R-:W-:Y:S05]  /*08b0*/  BSYNC B0 ;  /* 0x0000000000007941 */ /* 0x000fea0003800000 */
.L_x_1963:
        /* <DEDUP_REMOVED lines=9> */
.L_x_1971:
        /* <DEDUP_REMOVED lines=30> */
.L_x_1967:
[----:B------:R0:W-:Y:S01]  /*0b30*/  STS [R17], R19 ;  /* 0x0000001311007388 */ /* 0x0001e20000000800 */
[C---:B------:R-:W-:Y:S02]  /*0b40*/  HADD2 R7, |R19|.reuse, -RZ.H0_H0 ;  /* 0xa00000ff13077230 */ /* 0x040fe40000000200 */
[----:B------:R-:W-:-:S03]  /*0b50*/  HSETP2.GT.AND P4, PT, |R19|.H0_H0, |R19|.H1_H1, PT ;  /* 0x7000001313007234 */ /* 0x000fc60003f84a00 */
[----:B------:R-:W-:-:S04]  /*0b60*/  PRMT R6, R7, 0x7632, R6 ;  /* 0x0000763207067816 */ /* 0x000fc80000000006 */
[----:B------:R-:W-:-:S05]  /*0b70*/  SEL R7, R6, R7, !P4 ;  /* 0x0000000706077207 */ /* 0x000fca0006000000 */
[----:B------:R-:W-:-:S05]  /*0b80*/  HSETP2.GT.AND P4, PT, R7.H0_H0, R14.H0_H0, PT ;  /* 0x2000000e07007234 */ /* 0x000fca0003f84800 */
[----:B------:R-:W-:Y:S02]  /*0b90*/  SEL R14, R14, R7, !P4 ;  /* 0x000000070e0e7207 */ /* 0x000fe40006000000 */
.L_x_1968:
        /* <DEDUP_REMOVED lines=32> */
.L_x_1969:
[----:B------:R0:W-:Y:S01]  /*0da0*/  STS [R17], R18 ;  /* 0x0000001211007388 */ /* 0x0001e20000000800 */
[C---:B------:R-:W-:Y:S02]  /*0db0*/  HADD2 R7, |R18|.reuse, -RZ.H0_H0 ;  /* 0xa00000ff12077230 */ /* 0x040fe40000000200 */
[----:B------:R-:W-:-:S03]  /*0dc0*/  HSETP2.GT.AND P4, PT, |R18|.H0_H0, |R18|.H1_H1, PT ;  /* 0x7000001212007234 */ /* 0x000fc60003f84a00 */
[----:B------:R-:W-:-:S04]  /*0dd0*/  PRMT R6, R7, 0x7632, R6 ;  /* 0x0000763207067816 */ /* 0x000fc80000000006 */
[----:B------:R-:W-:-:S05]  /*0de0*/  SEL R7, R6, R7, !P4 ;  /* 0x0000000706077207 */ /* 0x000fca0006000000 */
[----:B------:R-:W-:-:S05]  /*0df0*/  HSETP2.GT.AND P4, PT, R7.H0_H0, R14.H0_H0, PT ;  /* 0x2000000e07007234 */ /* 0x000fca0003f84800 */
[----:B------:R-:W-:Y:S02]  /*0e00*/  SEL R14, R14, R7, !P4 ;  /* 0x000000070e0e7207 */ /* 0x000fe40006000000 */
.L_x_1970:
[----:B0-----:R-:W-:-:S04]  /*0e10*/  IADD3 R9, R19, c[0x0][0x0], RZ ;  /* 0x0000000013097a10 */ /* 0x001fc80007ffe0ff */
[----:B------:R-:W-:-:S13]  /*0e20*/  ISETP.GE.AND P4, PT, R9, c[0x0][0x1a8], PT ;  /* 0x00006a0009007a0c */ /* 0x000fda0003f86270 */
[----:B------:R-:W-:Y:S05]  /*0e30*/  @!P4 BRA `(.L_x_1971) ;  /* 0xfffffb100000c947 */ /* 0x000fea000383ffff */
.L_x_1966:
[----:B------:R-:W-:Y:S05]  /*0e40*/  BSYNC B0 ;  /* 0x0000000000007941 */ /* 0x000fea0003800000 */
.L_x_1965:
        /* <DEDUP_REMOVED lines=49> */
[----:B------:R-:W-:Y:S05]  /*1160*/  CALL.REL.NOINC `($__internal_50_$__cuda_sm20_div_rn_f64_full) ;  /* 0x000001e000007944 */ /* 0x000fea0003c00000 */
.L_x_1975:
[----:B------:R-:W-:Y:S05]  /*1170*/  BSYNC B1 ;  /* 0x0000000000017941 */ /* 0x000fea0003800000 */
.L_x_1974:
[----:B------:R-:W2:Y:S01]  /*1180*/  F2F.F32.F64 R8, R6 ;  /* 0x0000000600087310 */ /* 0x000ea20000301000 */
[----:B------:R-:W2:Y:S01]  /*1190*/  DSETP.GEU.AND P0, PT, |R6|, c[0x2][0x0], PT ;  /* 0x008000000600762a */ /* 0x000ea20003f0e200 */
[----:B------:R-:W-:-:S13]  /*11a0*/  IMAD.MOV.U32 R13, RZ, RZ, 0x2 ;  /* 0x00000002ff0d7424 */ /* 0x000fda00078e00ff */
[----:B--2---:R-:W-:Y:S02]  /*11b0*/  @!P0 FMUL R8, R8, 1.175494350822287508e-38 ;  /* 0x0080000008088820 */ /* 0x004fe40000400000 */
.L_x_1976:
        /* <DEDUP_REMOVED lines=16> */
.L_x_1973:
[----:B------:R-:W-:Y:S05]  /*12c0*/  BSYNC B0 ;  /* 0x0000000000007941 */ /* 0x000fea0003800000 */
.L_x_1972:
        /* <DEDUP_REMOVED lines=8> */
        .weak           $__internal_50_$__cuda_sm20_div_rn_f64_full
        .type           $__internal_50_$__cuda_sm20_div_rn_f64_full,@function
        .size           $__internal_50_$__cuda_sm20_div_rn_f64_full,(.L_x_2484 - $__internal_50_$__cuda_sm20_div_rn_f64_full)
$__internal_50_$__cuda_sm20_div_rn_f64_full:
        /* <DEDUP_REMOVED lines=57> */
.L_x_1978:
        /* <DEDUP_REMOVED lines=15> */
.L_x_1980:
[----:B------:R-:W-:Y:S01]  /*17d0*/  LOP3.LUT R17, R9, 0x80000, RZ, 0xfc, !PT ;  /* 0x0008000009117812 */ /* 0x000fe200078efcff */
[----:B------:R-:W-:Y:S02]  /*17e0*/  IMAD.MOV.U32 R16, RZ, RZ, R8 ;  /* 0x000000ffff107224 */ /* 0x000fe400078e0008 */
.L_x_1979:
[----:B------:R-:W-:Y:S05]  /*17f0*/  BSYNC B2 ;  /* 0x0000000000027941 */ /* 0x000fea0003800000 */
.L_x_1977:
[----:B------:R-:W-:Y:S01]  /*1800*/  HFMA2.MMA R13, -RZ, RZ, 0, 0 ;  /* 0x00000000ff0d7435 */ /* 0x000fe200000001ff */
[----:B------:R-:W-:Y:S01]  /*1810*/  MOV R6, R16 ;  /* 0x0000001000067202 */ /* 0x000fe20000000f00 */
[----:B------:R-:W-:-:S04]  /*1820*/  IMAD.MOV.U32 R7, RZ, RZ, R17 ;  /* 0x000000ffff077224 */ /* 0x000fc800078e0011 */
[----:B------:R-:W-:Y:S05]  /*1830*/  RET.REL.NODEC R12 `(_ZN17fastertransformer35generalAddBiasResidualLayerNormOpt2I7__half2Lb0ELb1ELi1ELb1ELi2EEEvPT_S3_PKS2_S5_S5_S5_S5_S5_fiiPKfS7_S7_Pfi) ;  /* 0xffffe7c00c007950 */ /* 0x000fea0003c3ffff */
.L_x_1981:
        /* <DEDUP_REMOVED lines=12> */
.L_x_2484:


//--------------------- .text._ZN17fastertransformer34generalAddBiasResidualLayerNormOptI7__half2Lb0ELb1ELi1ELb1ELi2EEEvPT_S3_PKS2_S5_S5_S5_S5_S5_fiiPKfS7_S7_Pfi --------------------------
	.section	.text._ZN17fastertransformer34generalAddBiasResidualLayerNormOptI7__half2Lb0ELb1ELi1ELb1ELi2EEEvPT_S3_PKS2_S5_S5_S5_S5_S5_fiiPKfS7_S7_Pfi,"ax",@progbits
	.sectioninfo	@"SHI_REGISTERS=24"
	.align	128
        .global         _ZN17fastertransformer34generalAddBiasResidualLayerNormOptI7__half2Lb0ELb1ELi1ELb1ELi2EEEvPT_S3_PKS2_S5_S5_S5_S5_S5_fiiPKfS7_S7_Pfi
        .type           _ZN17fastertransformer34generalAddBiasResidualLayerNormOptI7__half2Lb0ELb1ELi1ELb1ELi2EEEvPT_S3_PKS2_S5_S5_S5_S5_S5_fiiPKfS7_S7_Pfi,@function
        .size           _ZN17fastertransformer34generalAddBiasResidualLayerNormOptI7__half2Lb0ELb1ELi1ELb1ELi2EEEvPT_S3_PKS2_S5_S5_S5_S5_S5_fiiPKfS7_S7_Pfi,(.L_x_2485 - _ZN17fastertransformer34generalAddBiasResidualLayerNormOptI7__half2Lb0ELb1ELi1ELb1ELi2EEEvPT_S3_PKS2_S5_S5_S5_S5_S5_fiiPKfS7_S7_Pfi)
        .other          _ZN17fastertransformer34generalAddBiasResidualLayerNormOptI7__half2Lb0ELb1ELi1ELb1ELi2EEEvPT_S3_PKS2_S5_S5_S5_S5_S5_fiiPKfS7_S7_Pfi,@"STO_CUDA_ENTRY STV_DEFAULT"
_ZN17fastertransformer34generalAddBiasResidualLayerNormOptI7__half2Lb0ELb1ELi1ELb1ELi2EEEvPT_S3_PKS2_S5_S5_S5_S5_S5_fiiPKfS7_S7_Pfi:
.text._ZN17fastertransformer34generalAddBiasResidualLayerNormOptI7__half2Lb0ELb1ELi1ELb1ELi2EEEvPT_S3_PKS2_S5_S5_S5_S5_S5_fiiPKfS7_S7_Pfi:
        /* <DEDUP_REMOVED lines=15> */
.L_x_1984:
        /* <DEDUP_REMOVED lines=15> */
.L_x_1983:
[----:B-1----:R-:W-:Y:S05]  /*01e0*/  BSYNC B0 ;  /* 0x0000000000007941 */ /* 0x002fea0003800000 */
.L_x_1982:
        /* <DEDUP_REMOVED lines=47> */
.L_x_1987:
        /* <DEDUP_REMOVED lines=27> */
.L_x_1986:
[----:B0-----:R-:W-:Y:S05]  /*0690*/  BSYNC B0 ;  /* 0x0000000000007941 */ /* 0x001fea0003800000 */
.L_x_1985:
        /* <DEDUP_REMOVED lines=41> */
.L_x_1994:
        /* <DEDUP_REMOVED lines=30> */
.L_x_1990:
[----:B------:R0:W-:Y:S01]  /*0b10*/  STS [R17], R19 ;  /* 0x0000001311007388 */ /* 0x0001e20000000800 */
[C---:B------:R-:W-:Y:S02]  /*0b20*/  HADD2 R4, |R19|.reuse, -RZ.H0_H0 ;  /* 0xa00000ff13047230 */ /* 0x040fe40000000200 */
[----:B------:R-:W-:-:S03]  /*0b30*/  HSETP2.GT.AND P4, PT, |R19|.H0_H0, |R19|.H1_H1, PT ;  /* 0x7000001313007234 */ /* 0x000fc60003f84a00 */
[----:B------:R-:W-:-:S04]  /*0b40*/  PRMT R5, R4, 0x7632, R5 ;  /* 0x0000763204057816 */ /* 0x000fc80000000005 */
[----:B------:R-:W-:-:S05]  /*0b50*/  SEL R4, R5, R4, !P4 ;  /* 0x0000000405047207 */ /* 0x000fca0006000000 */
[----:B------:R-:W-:-:S05]  /*0b60*/  HSETP2.GT.AND P4, PT, R4.H0_H0, R13.H0_H0, PT ;  /* 0x2000000d04007234 */ /* 0x000fca0003f84800 */
[----:B------:R-:W-:Y:S02]  /*0b70*/  SEL R13, R13, R4, !P4 ;  /* 0x000000040d0d7207 */ /* 0x000fe40006000000 */
.L_x_1991:
        /* <DEDUP_REMOVED lines=32> */
.L_x_1992:
[----:B------:R0:W-:Y:S01]  /*0d80*/  STS [R17], R18 ;  /* 0x0000001211007388 */ /* 0x0001e20000000800 */
[C---:B------:R-:W-:Y:S02]  /*0d90*/  HADD2 R4, |R18|.reuse, -RZ.H0_H0 ;  /* 0xa00000ff12047230 */ /* 0x040fe40000000200 */
[----:B------:R-:W-:-:S03]  /*0da0*/  HSETP2.GT.AND P4, PT, |R18|.H0_H0, |R18|.H1_H1, PT ;  /* 0x7000001212007234 */ /* 0x000fc60003f84a00 */
[----:B------:R-:W-:-:S04]  /*0db0*/  PRMT R5, R4, 0x7632, R5 ;  /* 0x0000763204057816 */ /* 0x000fc80000000005 */
[----:B------:R-:W-:-:S05]  /*0dc0*/  SEL R4, R5, R4, !P4 ;  /* 0x0000000405047207 */ /* 0x000fca0006000000 */
[----:B------:R-:W-:-:S05]  /*0dd0*/  HSETP2.GT.AND P4, PT, R4.H0_H0, R13.H0_H0, PT ;  /* 0x2000000d04007234 */ /* 0x000fca0003f84800 */
[----:B------:R-:W-:Y:S02]  /*0de0*/  SEL R13, R13, R4, !P4 ;  /* 0x000000040d0d7207 */ /* 0x000fe40006000000 */
.L_x_1993:
[----:B0-----:R-:W-:-:S04]  /*0df0*/  IADD3 R7, R19, c[0x0][0x0], RZ ;  /* 0x0000000013077a10 */ /* 0x001fc80007ffe0ff */
[----:B------:R-:W-:-:S13]  /*0e00*/  ISETP.GE.AND P4, PT, R7, c[0x0][0x1a8], PT ;  /* 0x00006a0007007a0c */ /* 0x000fda0003f86270 */
[----:B------:R-:W-:Y:S05]  /*0e10*/  @!P4 BRA `(.L_x_1994) ;  /* 0xfffffb100000c947 */ /* 0x000fea000383ffff */
.L_x_1989:
[----:B0-----:R-:W-:Y:S05]  /*0e20*/  BSYNC B0 ;  /* 0x0000000000007941 */ /* 0x001fea0003800000 */
.L_x_1988:
        /* <DEDUP_REMOVED lines=49> */
[----:B------:R-:W-:Y:S05]  /*1140*/  CALL.REL.NOINC `($__internal_51_$__cuda_sm20_div_rn_f64_full) ;  /* 0x0000020000007944 */ /* 0x000fea0003c00000 */
.L_x_1998:
[----:B------:R-:W-:Y:S05]  /*1150*/  BSYNC B1 ;  /* 0x0000000000017941 */ /* 0x000fea0003800000 */
.L_x_1997:
[----:B------:R-:W0:Y:S01]  /*1160*/  S2R R13, SR_CTAID.X ;  /* 0x00000000000d7919 */ /* 0x000e220000002500 */
[----:B------:R-:W2:Y:S01]  /*1170*/  F2F.F32.F64 R5, R8 ;  /* 0x0000000800057310 */ /* 0x000ea20000301000 */
[----:B------:R-:W2:Y:S01]  /*1180*/  DSETP.GEU.AND P0, PT, |R8|, c[0x2][0x0], PT ;  /* 0x008000000800762a */ /* 0x000ea20003f0e200 */
[----:B-1----:R-:W-:-:S13]  /*1190*/  IMAD.MOV.U32 R15, RZ, RZ, 0x2 ;  /* 0x00000002ff0f7424 */ /* 0x002fda00078e00ff */
[----:B--2---:R-:W-:Y:S02]  /*11a0*/  @!P0 FMUL R5, R5, 1.175494350822287508e-38 ;  /* 0x0080000005058820 */ /* 0x004fe40000400000 */
.L_x_1999:
        /* <DEDUP_REMOVED lines=16> */
.L_x_1996:
[----:B------:R-:W-:Y:S05]  /*12b0*/  BSYNC B0 ;  /* 0x0000000000007941 */ /* 0x000fea0003800000 */
.L_x_1995:
        /* <DEDUP_REMOVED lines=9> */
        .weak           $__internal_51_$__cuda_sm20_div_rn_f64_full
        .type           $__internal_51_$__cuda_sm20_div_rn_f64_full,@function
        .size           $__internal_51_$__cuda_sm20_div_rn_f64_full,(.L_x_2485 - $__internal_51_$__cuda_sm20_div_rn_f64_full)
$__internal_51_$__cuda_sm20_div_rn_f64_full:
        /* <DEDUP_REMOVED lines=57> */
.L_x_2001:
        /* <DEDUP_REMOVED lines=15> */
.L_x_2003:
[----:B0-----:R-:W-:Y:S01]  /*17d0*/  LOP3.LUT R17, R7, 0x80000, RZ, 0xfc, !PT ;  /* 0x0008000007117812 */ /* 0x001fe200078efcff */
[----:B------:R-:W-:Y:S02]  /*17e0*/  IMAD.MOV.U32 R16, RZ, RZ, R6 ;  /* 0x000000ffff107224 */ /* 0x000fe400078e0006 */
.L_x_2002:
[----:B------:R-:W-:Y:S05]  /*17f0*/  BSYNC B2 ;  /* 0x0000000000027941 */ /* 0x000fea0003800000 */
.L_x_2000:
[----:B------:R-:W-:Y:S01]  /*1800*/  IMAD.MOV.U32 R11, RZ, RZ, 0x0 ;  /* 0x00000000ff0b7424 */ /* 0x000fe200078e00ff */
[----:B------:R-:W-:Y:S01]  /*1810*/  MOV R9, R17 ;  /* 0x0000001100097202 */ /* 0x000fe20000000f00 */
[----:B------:R-:W-:Y:S02]  /*1820*/  IMAD.MOV.U32 R8, RZ, RZ, R16 ;  /* 0x000000ffff087224 */ /* 0x000fe400078e0010 */
[----:B------:R-:W-:Y:S05]  /*1830*/  RET.REL.NODEC R10 `(_ZN17fastertransformer34generalAddBiasResidualLayerNormOptI7__half2Lb0ELb1ELi1ELb1ELi2EEEvPT_S3_PKS2_S5_S5_S5_S5_S5_fiiPKfS7_S7_Pfi) ;  /* 0xffffe7c00a007950 */ /* 0x000fea0003c3ffff */
.L_x_2004:
        /* <DEDUP_REMOVED lines=12> */
.L_x_2485:


//--------------------- .text._ZN17fastertransformer35generalAddBiasResidualLayerNormOpt2I7__half2Lb1ELb1ELi1ELb1ELi2EEEvPT_S3_PKS2_S5_S5_S5_S5_S5_fiiPKfS7_S7_Pfi --------------------------
	.section	.text._ZN17fastertransformer35generalAddBiasResidualLayerNormOpt2I7__half2Lb1ELb1ELi1ELb1ELi2EEEvPT_S3_PKS2_S5_S5_S5_S5_S5_fiiPKfS7_S7_Pfi,"ax",@progbits
	.sectioninfo	@"SHI_REGISTERS=26"
	.align	128
        .global         _ZN17fastertransformer35generalAddBiasResidualLayerNormOpt2I7__half2Lb1ELb1ELi1ELb1ELi2EEEvPT_S3_PKS2_S5_S5_S5_S5_S5_fiiPKfS7_S7_Pfi
        .type           _ZN17fastertransformer35generalAddBiasResidualLayerNormOpt2I7__half2Lb1ELb1ELi1ELb1ELi2EEEvPT_S3_PKS2_S5_S5_S5_S5_S5_fiiPKfS7_S7_Pfi,@function
        .size           _ZN17fastertransformer35generalAddBiasResidualLayerNormOpt2I7__half2Lb1ELb1ELi1ELb1ELi2EEEvPT_S3_PKS2_S5_S5_S5_S5_S5_fiiPKfS7_S7_Pfi,(.L_x_2486 - _ZN17fastertransformer35generalAddBiasResidualLayerNormOpt2I7__half2Lb1ELb1ELi1ELb1ELi2EEEvPT_S3_PKS2_S5_S5_S5_S5_S5_fiiPKfS7_S7_Pfi)
        .other          _ZN17fastertransformer35generalAddBiasResidualLayerNormOpt2I7__half2Lb1ELb1ELi1ELb1ELi2EEEvPT_S3_PKS2_S5_S5_S5_S5_S5_fiiPKfS7_S7_Pfi,@"STO_CUDA_ENTRY STV_DEFAULT"
_ZN17fastertransformer35generalAddBiasResidualLayerNormOpt2I7__half2Lb1ELb1ELi1ELb1ELi2EEEvPT_S3_PKS2_S5_S5_S5_S5_S5_fiiPKfS7_S7_Pfi:
.text._ZN17fastertransformer35generalAddBiasResidualLayerNormOpt2I7__half2Lb1ELb1ELi1ELb1ELi2EEEvPT_S3_PKS2_S5_S5_S5_S5_S5_fiiPKfS7_S7_Pfi:
        /* <DEDUP_REMOVED lines=30> */
.L_x_2010:
        /* <DEDUP_REMOVED lines=17> */
[----:B------:R-:W-:Y:S02]  /*02f0*/  FADD.FTZ R18, R18, R21 ;  /* 0x0000001512127221 */ /* 0x000fe40000010000 */
[----:B------:R-:W-:-:S02]  /*0300*/  FADD.FTZ R10, R10, R13 ;  /* 0x0000000d0a0a7221 */ /* 0x000fc40000010000 */
[----:B------:R-:W-:Y:S02]  /*0310*/  FADD.FTZ R13, R18, R15 ;  /* 0x0000000f120d7221 */ /* 0x000fe40000010000 */
[----:B------:R-:W-:Y:S01]  /*0320*/  IMAD.WIDE R14, R11, R8, c[0x0][0x168] ;  /* 0x00005a000b0e7625 */ /* 0x000fe200078e0208 */
[----:B------:R-:W-:Y:S02]  /*0330*/  IADD3 R11, R9, c[0x0][0x0], RZ ;  /* 0x00000000090b7a10 */ /* 0x000fe40007ffe0ff */
[-C--:B------:R-:W-:Y:S01]  /*0340*/  F2FP.PACK_AB R12, R10, R13.reuse ;  /* 0x0000000d0a0c723e */ /* 0x080fe200000000ff */
[----:B------:R-:W-:Y:S01]  /*0350*/  FMUL.FTZ R17, R13, R13 ;  /* 0x0000000d0d117220 */ /* 0x000fe20000410000 */
[----:B------:R-:W-:Y:S02]  /*0360*/  ISETP.GE.AND P0, PT, R11, c[0x0][0x1a8], PT ;  /* 0x00006a000b007a0c */ /* 0x000fe40003f06270 */
[----:B------:R-:W-:Y:S01]  /*0370*/  PRMT R16, R12, 0x5432, R12 ;  /* 0x000054320c107816 */ /* 0x000fe2000000000c */
[C---:B------:R-:W-:Y:S01]  /*0380*/  FADD.FTZ R12, R10.reuse, R13 ;  /* 0x0000000d0a0c7221 */ /* 0x040fe20000010000 */
[----:B------:R-:W-:Y:S01]  /*0390*/  LEA R13, R9, 0x190, 0x2 ;  /* 0x00000190090d7811 */ /* 0x000fe200078e10ff */
[----:B------:R-:W-:-:S02]  /*03a0*/  FFMA.FTZ R17, R10, R10, R17 ;  /* 0x0000000a0a117223 */ /* 0x000fc40000010011 */
[----:B------:R0:W-:Y:S01]  /*03b0*/  STG.E [R14.64], R16 ;  /* 0x000000100e007986 */ /* 0x0001e2000c101904 */
[----:B------:R-:W-:Y:S02]  /*03c0*/  FADD.FTZ R7, R12, R7 ;  /* 0x000000070c077221 */ /* 0x000fe40000010000 */
[----:B------:R-:W-:Y:S01]  /*03d0*/  FADD.FTZ R6, R17, R6 ;  /* 0x0000000611067221 */ /* 0x000fe20000010000 */
[----:B------:R0:W-:Y:S02]  /*03e0*/  STS [R9.X4+0x190], R16 ;  /* 0x0001901009007388 */ /* 0x0001e40000004800 */
        /* <DEDUP_REMOVED lines=34> */
.L_x_2009:
[----:B------:R-:W-:Y:S05]  /*0610*/  BSYNC B1 ;  /* 0x0000000000017941 */ /* 0x000fea0003800000 */
.L_x_2008:
[----:B------:R-:W-:Y:S05]  /*0620*/  BRA `(.L_x_2006) ;  /* 0x0000050000007947 */ /* 0x000fea0003800000 */
.L_x_2007:
[----:B------:R-:W-:Y:S01]  /*0630*/  IMAD.MOV.U32 R15, RZ, RZ, R5 ;  /* 0x000000ffff0f7224 */ /* 0x000fe200078e0005 */
[----:B------:R-:W-:Y:S02]  /*0640*/  MOV R7, RZ ;  /* 0x000000ff00077202 */ /* 0x000fe40000000f00 */
.L_x_2011:
        /* <DEDUP_REMOVED lines=11> */
[----:B---3--:R-:W-:Y:S01]  /*0700*/  HADD2.F32 R20, -RZ, R18.H1_H1 ;  /* 0x30000012ff147230 */ /* 0x008fe20000004100 */
[----:B0-----:R-:W-:-:S04]  /*0710*/  FMUL.FTZ R17, R17, R8 ;  /* 0x0000000811117220 */ /* 0x001fc80000410000 */
[----:B------:R-:W-:Y:S02]  /*0720*/  FADD.FTZ R20, RZ, R20 ;  /* 0x00000014ff147221 */ /* 0x000fe40000010000 */
[----:B-1----:R-:W-:Y:S01]  /*0730*/  FMUL.FTZ R22, R21, R8 ;  /* 0x0000000815167220 */ /* 0x002fe20000410000 */
[----:B----4-:R-:W-:-:S04]  /*0740*/  HADD2.F32 R21, -RZ, R12.H1_H1 ;  /* 0x3000000cff157230 */ /* 0x010fc80000004100 */
[----:B------:R-:W-:Y:S01]  /*0750*/  F2FP.PACK_AB R22, R22, R17 ;  /* 0x000000111616723e */ /* 0x000fe200000000ff */
[----:B------:R-:W-:Y:S01]  /*0760*/  HADD2.F32 R17, -RZ, R18.H0_H0 ;  /* 0x20000012ff117230 */ /* 0x000fe20000004100 */
[----:B------:R-:W-:Y:S01]  /*0770*/  FADD.FTZ R20, R20, R21 ;  /* 0x0000001514147221 */ /* 0x000fe20000010000 */
[----:B------:R-:W-:Y:S01]  /*0780*/  HADD2.F32 R18, -RZ, R12.H0_H0 ;  /* 0x2000000cff127230 */ /* 0x000fe20000004100 */
[----:B------:R-:W-:Y:S01]  /*0790*/  IMAD.WIDE R12, R16, R9, c[0x0][0x168] ;  /* 0x00005a00100c7625 */ /* 0x000fe200078e0209 */
[--C-:B------:R-:W-:Y:S02]  /*07a0*/  HADD2.F32 R11, -RZ, R22.reuse.H1_H1 ;  /* 0x30000016ff0b7230 */ /* 0x100fe40000004100 */
[----:B------:R-:W-:Y:S01]  /*07b0*/  HADD2.F32 R22, -RZ, R22.H0_H0 ;  /* 0x20000016ff167230 */ /* 0x000fe20000004100 */
[----:B------:R-:W-:Y:S02]  /*07c0*/  FADD.FTZ R17, RZ, R17 ;  /* 0x00000011ff117221 */ /* 0x000fe40000010000 */
[----:B------:R-:W-:-:S02]  /*07d0*/  FADD.FTZ R20, R20, R11 ;  /* 0x0000000b14147221 */ /* 0x000fc40000010000 */
[----:B------:R-:W-:Y:S02]  /*07e0*/  FADD.FTZ R17, R17, R18 ;  /* 0x0000001211117221 */ /* 0x000fe40000010000 */
[----:B------:R-:W-:Y:S02]  /*07f0*/  FMUL.FTZ R16, R20, R20 ;  /* 0x0000001414107220 */ /* 0x000fe40000410000 */
[----:B------:R-:W-:-:S05]  /*0800*/  FADD.FTZ R17, R17, R22 ;  /* 0x0000001611117221 */ /* 0x000fca0000010000 */
[C---:B------:R-:W-:Y:S01]  /*0810*/  F2FP.PACK_AB R10, R17.reuse, R20 ;  /* 0x00000014110a723e */ /* 0x040fe200000000ff */
[C---:B------:R-:W-:Y:S02]  /*0820*/  FADD.FTZ R20, R17.reuse, R20 ;  /* 0x0000001411147221 */ /* 0x040fe40000010000 */
[----:B------:R-:W-:Y:S01]  /*0830*/  FFMA.FTZ R17, R17, R17, R16 ;  /* 0x0000001111117223 */ /* 0x000fe20000010010 */
[----:B------:R-:W-:Y:S01]  /*0840*/  PRMT R11, R10, 0x5432, R10 ;  /* 0x000054320a0b7816 */ /* 0x000fe2000000000a */
[----:B------:R-:W-:Y:S01]  /*0850*/  FADD.FTZ R7, R20, R7 ;  /* 0x0000000714077221 */ /* 0x000fe20000010000 */
[----:B------:R-:W-:Y:S01]  /*0860*/  IADD3 R10, R15, c[0x0][0x0], RZ ;  /* 0x000000000f0a7a10 */ /* 0x000fe20007ffe0ff */
[----:B------:R-:W-:Y:S01]  /*0870*/  FADD.FTZ R6, R17, R6 ;  /* 0x0000000611067221 */ /* 0x000fe20000010000 */
[----:B------:R-:W-:Y:S01]  /*0880*/  LEA R16, R15, 0x190, 0x2 ;  /* 0x000001900f107811 */ /* 0x000fe200078e10ff */
[----:B------:R0:W-:Y:S01]  /*0890*/  STG.E [R12.64], R11 ;  /* 0x0000000b0c007986 */ /* 0x0001e2000c101904 */
[----:B------:R-:W-:-:S03]  /*08a0*/  ISETP.GE.AND P0, PT, R10, c[0x0][0x1a8], PT ;  /* 0x00006a000a007a0c */ /* 0x000fc60003f06270 */
[----:B------:R0:W-:Y:S10]  /*08b0*/  STS [R15.X4+0x190], R11 ;  /* 0x0001900b0f007388 */ /* 0x0001f40000004800 */
[----:B------:R-:W-:Y:S05]  /*08c0*/  @P0 BRA `(.L_x_2006) ;  /* 0x0000026000000947 */ /* 0x000fea0003800000 */
[----:B0-----:R-:W-:-:S04]  /*08d0*/  IMAD R18, R0, c[0x0][0x1a8], R10 ;  /* 0x00006a0000127a24 */ /* 0x001fc800078e020a */
[----:B------:R-:W-:-:S06]  /*08e0*/  IMAD.WIDE R12, R18, R14, c[0x0][0x170] ;  /* 0x00005c00120c7625 */ /* 0x000fcc00078e020e */
[----:B------:R-:W2:Y:S01]  /*08f0*/  LDG.E.64 R12, [R12.64] ;  /* 0x000000040c0c7981 */ /* 0x000ea2000c1e1b00 */
[----:B------:R-:W-:-:S04]  /*0900*/  IMAD.WIDE R20, R10, R9, c[0x0][0x178] ;  /* 0x00005e000a147625 */ /* 0x000fc800078e0209 */
[CC--:B------:R-:W-:Y:S02]  /*0910*/  IMAD.WIDE R14, R18.reuse, R9.reuse, c[0x0][0x180] ;  /* 0x00006000120e7625 */ /* 0x0c0fe400078e0209 */
[----:B------:R-:W3:Y:S04]  /*0920*/  LDG.E.CONSTANT R20, [R20.64] ;  /* 0x0000000414147981 */ /* 0x000ee8000c1e9900 */
[----:B------:R0:W4:Y:S01]  /*0930*/  LDG.E.CONSTANT R14, [R14.64] ;  /* 0x000000040e0e7981 */ /* 0x000122000c1e9900 */
[----:B------:R-:W-:-:S04]  /*0940*/  IMAD.WIDE R18, R18, R9, c[0x0][0x168] ;  /* 0x00005a0012127625 */ /* 0x000fc800078e0209 */
[----:B------:R-:W-:Y:S01]  /*0950*/  IMAD R16, R9, c[0x0][0x0], R16 ;  /* 0x0000000009107a24 */ /* 0x000fe200078e0210 */
[----:B--2---:R-:W1:Y:S08]  /*0960*/  I2F R11, R12 ;  /* 0x0000000c000b7306 */ /* 0x004e700000201400 */
[----:B------:R-:W2:Y:S01]  /*0970*/  I2F R17, R13 ;  /* 0x0000000d00117306 */ /* 0x000ea20000201400 */
[----:B-1----:R-:W-:-:S02]  /*0980*/  FMUL.FTZ R11, R11, R8 ;  /* 0x000000080b0b7220 */ /* 0x002fc40000410000 */
[----:B--2---:R-:W-:Y:S01]  /*0990*/  FMUL.FTZ R22, R17, R8 ;  /* 0x0000000811167220 */ /* 0x004fe20000410000 */
[----:B---3--:R-:W-:-:S04]  /*09a0*/  HADD2.F32 R17, -RZ, R20.H1_H1 ;  /* 0x30000014ff117230 */ /* 0x008fc80000004100 */
[----:B0-----:R-:W-:Y:S01]  /*09b0*/  F2FP.PACK_AB R15, R22, R11 ;  /* 0x0000000b160f723e */ /* 0x001fe200000000ff */
[----:B------:R-:W-:Y:S01]  /*09c0*/  HADD2.F32 R11, -RZ, R20.H0_H0 ;  /* 0x20000014ff0b7230 */ /* 0x000fe20000004100 */
[----:B------:R-:W-:Y:S01]  /*09d0*/  FADD.FTZ R17, RZ, R17 ;  /* 0x00000011ff117221 */ /* 0x000fe20000010000 */
[--C-:B----4-:R-:W-:Y:S02]  /*09e0*/  HADD2.F32 R22, -RZ, R14.reuse.H1_H1 ;  /* 0x3000000eff167230 */ /* 0x110fe40000004100 */
[----:B------:R-:W-:Y:S01]  /*09f0*/  HADD2.F32 R20, -RZ, R14.H0_H0 ;  /* 0x2000000eff147230 */ /* 0x000fe20000004100 */
[----:B------:R-:W-:Y:S01]  /*0a00*/  FADD.FTZ R11, RZ, R11 ;  /* 0x0000000bff0b7221 */ /* 0x000fe20000010000 */
[--C-:B------:R-:W-:Y:S01]  /*0a10*/  HADD2.F32 R14, -RZ, R15.reuse.H1_H1 ;  /* 0x3000000fff0e7230 */ /* 0x100fe20000004100 */
[----:B------:R-:W-:Y:S01]  /*0a20*/  FADD.FTZ R17, R17, R22 ;  /* 0x0000001611117221 */ /* 0x000fe20000010000 */
[----:B------:R-:W-:Y:S01]  /*0a30*/  HADD2.F32 R12, -RZ, R15.H0_H0 ;  /* 0x2000000fff0c7230 */ /* 0x000fe20000004100 */
[----:B------:R-:W-:Y:S01]  /*0a40*/  FADD.FTZ R11, R11, R20 ;  /* 0x000000140b0b7221 */ /* 0x000fe20000010000 */
[----:B------:R-:W-:Y:S01]  /*0a50*/  IADD3 R15, R10, c[0x0][0x0], RZ ;  /* 0x000000000a0f7a10 */ /* 0x000fe20007ffe0ff */
[----:B------:R-:W-:-:S02]  /*0a60*/  FADD.FTZ R14, R17, R14 ;  /* 0x0000000e110e7221 */ /* 0x000fc40000010000 */
[----:B------:R-:W-:Y:S01]  /*0a70*/  FADD.FTZ R11, R11, R12 ;  /* 0x0000000c0b0b7221 */ /* 0x000fe20000010000 */
[----:B------:R-:W-:Y:S01]  /*0a80*/  ISETP.GE.AND P0, PT, R15, c[0x0][0x1a8], PT ;  /* 0x00006a000f007a0c */ /* 0x000fe20003f06270 */
        /* <DEDUP_REMOVED lines=10> */
.L_x_2006:
[----:B0--3--:R-:W-:Y:S05]  /*0b30*/  BSYNC B0 ;  /* 0x0000000000007941 */ /* 0x009fea0003800000 */
.L_x_2005:
        /* <DEDUP_REMOVED lines=66> */
.L_x_2013:
[----:B------:R-:W-:Y:S05]  /*0f60*/  BSYNC B0 ;  /* 0x0000000000007941 */ /* 0x000fea0003800000 */
.L_x_2012:
        /* <DEDUP_REMOVED lines=9> */
.L_x_2020:
        /* <DEDUP_REMOVED lines=28> */
.L_x_2016:
[----:B------:R0:W-:Y:S01]  /*11c0*/  STS [R17], R19 ;  /* 0x0000001311007388 */ /* 0x0001e20000000800 */
[C---:B------:R-:W-:Y:S02]  /*11d0*/  HADD2 R7, |R19|.reuse, -RZ.H0_H0 ;  /* 0xa00000ff13077230 */ /* 0x040fe40000000200 */
[----:B------:R-:W-:-:S03]  /*11e0*/  HSETP2.GT.AND P5, PT, |R19|.H0_H0, |R19|.H1_H1, PT ;  /* 0x7000001313007234 */ /* 0x000fc60003fa4a00 */
[----:B------:R-:W-:-:S04]  /*11f0*/  PRMT R6, R7, 0x7632, R6 ;  /* 0x0000763207067816 */ /* 0x000fc80000000006 */
[----:B------:R-:W-:-:S05]  /*1200*/  SEL R7, R6, R7, !P5 ;  /* 0x0000000706077207 */ /* 0x000fca0006800000 */
[----:B------:R-:W-:-:S05]  /*1210*/  HSETP2.GT.AND P5, PT, R7.H0_H0, R14.H0_H0, PT ;  /* 0x2000000e07007234 */ /* 0x000fca0003fa4800 */
[----:B------:R-:W-:Y:S02]  /*1220*/  SEL R14, R14, R7, !P5 ;  /* 0x000000070e0e7207 */ /* 0x000fe40006800000 */
.L_x_2017:
        /* <DEDUP_REMOVED lines=30> */
.L_x_2018:
[----:B------:R0:W-:Y:S01]  /*1410*/  STS [R17], R18 ;  /* 0x0000001211007388 */ /* 0x0001e20000000800 */
[C---:B------:R-:W-:Y:S02]  /*1420*/  HADD2 R7, |R18|.reuse, -RZ.H0_H0 ;  /* 0xa00000ff12077230 */ /* 0x040fe40000000200 */
[----:B------:R-:W-:-:S03]  /*1430*/  HSETP2.GT.AND P5, PT, |R18|.H0_H0, |R18|.H1_H1, PT ;  /* 0x7000001212007234 */ /* 0x000fc60003fa4a00 */
[----:B------:R-:W-:-:S04]  /*1440*/  PRMT R6, R7, 0x7632, R6 ;  /* 0x0000763207067816 */ /* 0x000fc80000000006 */
[----:B------:R-:W-:-:S05]  /*1450*/  SEL R7, R6, R7, !P5 ;  /* 0x0000000706077207 */ /* 0x000fca0006800000 */
[----:B------:R-:W-:-:S05]  /*1460*/  HSETP2.GT.AND P5, PT, R7.H0_H0, R14.H0_H0, PT ;  /* 0x2000000e07007234 */ /* 0x000fca0003fa4800 */
[----:B------:R-:W-:Y:S02]  /*1470*/  SEL R14, R14, R7, !P5 ;  /* 0x000000070e0e7207 */ /* 0x000fe40006800000 */
.L_x_2019:
[----:B0-----:R-:W-:-:S04]  /*1480*/  IADD3 R9, R19, c[0x0][0x0], RZ ;  /* 0x0000000013097a10 */ /* 0x001fc80007ffe0ff */
[----:B------:R-:W-:-:S13]  /*1490*/  ISETP.GE.AND P5, PT, R9, c[0x0][0x1a8], PT ;  /* 0x00006a0009007a0c */ /* 0x000fda0003fa6270 */
[----:B------:R-:W-:Y:S05]  /*14a0*/  @!P5 BRA `(.L_x_2020) ;  /* 0xfffffb500000d947 */ /* 0x000fea000383ffff */
.L_x_2015:
[----:B------:R-:W-:Y:S05]  /*14b0*/  BSYNC B0 ;  /* 0x0000000000007941 */ /* 0x000fea0003800000 */
.L_x_2014:
        /* <DEDUP_REMOVED lines=49> */
[----:B------:R-:W-:Y:S05]  /*17d0*/  CALL.REL.NOINC `($__internal_52_$__cuda_sm20_div_rn_f64_full) ;  /* 0x000001e000007944 */ /* 0x000fea0003c00000 */
.L_x_2024:
[----:B------:R-:W-:Y:S05]  /*17e0*/  BSYNC B1 ;  /* 0x0000000000017941 */ /* 0x000fea0003800000 */
.L_x_2023:
[----:B------:R-:W2:Y:S01]  /*17f0*/  F2F.F32.F64 R8, R6 ;  /* 0x0000000600087310 */ /* 0x000ea20000301000 */
[----:B------:R-:W2:Y:S01]  /*1800*/  DSETP.GEU.AND P0, PT, |R6|, c[0x2][0x0], PT ;  /* 0x008000000600762a */ /* 0x000ea20003f0e200 */
[----:B------:R-:W-:-:S13]  /*1810*/  MOV R13, 0x2 ;  /* 0x00000002000d7802 */ /* 0x000fda0000000f00 */
[----:B--2---:R-:W-:Y:S02]  /*1820*/  @!P0 FMUL R8, R8, 1.175494350822287508e-38 ;  /* 0x0080000008088820 */ /* 0x004fe40000400000 */
.L_x_2025:
        /* <DEDUP_REMOVED lines=16> */
.L_x_2022:
[----:B------:R-:W-:Y:S05]  /*1930*/  BSYNC B0 ;  /* 0x0000000000007941 */ /* 0x000fea0003800000 */
.L_x_2021:
        /* <DEDUP_REMOVED lines=8> */
        .weak           $__internal_52_$__cuda_sm20_div_rn_f64_full
        .type           $__internal_52_$__cuda_sm20_div_rn_f64_full,@function
        .size           $__internal_52_$__cuda_sm20_div_rn_f64_full,(.L_x_2486 - $__internal_52_$__cuda_sm20_div_rn_f64_full)
$__internal_52_$__cuda_sm20_div_rn_f64_full:
        /* <DEDUP_REMOVED lines=57> */
.L_x_2027:
        /* <DEDUP_REMOVED lines=15> */
.L_x_2029:
[----:B------:R-:W-:Y:S01]  /*1e40*/  LOP3.LUT R17, R9, 0x80000, RZ, 0xfc, !PT ;  /* 0x0008000009117812 */ /* 0x000fe200078efcff */
[----:B------:R-:W-:Y:S02]  /*1e50*/  IMAD.MOV.U32 R16, RZ, RZ, R8 ;  /* 0x000000ffff107224 */ /* 0x000fe400078e0008 */
.L_x_2028:
[----:B------:R-:W-:Y:S05]  /*1e60*/  BSYNC B2 ;  /* 0x0000000000027941 */ /* 0x000fea0003800000 */
.L_x_2026:
[----:B------:R-:W-:Y:S01]  /*1e70*/  HFMA2.MMA R13, -RZ, RZ, 0, 0 ;  /* 0x00000000ff0d7435 */ /* 0x000fe200000001ff */
[----:B------:R-:W-:Y:S02]  /*1e80*/  MOV R6, R16 ;  /* 0x0000001000067202 */ /* 0x000fe40000000f00 */
[----:B------:R-:W-:-:S03]  /*1e90*/  MOV R7, R17 ;  /* 0x0000001100077202 */ /* 0x000fc60000000f00 */
[----:B------:R-:W-:Y:S05]  /*1ea0*/  RET.REL.NODEC R12 `(_ZN17fastertransformer35generalAddBiasResidualLayerNormOpt2I7__half2Lb1ELb1ELi1ELb1ELi2EEEvPT_S3_PKS2_S5_S5_S5_S5_S5_fiiPKfS7_S7_Pfi) ;  /* 0xffffe1500c007950 */ /* 0x000fea0003c3ffff */
.L_x_2030:
        /* <DEDUP_REMOVED lines=13> */
.L_x_2486:


//--------------------- .text._ZN17fastertransformer34generalAddBiasResidualLayerNormOptI7__half2Lb1ELb1ELi1ELb1ELi2EEEvPT_S3_PKS2_S5_S5_S5_S5_S5_fiiPKfS7_S7_Pfi --------------------------
	.section	.text._ZN17fastertransformer34generalAddBiasResidualLayerNormOptI7__half2Lb1ELb1ELi1ELb1ELi2EEEvPT_S3_PKS2_S5_S5_S5_S5_S5_fiiPKfS7_S7_Pfi,"ax",@progbits
	.sectioninfo	@"SHI_REGISTERS=24"
	.align	128
        .global         _ZN17fastertransformer34generalAddBiasResidualLayerNormOptI7__half2Lb1ELb1ELi1ELb1ELi2EEEvPT_S3_PKS2_S5_S5_S5_S5_S5_fiiPKfS7_S7_Pfi
        .type           _ZN17fastertransformer34generalAddBiasResidualLayerNormOptI7__half2Lb1ELb1ELi1ELb1ELi2EEEvPT_S3_PKS2_S5_S5_S5_S5_S5_fiiPKfS7_S7_Pfi,@function
        .size           _ZN17fastertransformer34generalAddBiasResidualLayerNormOptI7__half2Lb1ELb1ELi1ELb1ELi2EEEvPT_S3_PKS2_S5_S5_S5_S5_S5_fiiPKfS7_S7_Pfi,(.L_x_2487 - _ZN17fastertransformer34generalAddBiasResidualLayerNormOptI7__half2Lb1ELb1ELi1ELb1ELi2EEEvPT_S3_PKS2_S5_S5_S5_S5_S5_fiiPKfS7_S7_Pfi)
        .other          _ZN17fastertransformer34generalAddBiasResidualLayerNormOptI7__half2Lb1ELb1ELi1ELb1ELi2EEEvPT_S3_PKS2_S5_S5_S5_S5_S5_fiiPKfS7_S7_Pfi,@"STO_CUDA_ENTRY STV_DEFAULT"
_ZN17fastertransformer34generalAddBiasResidualLayerNormOptI7__half2Lb1ELb1ELi1ELb1ELi2EEEvPT_S3_PKS2_S5_S5_S5_S5_S5_fiiPKfS7_S7_Pfi:
.text._ZN17fastertransformer34generalAddBiasResidualLayerNormOptI7__half2Lb1ELb1ELi1ELb1ELi2EEEvPT_S3_PKS2_S5_S5_S5_S5_S5_fiiPKfS7_S7_Pfi:
        /* <DEDUP_REMOVED lines=27> */
.L_x_2034:
        /* <DEDUP_REMOVED lines=19> */
.L_x_2033:
[----:B------:R-:W-:-:S03]  /*02e0*/  MOV R8, R0 ;  /* 0x0000000000087202 */ /* 0x000fc60000000f00 */
.L_x_2035:
        /* <DEDUP_REMOVED lines=24> */
.L_x_2032:
[----:B0-----:R-:W-:Y:S05]  /*0470*/  BSYNC B0 ;  /* 0x0000000000007941 */ /* 0x001fea0003800000 */
.L_x_2031:
        /* <DEDUP_REMOVED lines=47> */
.L_x_2038:
        /* <DEDUP_REMOVED lines=27> */
.L_x_2037:
[----:B0-----:R-:W-:Y:S05]  /*0920*/  BSYNC B0 ;  /* 0x0000000000007941 */ /* 0x001fea0003800000 */
.L_x_2036:
        /* <DEDUP_REMOVED lines=41> */
.L_x_2045:
        /* <DEDUP_REMOVED lines=28> */
.L_x_2041:
[----:B------:R0:W-:Y:S01]  /*0d80*/  STS [R17], R19 ;  /* 0x0000001311007388 */ /* 0x0001e20000000800 */
[C---:B------:R-:W-:Y:S02]  /*0d90*/  HADD2 R6, |R19|.reuse, -RZ.H0_H0 ;  /* 0xa00000ff13067230 */ /* 0x040fe40000000200 */
[----:B------:R-:W-:-:S03]  /*0da0*/  HSETP2.GT.AND P5, PT, |R19|.H0_H0, |R19|.H1_H1, PT ;  /* 0x7000001313007234 */ /* 0x000fc60003fa4a00 */
[----:B------:R-:W-:-:S04]  /*0db0*/  PRMT R7, R6, 0x7632, R7 ;  /* 0x0000763206077816 */ /* 0x000fc80000000007 */
[----:B------:R-:W-:-:S05]  /*0dc0*/  SEL R6, R7, R6, !P5 ;  /* 0x0000000607067207 */ /* 0x000fca0006800000 */
[----:B------:R-:W-:-:S05]  /*0dd0*/  HSETP2.GT.AND P5, PT, R6.H0_H0, R13.H0_H0, PT ;  /* 0x2000000d06007234 */ /* 0x000fca0003fa4800 */
[----:B------:R-:W-:Y:S02]  /*0de0*/  SEL R13, R13, R6, !P5 ;  /* 0x000000060d0d7207 */ /* 0x000fe40006800000 */
.L_x_2042:
        /* <DEDUP_REMOVED lines=30> */
.L_x_2043:
[----:B------:R0:W-:Y:S01]  /*0fd0*/  STS [R17], R18 ;  /* 0x0000001211007388 */ /* 0x0001e20000000800 */
[C---:B------:R-:W-:Y:S02]  /*0fe0*/  HADD2 R6, |R18|.reuse, -RZ.H0_H0 ;  /* 0xa00000ff12067230 */ /* 0x040fe40000000200 */
[----:B------:R-:W-:-:S03]  /*0ff0*/  HSETP2.GT.AND P5, PT, |R18|.H0_H0, |R18|.H1_H1, PT ;  /* 0x7000001212007234 */ /* 0x000fc60003fa4a00 */
[----:B------:R-:W-:-:S04]  /*1000*/  PRMT R7, R6, 0x7632, R7 ;  /* 0x0000763206077816 */ /* 0x000fc80000000007 */
[----:B------:R-:W-:-:S05]  /*1010*/  SEL R6, R7, R6, !P5 ;  /* 0x0000000607067207 */ /* 0x000fca0006800000 */
[----:B------:R-:W-:-:S05]  /*1020*/  HSETP2.GT.AND P5, PT, R6.H0_H0, R13.H0_H0, PT ;  /* 0x2000000d06007234 */ /* 0x000fca0003fa4800 */
[----:B------:R-:W-:Y:S02]  /*1030*/  SEL R13, R13, R6, !P5 ;  /* 0x000000060d0d7207 */ /* 0x000fe40006800000 */
.L_x_2044:
[----:B0-----:R-:W-:-:S04]  /*1040*/  IADD3 R9, R19, c[0x0][0x0], RZ ;  /* 0x0000000013097a10 */ /* 0x001fc80007ffe0ff */
[----:B------:R-:W-:-:S13]  /*1050*/  ISETP.GE.AND P5, PT, R9, c[0x0][0x1a8], PT ;  /* 0x00006a0009007a0c */ /* 0x000fda0003fa6270 */
[----:B------:R-:W-:Y:S05]  /*1060*/  @!P5 BRA `(.L_x_2045) ;  /* 0xfffffb500000d947 */ /* 0x000fea000383ffff */
.L_x_2040:
[----:B0-----:R-:W-:Y:S05]  /*1070*/  BSYNC B0 ;  /* 0x0000000000007941 */ /* 0x001fea0003800000 */
.L_x_2039:
        /* <DEDUP_REMOVED lines=49> */
[----:B------:R-:W-:Y:S05]  /*1390*/  CALL.REL.NOINC `($__internal_53_$__cuda_sm20_div_rn_f64_full) ;  /* 0x0000020000007944 */ /* 0x000fea0003c00000 */
.L_x_2049:
[----:B------:R-:W-:Y:S05]  /*13a0*/  BSYNC B1 ;  /* 0x0000000000017941 */ /* 0x000fea0003800000 */
.L_x_2048:
[----:B------:R-:W0:Y:S01]  /*13b0*/  S2R R13, SR_CTAID.X ;  /* 0x00000000000d7919 */ /* 0x000e220000002500 */
[----:B------:R-:W2:Y:S01]  /*13c0*/  F2F.F32.F64 R5, R8 ;  /* 0x0000000800057310 */ /* 0x000ea20000301000 */
[----:B------:R-:W2:Y:S01]  /*13d0*/  DSETP.GEU.AND P0, PT, |R8|, c[0x2][0x0], PT ;  /* 0x008000000800762a */ /* 0x000ea20003f0e200 */
[----:B-1----:R-:W-:-:S13]  /*13e0*/  MOV R15, 0x2 ;  /* 0x00000002000f7802 */ /* 0x002fda0000000f00 */
[----:B--2---:R-:W-:Y:S02]  /*13f0*/  @!P0 FMUL R5, R5, 1.175494350822287508e-38 ;  /* 0x0080000005058820 */ /* 0x004fe40000400000 */
.L_x_2050:
        /* <DEDUP_REMOVED lines=16> */
.L_x_2047:
[----:B------:R-:W-:Y:S05]  /*1500*/  BSYNC B0 ;  /* 0x0000000000007941 */ /* 0x000fea0003800000 */
.L_x_2046:
        /* <DEDUP_REMOVED lines=9> */
        .weak           $__internal_53_$__cuda_sm20_div_rn_f64_full
        .type           $__internal_53_$__cuda_sm20_div_rn_f64_full,@function
        .size           $__internal_53_$__cuda_sm20_div_rn_f64_full,(.L_x_2487 - $__internal_53_$__cuda_sm20_div_rn_f64_full)
$__internal_53_$__cuda_sm20_div_rn_f64_full:
        /* <DEDUP_REMOVED lines=57> */
.L_x_2052:
        /* <DEDUP_REMOVED lines=15> */
.L_x_2054:
[----:B0-----:R-:W-:Y:S01]  /*1a20*/  LOP3.LUT R17, R7, 0x80000, RZ, 0xfc, !PT ;  /* 0x0008000007117812 */ /* 0x001fe200078efcff */
[----:B------:R-:W-:Y:S02]  /*1a30*/  IMAD.MOV.U32 R16, RZ, RZ, R6 ;  /* 0x000000ffff107224 */ /* 0x000fe400078e0006 */
.L_x_2053:
[----:B------:R-:W-:Y:S05]  /*1a40*/  BSYNC B2 ;  /* 0x0000000000027941 */ /* 0x000fea0003800000 */
.L_x_2051:
[----:B------:R-:W-:Y:S01]  /*1a50*/  HFMA2.MMA R11, -RZ, RZ, 0, 0 ;  /* 0x00000000ff0b7435 */ /* 0x000fe200000001ff */
[----:B------:R-:W-:Y:S01]  /*1a60*/  MOV R8, R16 ;  /* 0x0000001000087202 */ /* 0x000fe20000000f00 */
[----:B------:R-:W-:-:S04]  /*1a70*/  IMAD.MOV.U32 R9, RZ, RZ, R17 ;  /* 0x000000ffff097224 */ /* 0x000fc800078e0011 */
[----:B------:R-:W-:Y:S05]  /*1a80*/  RET.REL.NODEC R10 `(_ZN17fastertransformer34generalAddBiasResidualLayerNormOptI7__half2Lb1ELb1ELi1ELb1ELi2EEEvPT_S3_PKS2_S5_S5_S5_S5_S5_fiiPKfS7_S7_Pfi) ;  /* 0xffffe5700a007950 */ /* 0x000fea0003c3ffff */
.L_x_2055:
        /* <DEDUP_REMOVED lines=15> */
.L_x_2487:


//--------------------- .text._ZN17fastertransformer35generalAddBiasResidualLayerNormOpt2I7__half2Lb0ELb0ELi2ELb1ELi1EEEvPT_S3_PKS2_S5_S5_S5_S5_S5_fiiPKfS7_S7_Pfi --------------------------
	.section	.text._ZN17fastertransformer35generalAddBiasResidualLayerNormOpt2I7__half2Lb0ELb0ELi2ELb1ELi1EEEvPT_S3_PKS2_S5_S5_S5_S5_S5_fiiPKfS7_S7_Pfi,"ax",@progbits
	.sectioninfo	@"SHI_REGISTERS=25"
	.align	128
        .global         _ZN17fastertransformer35generalAddBiasResidualLayerNormOpt2I7__half2Lb0ELb0ELi2ELb1ELi1EEEvPT_S3_PKS2_S5_S5_S5_S5_S5_fiiPKfS7_S7_Pfi
        .type           _ZN17fastertransformer35generalAddBiasResidualLayerNormOpt2I7__half2Lb0ELb0ELi2ELb1ELi1EEEvPT_S3_PKS2_S5_S5_S5_S5_S5_fiiPKfS7_S7_Pfi,@function
        .size           _ZN17fastertransformer35generalAddBiasResidualLayerNormOpt2I7__half2Lb0ELb0ELi2ELb1ELi1EEEvPT_S3_PKS2_S5_S5_S5_S5_S5_fiiPKfS7_S7_Pfi,(.L_x_2488 - _ZN17fastertransformer35generalAddBiasResidualLayerNormOpt2I7__half2Lb0ELb0ELi2ELb1ELi1EEEvPT_S3_PKS2_S5_S5_S5_S5_S5_fiiPKfS7_S7_Pfi)
        .other          _ZN17fastertransformer35generalAddBiasResidualLayerNormOpt2I7__half2Lb0ELb0ELi2ELb1ELi1EEEvPT_S3_PKS2_S5_S5_S5_S5_S5_fiiPKfS7_S7_Pfi,@"STO_CUDA_ENTRY STV_DEFAULT"
_ZN17fastertransformer35generalAddBiasResidualLayerNormOpt2I7__half2Lb0ELb0ELi2ELb1ELi1EEEvPT_S3_PKS2_S5_S5_S5_S5_S5_fiiPKfS7_S7_Pfi:
.text._ZN17fastertransformer35generalAddBiasResidualLayerNormOpt2I7__half2Lb0ELb0ELi2ELb1ELi1EEEvPT_S3_PKS2_S5_S5_S5_S5_S5_fiiPKfS7_S7_Pfi:
[----:B------:R-:W-:Y:S02]  /*0000*/  IMAD.MOV.U32 R1, RZ, RZ, c[0x0][0x28] ;  /* 0x00000a00ff017624 */ /* 0x000fe400078e00ff */
[----:B------:R-:W-:Y:S01]  /*0010*/  IMAD.MOV.U32 R0, RZ, RZ, c[0x0][0x1d0] ;  /* 0x00007400ff007624 */ /* 0x000fe200078e00ff */
[----:B------:R-:W-:Y:S01]  /*0020*/  MOV R2, c[0x0][0x1c0] ;  /* 0x0000700000027a02 */ /* 0x000fe20000000f00 */
[----:B------:R-:W-:Y:S01]  /*0030*/  IMAD.MOV.U32 R4, RZ, RZ, RZ ;  /* 0x000000ffff047224 */ /* 0x000fe200078e00ff */
[----:B------:R-:W-:Y:S01]  /*0040*/  ULDC.64 UR4, c[0x0][0x118] ;  /* 0x0000460000047ab9 */ /* 0x000fe20000000a00 */
[----:B------:R-:W-:Y:S01]  /*0050*/  IMAD.MOV.U32 R3, RZ, RZ, c[0x0][0x1c4] ;  /* 0x00007100ff037624 */ /* 0x000fe200078e00ff */
[----:B------:R-:W-:Y:S01]  /*0060*/  ISETP.NE.AND P0, PT, R0, 0x2, PT ;  /* 0x000000020000780c */ /* 0x000fe20003f05270 */
[----:B------:R-:W0:Y:S01]  /*0070*/  S2R R5, SR_TID.X ;  /* 0x0000000000057919 */ /* 0x000e220000002100 */
[----:B------:R-:W-:-:S03]  /*0080*/  CS2R R6, SRZ ;  /* 0x0000000000067805 */ /* 0x000fc6000001ff00 */
[----:B------:R-:W1:Y:S08]  /*0090*/  S2R R0, SR_CTAID.X ;  /* 0x0000000000007919 */ /* 0x000e700000002500 */
[----:B------:R2:W5:Y:S01]  /*00a0*/  @!P0 LDG.E R4, [R2.64] ;  /* 0x0000000402048981 */ /* 0x000562000c1e1900 */
[----:B0-----:R-:W-:Y:S01]  /*00b0*/  ISETP.GE.AND P2, PT, R5, c[0x0][0x1a8], PT ;  /* 0x00006a0005007a0c */ /* 0x001fe20003f46270 */
[----:B------:R-:W-:-:S12]  /*00c0*/  BSSY B0, `(.L_x_2056) ;  /* 0x000001f000007945 */ /* 0x000fd80003800000 */
[----:B------:R-:W-:Y:S05]  /*00d0*/  @P2 BRA `(.L_x_2057) ;  /* 0x000001d000002947 */ /* 0x000fea0003800000 */
[----:B-12---:R-:W-:Y:S01]  /*00e0*/  CS2R R6, SRZ ;  /* 0x0000000000067805 */ /* 0x006fe2000001ff00 */
[----:B------:R-:W-:Y:S02]  /*00f0*/  IMAD.MOV.U32 R9, RZ, RZ, R5 ;  /* 0x000000ffff097224 */ /* 0x000fe400078e0005 */
.L_x_2058:
[----:B------:R-:W-:Y:S02]  /*0100*/  IMAD.MOV.U32 R19, RZ, RZ, 0x4 ;  /* 0x00000004ff137424 */ /* 0x000fe400078e00ff */
[----:B------:R-:W-:-:S04]  /*0110*/  IMAD R8, R0, c[0x0][0x1a8], R9 ;  /* 0x00006a0000087a24 */ /* 0x000fc800078e0209 */
        /* <DEDUP_REMOVED lines=10> */
[----:B------:R-:W-:Y:S02]  /*01c0*/  FADD.FTZ R16, R16, R17 ;  /* 0x0000001110107221 */ /* 0x000fe40000010000 */
[----:B------:R-:W-:Y:S02]  /*01d0*/  FADD.FTZ R14, RZ, R14 ;  /* 0x0000000eff0e7221 */ /* 0x000fe40000010000 */
[----:B------:R-:W-:-:S04]  /*01e0*/  FADD.FTZ R15, RZ, R16 ;  /* 0x00000010ff0f7221 */ /* 0x000fc80000010000 */
[C---:B------:R-:W-:Y:S01]  /*01f0*/  FADD.FTZ R8, R14.reuse, R15 ;  /* 0x0000000f0e087221 */ /* 0x040fe20000010000 */
[----:B------:R-:W-:-:S03]  /*0200*/  F2FP.PACK_AB R13, R14, R15 ;  /* 0x0000000f0e0d723e */ /* 0x000fc600000000ff */
[----:B------:R-:W-:Y:S01]  /*0210*/  FADD.FTZ R7, R8, R7 ;  /* 0x0000000708077221 */ /* 0x000fe20000010000 */
[----:B------:R-:W-:Y:S01]  /*0220*/  PRMT R12, R13, 0x5432, R13 ;  /* 0x000054320d0c7816 */ /* 0x000fe2000000000d */
[----:B------:R-:W-:-:S04]  /*0230*/  FMUL.FTZ R13, R15, R15 ;  /* 0x0000000f0f0d7220 */ /* 0x000fc80000410000 */
[----:B------:R-:W-:Y:S01]  /*0240*/  STG.E [R10.64], R12 ;  /* 0x0000000c0a007986 */ /* 0x000fe2000c101904 */
[----:B------:R-:W-:-:S03]  /*0250*/  FFMA.FTZ R13, R14, R14, R13 ;  /* 0x0000000e0e0d7223 */ /* 0x000fc6000001000d */
[----:B------:R0:W-:Y:S01]  /*0260*/  STS [R9.X4+0x190], R12 ;  /* 0x0001900c09007388 */ /* 0x0001e20000004800 */
[----:B------:R-:W-:Y:S01]  /*0270*/  FADD.FTZ R6, R13, R6 ;  /* 0x000000060d067221 */ /* 0x000fe20000010000 */
[----:B0-----:R-:W-:-:S04]  /*0280*/  IADD3 R9, R9, c[0x0][0x0], RZ ;  /* 0x0000000009097a10 */ /* 0x001fc80007ffe0ff */
[----:B------:R-:W-:-:S13]  /*0290*/  ISETP.GE.AND P0, PT, R9, c[0x0][0x1a8], PT ;  /* 0x00006a0009007a0c */ /* 0x000fda0003f06270 */
[----:B------:R-:W-:Y:S05]  /*02a0*/  @!P0 BRA `(.L_x_2058) ;  /* 0xfffffe5000008947 */ /* 0x000fea000383ffff */
.L_x_2057:
[----:B-12---:R-:W-:Y:S05]  /*02b0*/  BSYNC B0 ;  /* 0x0000000000007941 */ /* 0x006fea0003800000 */
.L_x_2056:
[----:B------:R-:W0:Y:S01]  /*02c0*/  SHFL.BFLY PT, R8, R7, 0x10, 0x1f ;  /* 0x0e001f0007087f89 */ /* 0x000e2200000e0000 */
[----:B------:R-:W-:Y:S01]  /*02d0*/  ISETP.NE.AND P1, PT, R5, RZ, PT ;  /* 0x000000ff0500720c */ /* 0x000fe20003f25270 */
[----:B------:R-:W-:Y:S02]  /*02e0*/  BSSY B0, `(.L_x_2059) ;  /* 0x0000040000007945 */ /* 0x000fe40003800000 */
[----:B------:R-:W1:Y:S01]  /*02f0*/  SHFL.BFLY PT, R9, R6, 0x10, 0x1f ;  /* 0x0e001f0006097f89 */ /* 0x000e6200000e0000 */
[----:B0-----:R-:W-:Y:S02]  /*0300*/  FADD.FTZ R8, R8, R7 ;  /* 0x0000000708087221 */ /* 0x001fe40000010000 */
[----:B-1----:R-:W-:-:S03]  /*0310*/  FADD.FTZ R12, R9, R6 ;  /* 0x00000006090c7221 */ /* 0x002fc60000010000 */
[----:B------:R-:W0:Y:S01]  /*0320*/  SHFL.BFLY PT, R9, R8, 0x8, 0x1f ;  /* 0x0d001f0008097f89 */ /* 0x000e2200000e0000 */
[----:B------:R-:W1:Y:S03]  /*0330*/  I2F.U32 R6, c[0x0][0x0] ;  /* 0x0000000000067b06 */ /* 0x000e660000201000 */
[----:B------:R-:W2:Y:S01]  /*0340*/  SHFL.BFLY PT, R11, R12, 0x8, 0x1f ;  /* 0x0d001f000c0b7f89 */ /* 0x000ea200000e0000 */
[----:B-1----:R-:W-:Y:S02]  /*0350*/  FMUL.FTZ R6, R6, 0.03125 ;  /* 0x3d00000006067820 */ /* 0x002fe40000410000 */
[----:B0-----:R-:W-:Y:S02]  /*0360*/  FADD.FTZ R9, R8, R9 ;  /* 0x0000000908097221 */ /* 0x001fe40000010000 */
[----:B--2---:R-:W-:-:S03]  /*0370*/  FADD.FTZ R13, R12, R11 ;  /* 0x0000000b0c0d7221 */ /* 0x004fc60000010000 */
        /* <DEDUP_REMOVED lines=8> */
[----:B-1----:R-:W-:Y:S01]  /*0400*/  FADD.FTZ R11, R10, R7 ;  /* 0x000000070a0b7221 */ /* 0x002fe20000010000 */
[----:B------:R-:W-:Y:S01]  /*0410*/  LOP3.LUT P3, R7, R5, 0x1f, RZ, 0xc0, !PT ;  /* 0x0000001f05077812 */ /* 0x000fe2000786c0ff */
[----:B------:R-:W-:-:S02]  /*0420*/  IMAD.MOV.U32 R10, RZ, RZ, RZ ;  /* 0x000000ffff0a7224 */ /* 0x000fc400078e00ff */
[----:B--2---:R-:W-:Y:S01]  /*0430*/  FADD.FTZ R15, R14, R15 ;  /* 0x0000000f0e0f7221 */ /* 0x004fe20000010000 */
[----:B------:R-:W0:Y:S01]  /*0440*/  SHFL.BFLY PT, R8, R11, 0x1, 0x1f ;  /* 0x0c201f000b087f89 */ /* 0x000e2200000e0000 */
[----:B------:R-:W-:-:S03]  /*0450*/  IMAD.SHL.U32 R9, R7, 0x4, RZ ;  /* 0x0000000407097824 */ /* 0x000fc600078e00ff */
[----:B------:R-:W1:Y:S01]  /*0460*/  SHFL.BFLY PT, R12, R15, 0x1, 0x1f ;  /* 0x0c201f000f0c7f89 */ /* 0x000e6200000e0000 */
[----:B0-----:R-:W-:Y:S01]  /*0470*/  FADD.FTZ R17, R11, R8 ;  /* 0x000000080b117221 */ /* 0x001fe20000010000 */
[----:B------:R-:W-:Y:S01]  /*0480*/  SHF.R.U32.HI R8, RZ, 0x5, R5 ;  /* 0x00000005ff087819 */ /* 0x000fe20000011605 */
[----:B-1----:R-:W-:Y:S01]  /*0490*/  FADD.FTZ R19, R15, R12 ;  /* 0x0000000c0f137221 */ /* 0x002fe20000010000 */
[----:B------:R-:W-:-:S03]  /*04a0*/  HFMA2.MMA R12, -RZ, RZ, 0, 0 ;  /* 0x00000000ff0c7435 */ /* 0x000fc600000001ff */
        /* <DEDUP_REMOVED lines=35> */
.L_x_2060:
[----:B------:R-:W-:Y:S05]  /*06e0*/  BSYNC B0 ;  /* 0x0000000000007941 */ /* 0x000fea0003800000 */
.L_x_2059:
[----:B------:R-:W-:Y:S01]  /*06f0*/  BAR.SYNC.DEFER_BLOCKING 0x0 ;  /* 0x0000000000007b1d */ /* 0x000fe20000010000 */
[----:B0-----:R-:W-:-:S05]  /*0700*/  IMAD.MOV.U32 R11, RZ, RZ, 0x11 ;  /* 0x00000011ff0b7424 */ /* 0x001fca00078e00ff */
[----:B------:R-:W-:Y:S01]  /*0710*/  BSSY B0, `(.L_x_2061) ;  /* 0x0000030000007945 */ /* 0x000fe20003800000 */
[----:B------:R-:W-:Y:S05]  /*0720*/  @P2 BRA `(.L_x_2062) ;  /* 0x000002e000002947 */ /* 0x000fea0003800000 */
[----:B------:R-:W0:Y:S01]  /*0730*/  LDS.64 R12, [RZ] ;  /* 0x00000000ff0c7984 */ /* 0x000e220000000a00 */
[----:B------:R-:W-:Y:S02]  /*0740*/  ISETP.NE.U32.AND P0, PT, RZ, c[0x0][0x1c8], PT ;  /* 0x00007200ff007a0c */ /* 0x000fe40003f05070 */
[----:B------:R-:W-:Y:S02]  /*0750*/  MOV R10, R5 ;  /* 0x00000005000a7202 */ /* 0x000fe40000000f00 */
[----:B------:R-:W-:Y:S02]  /*0760*/  ISETP.NE.AND.EX P0, PT, RZ, c[0x0][0x1cc], PT, P0 ;  /* 0x00007300ff007a0c */ /* 0x000fe40003f05300 */
[----:B0-----:R-:W-:Y:S02]  /*0770*/  F2FP.PACK_AB R12, R13, R12 ;  /* 0x0000000c0d0c723e */ /* 0x001fe400000000ff */
.L_x_2065:
[----:B------:R-:W-:Y:S01]  /*0780*/  IMAD.MOV.U32 R21, RZ, RZ, 0x4 ;  /* 0x00000004ff157424 */ /* 0x000fe200078e00ff */
[----:B------:R0:W1:Y:S03]  /*0790*/  LDS R13, [R10.X4+0x190] ;  /* 0x000190000a0d7984 */ /* 0x0000660000004800 */
[----:B------:R-:W-:-:S04]  /*07a0*/  IMAD.WIDE R16, R10, R21, c[0x0][0x190] ;  /* 0x000064000a107625 */ /* 0x000fc800078e0215 */
[C---:B------:R-:W-:Y:S02]  /*07b0*/  IMAD.WIDE R14, R10.reuse, R21, c[0x0][0x198] ;  /* 0x000066000a0e7625 */ /* 0x040fe400078e0215 */
[----:B------:R-:W2:Y:S04]  /*07c0*/  LDG.E.CONSTANT R16, [R16.64] ;  /* 0x0000000410107981 */ /* 0x000ea8000c1e9900 */
[----:B------:R-:W2:Y:S01]  /*07d0*/  LDG.E.CONSTANT R14, [R14.64] ;  /* 0x000000040e0e7981 */ /* 0x000ea2000c1e9900 */
[----:B------:R-:W-:Y:S01]  /*07e0*/  IMAD.MOV.U32 R19, RZ, RZ, R10 ;  /* 0x000000ffff137224 */ /* 0x000fe200078e000a */
[C---:B------:R-:W-:Y:S02]  /*07f0*/  LEA R18, R10.reuse, 0x190, 0x2 ;  /* 0x000001900a127811 */ /* 0x040fe400078e10ff */
[----:B0-----:R-:W-:-:S04]  /*0800*/  IADD3 R10, R10, c[0x0][0x0], RZ ;  /* 0x000000000a0a7a10 */ /* 0x001fc80007ffe0ff */
[----:B------:R-:W-:Y:S01]  /*0810*/  ISETP.GE.AND P4, PT, R10, c[0x0][0x1a8], PT ;  /* 0x00006a000a007a0c */ /* 0x000fe20003f86270 */
[----:B-1----:R-:W-:-:S04]  /*0820*/  HADD2 R13, R13, -R12.H0_H0 ;  /* 0xa000000c0d0d7230 */ /* 0x002fc80000000000 */
        /* <DEDUP_REMOVED lines=22> */
.L_x_2063:
[----:B------:R0:W-:Y:S01]  /*0990*/  STS [R18], R17 ;  /* 0x0000001112007388 */ /* 0x0001e20000000800 */
[C---:B------:R-:W-:Y:S02]  /*09a0*/  HADD2 R14, |R17|.reuse, -RZ.H0_H0 ;  /* 0xa00000ff110e7230 */ /* 0x040fe40000000200 */
[----:B------:R-:W-:-:S03]  /*09b0*/  HSETP2.GT.AND P5, PT, |R17|.H0_H0, |R17|.H1_H1, PT ;  /* 0x7000001111007234 */ /* 0x000fc60003fa4a00 */
[----:B------:R-:W-:-:S04]  /*09c0*/  PRMT R13, R14, 0x7632, R13 ;  /* 0x000076320e0d7816 */ /* 0x000fc8000000000d */
[----:B------:R-:W-:-:S05]  /*09d0*/  SEL R14, R13, R14, !P5 ;  /* 0x0000000e0d0e7207 */ /* 0x000fca0006800000 */
[----:B------:R-:W-:-:S05]  /*09e0*/  HSETP2.GT.AND P5, PT, R14.H0_H0, R11.H0_H0, PT ;  /* 0x2000000b0e007234 */ /* 0x000fca0003fa4800 */
[----:B------:R-:W-:-:S03]  /*09f0*/  SEL R11, R11, R14, !P5 ;  /* 0x0000000e0b0b7207 */ /* 0x000fc60006800000 */
.L_x_2064:
[----:B0-----:R-:W-:Y:S05]  /*0a00*/  @!P4 BRA `(.L_x_2065) ;  /* 0xfffffd700000c947 */ /* 0x001fea000383ffff */
.L_x_2062:
[----:B------:R-:W-:Y:S05]  /*0a10*/  BSYNC B0 ;  /* 0x0000000000007941 */ /* 0x000fea0003800000 */
.L_x_2061:
        /* <DEDUP_REMOVED lines=49> */
[----:B------:R-:W-:Y:S05]  /*0d30*/  CALL.REL.NOINC `($__internal_54_$__cuda_sm20_div_rn_f64_full) ;  /* 0x000001e000007944 */ /* 0x000fea0003c00000 */
.L_x_2069:
[----:B------:R-:W-:Y:S05]  /*0d40*/  BSYNC B1 ;  /* 0x0000000000017941 */ /* 0x000fea0003800000 */
.L_x_2068:
[----:B------:R-:W2:Y:S01]  /*0d50*/  F2F.F32.F64 R8, R6 ;  /* 0x0000000600087310 */ /* 0x000ea20000301000 */
[----:B------:R-:W2:Y:S01]  /*0d60*/  DSETP.GEU.AND P0, PT, |R6|, c[0x2][0x0], PT ;  /* 0x008000000600762a */ /* 0x000ea20003f0e200 */
[----:B------:R-:W-:-:S13]  /*0d70*/  IMAD.MOV.U32 R13, RZ, RZ, 0x2 ;  /* 0x00000002ff0d7424 */ /* 0x000fda00078e00ff */
[----:B--2---:R-:W-:Y:S02]  /*0d80*/  @!P0 FMUL R8, R8, 1.175494350822287508e-38 ;  /* 0x0080000008088820 */ /* 0x004fe40000400000 */
.L_x_2070:
        /* <DEDUP_REMOVED lines=16> */
.L_x_2067:
[----:B------:R-:W-:Y:S05]  /*0e90*/  BSYNC B0 ;  /* 0x0000000000007941 */ /* 0x000fea0003800000 */
.L_x_2066:
        /* <DEDUP_REMOVED lines=8> */
        .weak           $__internal_54_$__cuda_sm20_div_rn_f64_full
        .type           $__internal_54_$__cuda_sm20_div_rn_f64_full,@function
        .size           $__internal_54_$__cuda_sm20_div_rn_f64_full,(.L_x_2488 - $__internal_54_$__cuda_sm20_div_rn_f64_full)
$__internal_54_$__cuda_sm20_div_rn_f64_full:
        /* <DEDUP_REMOVED lines=8> */
[----:B------:R-:W-:Y:S02]  /*0fa0*/  ISETP.LE.U32.AND P2, PT, R22, 0x40500000, PT ;  /* 0x405000001600780c */ /* 0x000fe40003f43070 */
[----:B------:R-:W-:-:S03]  /*0fb0*/  MOV R13, 0x40500000 ;  /* 0x40500000000d7802 */ /* 0x000fc60000000f00 */
        /* <DEDUP_REMOVED lines=47> */
.L_x_2072:
        /* <DEDUP_REMOVED lines=15> */
.L_x_2074:
[----:B------:R-:W-:Y:S01]  /*13a0*/  LOP3.LUT R17, R9, 0x80000, RZ, 0xfc, !PT ;  /* 0x0008000009117812 */ /* 0x000fe200078efcff */
[----:B------:R-:W-:Y:S02]  /*13b0*/  IMAD.MOV.U32 R16, RZ, RZ, R8 ;  /* 0x000000ffff107224 */ /* 0x000fe400078e0008 */
.L_x_2073:
[----:B------:R-:W-:Y:S05]  /*13c0*/  BSYNC B2 ;  /* 0x0000000000027941 */ /* 0x000fea0003800000 */
.L_x_2071:
[----:B------:R-:W-:Y:S01]  /*13d0*/  IMAD.MOV.U32 R13, RZ, RZ, 0x0 ;  /* 0x00000000ff0d7424 */ /* 0x000fe200078e00ff */
[----:B------:R-:W-:Y:S01]  /*13e0*/  MOV R7, R17 ;  /* 0x0000001100077202 */ /* 0x000fe20000000f00 */
[----:B------:R-:W-:Y:S02]  /*13f0*/  IMAD.MOV.U32 R6, RZ, RZ, R16 ;  /* 0x000000ffff067224 */ /* 0x000fe400078e0010 */
[----:B------:R-:W-:Y:S05]  /*1400*/  RET.REL.NODEC R12 `(_ZN17fastertransformer35generalAddBiasResidualLayerNormOpt2I7__half2Lb0ELb0ELi2ELb1ELi1EEEvPT_S3_PKS2_S5_S5_S5_S5_S5_fiiPKfS7_S7_Pfi) ;  /* 0xffffebf00c007950 */ /* 0x000fea0003c3ffff */
.L_x_2075:
        /* <DEDUP_REMOVED lines=15> */
.L_x_2488:


//--------------------- .text._ZN17fastertransformer34generalAddBiasResidualLayerNormOptI7__half2Lb0ELb0ELi2ELb1ELi1EEEvPT_S3_PKS2_S5_S5_S5_S5_S5_fiiPKfS7_S7_Pfi --------------------------
	.section	.text._ZN17fastertransformer34generalAddBiasResidualLayerNormOptI7__half2Lb0ELb0ELi2ELb1ELi1EEEvPT_S3_PKS2_S5_S5_S5_S5_S5_fiiPKfS7_S7_Pfi,"ax",@progbits
	.sectioninfo	@"SHI_REGISTERS=24"
	.align	128
        .global         _ZN17fastertransformer34generalAddBiasResidualLayerNormOptI7__half2Lb0ELb0ELi2ELb1ELi1EEEvPT_S3_PKS2_S5_S5_S5_S5_S5_fiiPKfS7_S7_Pfi
        .type           _ZN17fastertransformer34generalAddBiasResidualLayerNormOptI7__half2Lb0ELb0ELi2ELb1ELi1EEEvPT_S3_PKS2_S5_S5_S5_S5_S5_fiiPKfS7_S7_Pfi,@function
        .size           _ZN17fastertransformer34generalAddBiasResidualLayerNormOptI7__half2Lb0ELb0ELi2ELb1ELi1EEEvPT_S3_PKS2_S5_S5_S5_S5_S5_fiiPKfS7_S7_Pfi,(.L_x_2489 - _ZN17fastertransformer34generalAddBiasResidualLayerNormOptI7__half2Lb0ELb0ELi2ELb1ELi1EEEvPT_S3_PKS2_S5_S5_S5_S5_S5_fiiPKfS7_S7_Pfi)
        .other          _ZN17fastertransformer34generalAddBiasResidualLayerNormOptI7__half2Lb0ELb0ELi2ELb1ELi1EEEvPT_S3_PKS2_S5_S5_S5_S5_S5_fiiPKfS7_S7_Pfi,@"STO_CUDA_ENTRY STV_DEFAULT"
_ZN17fastertransformer34generalAddBiasResidualLayerNormOptI7__half2Lb0ELb0ELi2ELb1ELi1EEEvPT_S3_PKS2_S5_S5_S5_S5_S5_fiiPKfS7_S7_Pfi:
.text._ZN17fastertransformer34generalAddBiasResidualLayerNormOptI7__half2Lb0ELb0ELi2ELb1ELi1EEEvPT_S3_PKS2_S5_S5_S5_S5_S5_fiiPKfS7_S7_Pfi:
        /* <DEDUP_REMOVED lines=15> */
.L_x_2078:
        /* <DEDUP_REMOVED lines=15> */
.L_x_2077:
[----:B-1----:R-:W-:Y:S05]  /*01e0*/  BSYNC B0 ;  /* 0x0000000000007941 */ /* 0x002fea0003800000 */
.L_x_2076:
        /* <DEDUP_REMOVED lines=38> */
[----:B0-----:R-:W-:Y:S01]  /*0450*/  @!P1 FMUL.FTZ.D2 R9, R14, R9 ;  /* 0x000000090e099220 */ /* 0x001fe20000310000 */
[----:B------:R-:W-:-:S04]  /*0460*/  MOV R14, RZ ;  /* 0x000000ff000e7202 */ /* 0x000fc80000000f00 */
[----:B------:R0:W-:Y:S04]  /*0470*/  @!P1 STS [RZ], R9 ;  /* 0x00000009ff009388 */ /* 0x0001e80000000800 */
[----:B------:R-:W-:Y:S06]  /*0480*/  BAR.SYNC.DEFER_BLOCKING 0x0 ;  /* 0x0000000000007b1d */ /* 0x000fec0000010000 */
[----:B------:R-:W-:Y:S05]  /*0490*/  @P2 BRA `(.L_x_2080) ;  /* 0x0000012000002947 */ /* 0x000fea0003800000 */
[----:B0-----:R-:W0:Y:S01]  /*04a0*/  LDS R9, [RZ] ;  /* 0x00000000ff097984 */ /* 0x001e220000000800 */
[----:B------:R-:W-:-:S02]  /*04b0*/  IMAD.MOV.U32 R14, RZ, RZ, RZ ;  /* 0x000000ffff0e7224 */ /* 0x000fc400078e00ff */
[----:B------:R-:W-:Y:S01]  /*04c0*/  IMAD.MOV.U32 R12, RZ, RZ, R0 ;  /* 0x000000ffff0c7224 */ /* 0x000fe200078e0000 */
[----:B------:R-:W1:Y:S04]  /*04d0*/  S2R R15, SR_CTAID.X ;  /* 0x00000000000f7919 */ /* 0x000e680000002500 */
.L_x_2081:
        /* <DEDUP_REMOVED lines=13> */
[----:B------:R-:W-:Y:S05]  /*05b0*/  @!P0 BRA `(.L_x_2081) ;  /* 0xffffff2000008947 */ /* 0x000fea000383ffff */
.L_x_2080:
[----:B0-----:R-:W-:Y:S05]  /*05c0*/  BSYNC B0 ;  /* 0x0000000000007941 */ /* 0x001fea0003800000 */
.L_x_2079:
        /* <DEDUP_REMOVED lines=25> */
[----:B0-----:R-:W-:Y:S02]  /*0760*/  FADD.FTZ R11, R10, R11 ;  /* 0x0000000b0a0b7221 */ /* 0x001fe40000010000 */
[----:B------:R-:W-:-:S03]  /*0770*/  IMAD.MOV.U32 R10, RZ, RZ, 0x11 ;  /* 0x00000011ff0a7424 */ /* 0x000fc600078e00ff */
[----:B------:R-:W0:Y:S02]  /*0780*/  SHFL.BFLY PT, R12, R11, 0x1, 0x1f ;  /* 0x0c201f000b0c7f89 */ /* 0x000e2400000e0000 */
[----:B0-----:R-:W-:-:S04]  /*0790*/  FADD.FTZ R12, R11, R12 ;  /* 0x0000000c0b0c7221 */ /* 0x001fc80000010000 */
[----:B-1----:R-:W-:-:S04]  /*07a0*/  @!P1 FMUL.FTZ R12, R12, R15 ;  /* 0x0000000f0c0c9220 */ /* 0x002fc80000410000 */
[----:B------:R-:W-:-:S06]  /*07b0*/  @!P1 FFMA.FTZ R12, R12, R13, c[0x0][0x1a0] ;  /* 0x000068000c0c9623 */ /* 0x000fcc000001000d */
[----:B------:R-:W0:Y:S02]  /*07c0*/  @!P1 MUFU.RSQ R12, R12 ;  /* 0x0000000c000c9308 */ /* 0x000e240000001400 */
[----:B0-----:R0:W-:Y:S04]  /*07d0*/  @!P1 STS [0x4], R12 ;  /* 0x0000040cff009388 */ /* 0x0011e80000000800 */
[----:B------:R-:W-:Y:S06]  /*07e0*/  BAR.SYNC.DEFER_BLOCKING 0x0 ;  /* 0x0000000000007b1d */ /* 0x000fec0000010000 */
[----:B------:R-:W-:Y:S05]  /*07f0*/  @P2 BRA `(.L_x_2083) ;  /* 0x000002f000002947 */ /* 0x000fea0003800000 */
[----:B0-----:R-:W0:Y:S01]  /*0800*/  LDS.64 R12, [RZ] ;  /* 0x00000000ff0c7984 */ /* 0x001e220000000a00 */
[----:B------:R-:W-:-:S03]  /*0810*/  ISETP.NE.U32.AND P0, PT, RZ, c[0x0][0x1c8], PT ;  /* 0x00007200ff007a0c */ /* 0x000fc60003f05070 */
[----:B------:R-:W1:Y:S01]  /*0820*/  S2R R9, SR_CTAID.X ;  /* 0x0000000000097919 */ /* 0x000e620000002500 */
[----:B------:R-:W-:Y:S02]  /*0830*/  ISETP.NE.AND.EX P0, PT, RZ, c[0x0][0x1cc], PT, P0 ;  /* 0x00007300ff007a0c */ /* 0x000fe40003f05300 */
[----:B0-----:R-:W-:Y:S01]  /*0840*/  F2FP.PACK_AB R11, R13, R12 ;  /* 0x0000000c0d0b723e */ /* 0x001fe200000000ff */
[----:B-1----:R-:W-:-:S04]  /*0850*/  IMAD.MOV.U32 R12, RZ, RZ, R0 ;  /* 0x000000ffff0c7224 */ /* 0x002fc800078e0000 */
.L_x_2086:
        /* <DEDUP_REMOVED lines=33> */
.L_x_2084:
[----:B------:R0:W-:Y:S01]  /*0a70*/  STS [R19], R18 ;  /* 0x0000001213007388 */ /* 0x0001e20000000800 */
[C---:B------:R-:W-:Y:S02]  /*0a80*/  HADD2 R13, |R18|.reuse, -RZ.H0_H0 ;  /* 0xa00000ff120d7230 */ /* 0x040fe40000000200 */
[----:B------:R-:W-:-:S03]  /*0a90*/  HSETP2.GT.AND P5, PT, |R18|.H0_H0, |R18|.H1_H1, PT ;  /* 0x7000001212007234 */ /* 0x000fc60003fa4a00 */
[----:B------:R-:W-:-:S04]  /*0aa0*/  PRMT R14, R13, 0x7632, R14 ;  /* 0x000076320d0e7816 */ /* 0x000fc8000000000e */
[----:B------:R-:W-:-:S05]  /*0ab0*/  SEL R13, R14, R13, !P5 ;  /* 0x0000000d0e0d7207 */ /* 0x000fca0006800000 */
[----:B------:R-:W-:-:S05]  /*0ac0*/  HSETP2.GT.AND P5, PT, R13.H0_H0, R10.H0_H0, PT ;  /* 0x2000000a0d007234 */ /* 0x000fca0003fa4800 */
[----:B------:R-:W-:-:S03]  /*0ad0*/  SEL R10, R10, R13, !P5 ;  /* 0x0000000d0a0a7207 */ /* 0x000fc60006800000 */
.L_x_2085:
[----:B0-----:R-:W-:Y:S05]  /*0ae0*/  @!P4 BRA `(.L_x_2086) ;  /* 0xfffffd700000c947 */ /* 0x001fea000383ffff */
.L_x_2083:
[----:B0-----:R-:W-:Y:S05]  /*0af0*/  BSYNC B0 ;  /* 0x0000000000007941 */ /* 0x001fea0003800000 */
.L_x_2082:
        /* <DEDUP_REMOVED lines=49> */
[----:B------:R-:W-:Y:S05]  /*0e10*/  CALL.REL.NOINC `($__internal_55_$__cuda_sm20_div_rn_f64_full) ;  /* 0x0000020000007944 */ /* 0x000fea0003c00000 */
.L_x_2090:
[----:B------:R-:W-:Y:S05]  /*0e20*/  BSYNC B1 ;  /* 0x0000000000017941 */ /* 0x000fea0003800000 */
.L_x_2089:
[----:B------:R-:W0:Y:S01]  /*0e30*/  S2R R13, SR_CTAID.X ;  /* 0x00000000000d7919 */ /* 0x000e220000002500 */
[----:B------:R-:W2:Y:S01]  /*0e40*/  F2F.F32.F64 R5, R8 ;  /* 0x0000000800057310 */ /* 0x000ea20000301000 */
[----:B------:R-:W2:Y:S01]  /*0e50*/  DSETP.GEU.AND P0, PT, |R8|, c[0x2][0x0], PT ;  /* 0x008000000800762a */ /* 0x000ea20003f0e200 */
[----:B-1----:R-:W-:-:S13]  /*0e60*/  IMAD.MOV.U32 R15, RZ, RZ, 0x2 ;  /* 0x00000002ff0f7424 */ /* 0x002fda00078e00ff */
[----:B--2---:R-:W-:Y:S02]  /*0e70*/  @!P0 FMUL R5, R5, 1.175494350822287508e-38 ;  /* 0x0080000005058820 */ /* 0x004fe40000400000 */
.L_x_2091:
        /* <DEDUP_REMOVED lines=16> */
.L_x_2088:
[----:B------:R-:W-:Y:S05]  /*0f80*/  BSYNC B0 ;  /* 0x0000000000007941 */ /* 0x000fea0003800000 */
.L_x_2087:
        /* <DEDUP_REMOVED lines=9> */
        .weak           $__internal_55_$__cuda_sm20_div_rn_f64_full
        .type           $__internal_55_$__cuda_sm20_div_rn_f64_full,@function
        .size           $__internal_55_$__cuda_sm20_div_rn_f64_full,(.L_x_2489 - $__internal_55_$__cuda_sm20_div_rn_f64_full)
$__internal_55_$__cuda_sm20_div_rn_f64_full:
        /* <DEDUP_REMOVED lines=57> */
.L_x_2093:
        /* <DEDUP_REMOVED lines=15> */
.L_x_2095:
[----:B0-----:R-:W-:Y:S01]  /*14a0*/  LOP3.LUT R17, R7, 0x80000, RZ, 0xfc, !PT ;  /* 0x0008000007117812 */ /* 0x001fe200078efcff */
[----:B------:R-:W-:Y:S02]  /*14b0*/  IMAD.MOV.U32 R16, RZ, RZ, R6 ;  /* 0x000000ffff107224 */ /* 0x000fe400078e0006 */
.L_x_2094:
[----:B------:R-:W-:Y:S05]  /*14c0*/  BSYNC B2 ;  /* 0x0000000000027941 */ /* 0x000fea0003800000 */
.L_x_2092:
[----:B------:R-:W-:Y:S01]  /*14d0*/  IMAD.MOV.U32 R11, RZ, RZ, 0x0 ;  /* 0x00000000ff0b7424 */ /* 0x000fe200078e00ff */
[----:B------:R-:W-:Y:S01]  /*14e0*/  MOV R8, R16 ;  /* 0x0000001000087202 */ /* 0x000fe20000000f00 */
[----:B------:R-:W-:Y:S02]  /*14f0*/  IMAD.MOV.U32 R9, RZ, RZ, R17 ;  /* 0x000000ffff097224 */ /* 0x000fe400078e0011 */
[----:B------:R-:W-:Y:S05]  /*1500*/  RET.REL.NODEC R10 `(_ZN17fastertransformer34generalAddBiasResidualLayerNormOptI7__half2Lb0ELb0ELi2ELb1ELi1EEEvPT_S3_PKS2_S5_S5_S5_S5_S5_fiiPKfS7_S7_Pfi) ;  /* 0xffffeaf00a007950 */ /* 0x000fea0003c3ffff */
.L_x_2096:
        /* <DEDUP_REMOVED lines=15> */
.L_x_2489:


//--------------------- .text._ZN17fastertransformer35generalAddBiasResidualLayerNormOpt2I7__half2Lb1ELb0ELi2ELb1ELi1EEEvPT_S3_PKS2_S5_S5_S5_S5_S5_fiiPKfS7_S7_Pfi --------------------------
	.section	.text._ZN17fastertransformer35generalAddBiasResidualLayerNormOpt2I7__half2Lb1ELb0ELi2ELb1ELi1EEEvPT_S3_PKS2_S5_S5_S5_S5_S5_fiiPKfS7_S7_Pfi,"ax",@progbits
	.sectioninfo	@"SHI_REGISTERS=27"
	.align	128
        .global         _ZN17fastertransformer35generalAddBiasResidualLayerNormOpt2I7__half2Lb1ELb0ELi2ELb1ELi1EEEvPT_S3_PKS2_S5_S5_S5_S5_S5_fiiPKfS7_S7_Pfi
        .type           _ZN17fastertransformer35generalAddBiasResidualLayerNormOpt2I7__half2Lb1ELb0ELi2ELb1ELi1EEEvPT_S3_PKS2_S5_S5_S5_S5_S5_fiiPKfS7_S7_Pfi,@function
        .size           _ZN17fastertransformer35generalAddBiasResidualLayerNormOpt2I7__half2Lb1ELb0ELi2ELb1ELi1EEEvPT_S3_PKS2_S5_S5_S5_S5_S5_fiiPKfS7_S7_Pfi,(.L_x_2490 - _ZN17fastertransformer35generalAddBiasResidualLayerNormOpt2I7__half2Lb1ELb0ELi2ELb1ELi1EEEvPT_S3_PKS2_S5_S5_S5_S5_S5_fiiPKfS7_S7_Pfi)
        .other          _ZN17fastertransformer35generalAddBiasResidualLayerNormOpt2I7__half2Lb1ELb0ELi2ELb1ELi1EEEvPT_S3_PKS2_S5_S5_S5_S5_S5_fiiPKfS7_S7_Pfi,@"STO_CUDA_ENTRY STV_DEFAULT"
_ZN17fastertransformer35generalAddBiasResidualLayerNormOpt2I7__half2Lb1ELb0ELi2ELb1ELi1EEEvPT_S3_PKS2_S5_S5_S5_S5_S5_fiiPKfS7_S7_Pfi:
.text._ZN17fastertransformer35generalAddBiasResidualLayerNormOpt2I7__half2Lb1ELb0ELi2ELb1ELi1EEEvPT_S3_PKS2_S5_S5_S5_S5_S5_fiiPKfS7_S7_Pfi:
        /* <DEDUP_REMOVED lines=25> */
[----:B0--3--:R-:W-:Y:S05]  /*0190*/  @P0 BRA `(.L_x_2099) ;  /* 0x0000024000000947 */ /* 0x009fea0003800000 */
[----:B------:R-:W-:Y:S01]  /*01a0*/  CS2R R6, SRZ ;  /* 0x0000000000067805 */ /* 0x000fe2000001ff00 */
[----:B------:R-:W-:-:S03]  /*01b0*/  IMAD.MOV.U32 R8, RZ, RZ, R0 ;  /* 0x000000ffff087224 */ /* 0x000fc600078e0000 */
.L_x_2100:
[----:B------:R-:W-:Y:S01]  /*01c0*/  HFMA2.MMA R10, -RZ, RZ, 0, 2.384185791015625e-07 ;  /* 0x00000004ff0a7435 */ /* 0x000fe200000001ff */
[----:B------:R-:W-:-:S09]  /*01d0*/  IMAD R9, R5, c[0x0][0x1a8], R8 ;  /* 0x00006a0005097a24 */ /* 0x000fd200078e0208 */
        /* <DEDUP_REMOVED lines=18> */
[----:B------:R-:W-:-:S03]  /*0300*/  IMAD.WIDE R10, R9, R10, c[0x0][0x168] ;  /* 0x00005a00090a7625 */ /* 0x000fc600078e020a */
[-C--:B------:R-:W-:Y:S01]  /*0310*/  F2FP.PACK_AB R12, R18, R19.reuse ;  /* 0x00000013120c723e */ /* 0x080fe200000000ff */
[----:B------:R-:W-:-:S03]  /*0320*/  FMUL.FTZ R9, R19, R19 ;  /* 0x0000001313097220 */ /* 0x000fc60000410000 */
[----:B------:R-:W-:Y:S01]  /*0330*/  PRMT R13, R12, 0x5432, R12 ;  /* 0x000054320c0d7816 */ /* 0x000fe2000000000c */
[C---:B------:R-:W-:Y:S02]  /*0340*/  FADD.FTZ R12, R18.reuse, R19 ;  /* 0x00000013120c7221 */ /* 0x040fe40000010000 */
[----:B------:R-:W-:Y:S02]  /*0350*/  FFMA.FTZ R9, R18, R18, R9 ;  /* 0x0000001212097223 */ /* 0x000fe40000010009 */
[----:B------:R-:W-:Y:S01]  /*0360*/  STG.E [R10.64], R13 ;  /* 0x0000000d0a007986 */ /* 0x000fe2000c101904 */
[----:B------:R-:W-:Y:S02]  /*0370*/  FADD.FTZ R7, R12, R7 ;  /* 0x000000070c077221 */ /* 0x000fe40000010000 */
[----:B------:R-:W-:Y:S01]  /*0380*/  FADD.FTZ R6, R9, R6 ;  /* 0x0000000609067221 */ /* 0x000fe20000010000 */
[----:B------:R0:W-:Y:S02]  /*0390*/  STS [R8.X4+0x190], R13 ;  /* 0x0001900d08007388 */ /* 0x0001e40000004800 */
[----:B0-----:R-:W-:-:S04]  /*03a0*/  IADD3 R8, R8, c[0x0][0x0], RZ ;  /* 0x0000000008087a10 */ /* 0x001fc80007ffe0ff */
[----:B------:R-:W-:-:S13]  /*03b0*/  ISETP.GE.AND P0, PT, R8, c[0x0][0x1a8], PT ;  /* 0x00006a0008007a0c */ /* 0x000fda0003f06270 */
[----:B------:R-:W-:Y:S05]  /*03c0*/  @!P0 BRA `(.L_x_2100) ;  /* 0xfffffdf000008947 */ /* 0x000fea000383ffff */
[----:B------:R-:W-:Y:S05]  /*03d0*/  BRA `(.L_x_2098) ;  /* 0x0000029000007947 */ /* 0x000fea0003800000 */
.L_x_2099:
[----:B------:R-:W-:Y:S01]  /*03e0*/  CS2R R6, SRZ ;  /* 0x0000000000067805 */ /* 0x000fe2000001ff00 */
[----:B------:R-:W-:-:S03]  /*03f0*/  IMAD.MOV.U32 R12, RZ, RZ, R0 ;  /* 0x000000ffff0c7224 */ /* 0x000fc600078e0000 */
.L_x_2101:
[----:B------:R-:W-:Y:S01]  /*0400*/  MOV R8, 0x8 ;  /* 0x0000000800087802 */ /* 0x000fe20000000f00 */
[----:B------:R-:W-:-:S04]  /*0410*/  IMAD R11, R5, c[0x0][0x1a8], R12 ;  /* 0x00006a00050b7a24 */ /* 0x000fc800078e020c */
        /* <DEDUP_REMOVED lines=31> */
[----:B------:R-:W-:Y:S01]  /*0610*/  STG.E [R14.64], R13 ;  /* 0x0000000d0e007986 */ /* 0x000fe2000c101904 */
[----:B------:R-:W-:-:S03]  /*0620*/  FADD.FTZ R6, R11, R6 ;  /* 0x000000060b067221 */ /* 0x000fc60000010000 */
[----:B------:R0:W-:Y:S02]  /*0630*/  STS [R12.X4+0x190], R13 ;  /* 0x0001900d0c007388 */ /* 0x0001e40000004800 */
[----:B0-----:R-:W-:-:S04]  /*0640*/  IADD3 R12, R12, c[0x0][0x0], RZ ;  /* 0x000000000c0c7a10 */ /* 0x001fc80007ffe0ff */
[----:B------:R-:W-:-:S13]  /*0650*/  ISETP.GE.AND P0, PT, R12, c[0x0][0x1a8], PT ;  /* 0x00006a000c007a0c */ /* 0x000fda0003f06270 */
[----:B------:R-:W-:Y:S05]  /*0660*/  @!P0 BRA `(.L_x_2101) ;  /* 0xfffffd9000008947 */ /* 0x000fea000383ffff */
.L_x_2098:
[----:B0--3--:R-:W-:Y:S05]  /*0670*/  BSYNC B0 ;  /* 0x0000000000007941 */ /* 0x009fea0003800000 */
.L_x_2097:
        /* <DEDUP_REMOVED lines=21> */
[----:B------:R-:W-:-:S02]  /*07d0*/  LOP3.LUT P4, R7, R0, 0x1f, RZ, 0xc0, !PT ;  /* 0x0000001f00077812 */ /* 0x000fc4000788c0ff */
[----:B------:R-:W-:Y:S01]  /*07e0*/  MOV R10, RZ ;  /* 0x000000ff000a7202 */ /* 0x000fe20000000f00 */
        /* <DEDUP_REMOVED lines=43> */
.L_x_2103:
[----:B------:R-:W-:Y:S05]  /*0aa0*/  BSYNC B0 ;  /* 0x0000000000007941 */ /* 0x000fea0003800000 */
.L_x_2102:
        /* <DEDUP_REMOVED lines=9> */
.L_x_2108:
[----:B------:R-:W-:Y:S01]  /*0b40*/  IMAD.MOV.U32 R21, RZ, RZ, 0x4 ;  /* 0x00000004ff157424 */ /* 0x000fe200078e00ff */
[----:B------:R0:W1:Y:S03]  /*0b50*/  LDS R13, [R10.X4+0x190] ;  /* 0x000190000a0d7984 */ /* 0x0000660000004800 */
[----:B------:R-:W-:-:S04]  /*0b60*/  IMAD.WIDE R16, R10, R21, c[0x0][0x190] ;  /* 0x000064000a107625 */ /* 0x000fc800078e0215 */
[C---:B------:R-:W-:Y:S02]  /*0b70*/  IMAD.WIDE R14, R10.reuse, R21, c[0x0][0x198] ;  /* 0x000066000a0e7625 */ /* 0x040fe400078e0215 */
[----:B------:R-:W2:Y:S04]  /*0b80*/  LDG.E.CONSTANT R16, [R16.64] ;  /* 0x0000000410107981 */ /* 0x000ea8000c1e9900 */
[----:B------:R-:W2:Y:S01]  /*0b90*/  LDG.E.CONSTANT R14, [R14.64] ;  /* 0x000000040e0e7981 */ /* 0x000ea2000c1e9900 */
[----:B------:R-:W-:Y:S02]  /*0ba0*/  MOV R18, R10 ;  /* 0x0000000a00127202 */ /* 0x000fe40000000f00 */
[C---:B------:R-:W-:Y:S02]  /*0bb0*/  LEA R19, R10.reuse, 0x190, 0x2 ;  /* 0x000001900a137811 */ /* 0x040fe400078e10ff */
[----:B0-----:R-:W-:-:S04]  /*0bc0*/  IADD3 R10, R10, c[0x0][0x0], RZ ;  /* 0x000000000a0a7a10 */ /* 0x001fc80007ffe0ff */
[----:B------:R-:W-:Y:S01]  /*0bd0*/  ISETP.GE.AND P5, PT, R10, c[0x0][0x1a8], PT ;  /* 0x00006a000a007a0c */ /* 0x000fe20003fa6270 */
[----:B-1----:R-:W-:-:S04]  /*0be0*/  HADD2 R13, R13, -R12.H0_H0 ;  /* 0xa000000c0d0d7230 */ /* 0x002fc80000000000 */
        /* <DEDUP_REMOVED lines=20> */
.L_x_2106:
[----:B------:R0:W-:Y:S01]  /*0d30*/  STS [R19], R17 ;  /* 0x0000001113007388 */ /* 0x0001e20000000800 */
[C---:B------:R-:W-:Y:S02]  /*0d40*/  HADD2 R14, |R17|.reuse, -RZ.H0_H0 ;  /* 0xa00000ff110e7230 */ /* 0x040fe40000000200 */
[----:B------:R-:W-:-:S03]  /*0d50*/  HSETP2.GT.AND P6, PT, |R17|.H0_H0, |R17|.H1_H1, PT ;  /* 0x7000001111007234 */ /* 0x000fc60003fc4a00 */
[----:B------:R-:W-:-:S04]  /*0d60*/  PRMT R13, R14, 0x7632, R13 ;  /* 0x000076320e0d7816 */ /* 0x000fc8000000000d */
[----:B------:R-:W-:-:S05]  /*0d70*/  SEL R14, R13, R14, !P6 ;  /* 0x0000000e0d0e7207 */ /* 0x000fca0007000000 */
[----:B------:R-:W-:-:S05]  /*0d80*/  HSETP2.GT.AND P6, PT, R14.H0_H0, R11.H0_H0, PT ;  /* 0x2000000b0e007234 */ /* 0x000fca0003fc4800 */
[----:B------:R-:W-:-:S03]  /*0d90*/  SEL R11, R11, R14, !P6 ;  /* 0x0000000e0b0b7207 */ /* 0x000fc60007000000 */
.L_x_2107:
[----:B0-----:R-:W-:Y:S05]  /*0da0*/  @!P5 BRA `(.L_x_2108) ;  /* 0xfffffd900000d947 */ /* 0x001fea000383ffff */
.L_x_2105:
[----:B------:R-:W-:Y:S05]  /*0db0*/  BSYNC B0 ;  /* 0x0000000000007941 */ /* 0x000fea0003800000 */
.L_x_2104:
[----:B------:R-:W-:-:S04]  /*0dc0*/  ISETP.NE.U32.AND P0, PT, RZ, c[0x0][0x1c8], PT ;  /* 0x00007200ff007a0c */ /* 0x000fc80003f05070 */
[----:B------:R-:W-:-:S13]  /*0dd0*/  ISETP.NE.AND.EX P0, PT, RZ, c[0x0][0x1cc], PT, P0 ;  /* 0x00007300ff007a0c */ /* 0x000fda0003f05300 */
[----:B------:R-:W-:Y:S05]  /*0de0*/  @!P0 EXIT ;  /* 0x000000000000894d */ /* 0x000fea0003800000 */
[----:B------:R-:W-:Y:S01]  /*0df0*/  HADD2.F32 R11, -RZ, R11.H0_H0 ;  /* 0x2000000bff0b7230 */ /* 0x000fe20000004100 */
[----:B------:R-:W0:Y:S01]  /*0e00*/  I2F R7, R7 ;  /* 0x0000000700077306 */ /* 0x000e220000201400 */
[----:B------:R-:W-:Y:S03]  /*0e10*/  BSSY B0, `(.L_x_2109) ;  /* 0x0000042000007945 */ /* 0x000fe60003800000 */
[----:B-----5:R-:W1:Y:S01]  /*0e20*/  SHFL.BFLY PT, R4, R11, 0x10, 0x1f ;  /* 0x0e001f000b047f89 */ /* 0x020e6200000e0000 */
[----:B0-----:R-:W-:Y:S02]  /*0e30*/  FSETP.GT.FTZ.AND P0, PT, R6, R7, PT ;  /* 0x000000070600720b */ /* 0x001fe40003f14000 */
[----:B------:R-:W-:Y:S02]  /*0e40*/  MOV R6, 0xe0ad78ec ;  /* 0xe0ad78ec00067802 */ /* 0x000fe40000000f00 */
        /* <DEDUP_REMOVED lines=40> */
[----:B------:R-:W-:Y:S05]  /*10d0*/  CALL.REL.NOINC `($__internal_56_$__cuda_sm20_div_rn_f64_full) ;  /* 0x000001e000007944 */ /* 0x000fea0003c00000 */
.L_x_2112:
[----:B------:R-:W-:Y:S05]  /*10e0*/  BSYNC B1 ;  /* 0x0000000000017941 */ /* 0x000fea0003800000 */
.L_x_2111:
[----:B------:R-:W2:Y:S01]  /*10f0*/  F2F.F32.F64 R8, R6 ;  /* 0x0000000600087310 */ /* 0x000ea20000301000 */
[----:B------:R-:W2:Y:S01]  /*1100*/  DSETP.GEU.AND P0, PT, |R6|, c[0x2][0x0], PT ;  /* 0x008000000600762a */ /* 0x000ea20003f0e200 */
[----:B------:R-:W-:-:S13]  /*1110*/  MOV R13, 0x2 ;  /* 0x00000002000d7802 */ /* 0x000fda0000000f00 */
[----:B--2---:R-:W-:Y:S02]  /*1120*/  @!P0 FMUL R8, R8, 1.175494350822287508e-38 ;  /* 0x0080000008088820 */ /* 0x004fe40000400000 */
.L_x_2113:
        /* <DEDUP_REMOVED lines=16> */
.L_x_2110:
[----:B------:R-:W-:Y:S05]  /*1230*/  BSYNC B0 ;  /* 0x0000000000007941 */ /* 0x000fea0003800000 */
.L_x_2109:
[----:B------:R-:W-:Y:S05]  /*1240*/  @P1 EXIT ;  /* 0x000000000000194d */ /* 0x000fea0003800000 */
[----:B------:R-:W3:Y:S01]  /*1250*/  LDG.E R3, [R2.64] ;  /* 0x0000000402037981 */ /* 0x000ee2000c1e1900 */
[----:B--2---:R-:W-:Y:S02]  /*1260*/  IMAD.MOV.U32 R6, RZ, RZ, 0x4 ;  /* 0x00000004ff067424 */ /* 0x004fe400078e00ff */
[----:B---3--:R-:W-:Y:S02]  /*1270*/  FMUL.FTZ R0, R4, R3 ;  /* 0x0000000304007220 */ /* 0x008fe40000410000 */
[----:B------:R-:W-:-:S04]  /*1280*/  IMAD.WIDE.U32 R4, R5, R6, c[0x0][0x1c8] ;  /* 0x0000720005047625 */ /* 0x000fc800078e0006 */
[----:B------:R-:W-:-:S05]  /*1290*/  FMUL.FTZ R7, R0, 0.0078740157186985015869 ;  /* 0x3c01020400077820 */ /* 0x000fca0000410000 */
[----:B------:R-:W-:Y:S01]  /*12a0*/  STG.E [R4.64], R7 ;  /* 0x0000000704007986 */ /* 0x000fe2000c101904 */
[----:B------:R-:W-:Y:S05]  /*12b0*/  EXIT ;  /* 0x000000000000794d */ /* 0x000fea0003800000 */
        .weak           $__internal_56_$__cuda_sm20_div_rn_f64_full
        .type           $__internal_56_$__cuda_sm20_div_rn_f64_full,@function
        .size           $__internal_56_$__cuda_sm20_div_rn_f64_full,(.L_x_2490 - $__internal_56_$__cuda_sm20_div_rn_f64_full)
$__internal_56_$__cuda_sm20_div_rn_f64_full:
        /* <DEDUP_REMOVED lines=57> */
.L_x_2115:
        /* <DEDUP_REMOVED lines=15> */
.L_x_2117:
[----:B------:R-:W-:Y:S01]  /*1740*/  LOP3.LUT R17, R9, 0x80000, RZ, 0xfc, !PT ;  /* 0x0008000009117812 */ /* 0x000fe200078efcff */
[----:B------:R-:W-:Y:S02]  /*1750*/  IMAD.MOV.U32 R16, RZ, RZ, R8 ;  /* 0x000000ffff107224 */ /* 0x000fe400078e0008 */
.L_x_2116:
[----:B------:R-:W-:Y:S05]  /*1760*/  BSYNC B2 ;  /* 0x0000000000027941 */ /* 0x000fea0003800000 */
.L_x_2114:
[----:B------:R-:W-:Y:S01]  /*1770*/  HFMA2.MMA R13, -RZ, RZ, 0, 0 ;  /* 0x00000000ff0d7435 */ /* 0x000fe200000001ff */
[----:B------:R-:W-:Y:S01]  /*1780*/  MOV R6, R16 ;  /* 0x0000001000067202 */ /* 0x000fe20000000f00 */
[----:B------:R-:W-:-:S04]  /*1790*/  IMAD.MOV.U32 R7, RZ, RZ, R17 ;  /* 0x000000ffff077224 */ /* 0x000fc800078e0011 */
[----:B------:R-:W-:Y:S05]  /*17a0*/  RET.REL.NODEC R12 `(_ZN17fastertransformer35generalAddBiasResidualLayerNormOpt2I7__half2Lb1ELb0ELi2ELb1ELi1EEEvPT_S3_PKS2_S5_S5_S5_S5_S5_fiiPKfS7_S7_Pfi) ;  /* 0xffffe8500c007950 */ /* 0x000fea0003c3ffff */
.L_x_2118:
        /* <DEDUP_REMOVED lines=13> */
.L_x_2490:


//--------------------- .text._ZN17fastertransformer34generalAddBiasResidualLayerNormOptI7__half2Lb1ELb0ELi2ELb1ELi1EEEvPT_S3_PKS2_S5_S5_S5_S5_S5_fiiPKfS7_S7_Pfi --------------------------
	.section	.text._ZN17fastertransformer34generalAddBiasResidualLayerNormOptI7__half2Lb1ELb0ELi2ELb1ELi1EEEvPT_S3_PKS2_S5_S5_S5_S5_S5_fiiPKfS7_S7_Pfi,"ax",@progbits
	.sectioninfo	@"SHI_REGISTERS=24"
	.align	128
        .global         _ZN17fastertransformer34generalAddBiasResidualLayerNormOptI7__half2Lb1ELb0ELi2ELb1ELi1EEEvPT_S3_PKS2_S5_S5_S5_S5_S5_fiiPKfS7_S7_Pfi
        .type           _ZN17fastertransformer34generalAddBiasResidualLayerNormOptI7__half2Lb1ELb0ELi2ELb1ELi1EEEvPT_S3_PKS2_S5_S5_S5_S5_S5_fiiPKfS7_S7_Pfi,@function
        .size           _ZN17fastertransformer34generalAddBiasResidualLayerNormOptI7__half2Lb1ELb0ELi2ELb1ELi1EEEvPT_S3_PKS2_S5_S5_S5_S5_S5_fiiPKfS7_S7_Pfi,(.L_x_2491 - _ZN17fastertransformer34generalAddBiasResidualLayerNormOptI7__half2Lb1ELb0ELi2ELb1ELi1EEEvPT_S3_PKS2_S5_S5_S5_S5_S5_fiiPKfS7_S7_Pfi)
        .other          _ZN17fastertransformer34generalAddBiasResidualLayerNormOptI7__half2Lb1ELb0ELi2ELb1ELi1EEEvPT_S3_PKS2_S5_S5_S5_S5_S5_fiiPKfS7_S7_Pfi,@"STO_CUDA_ENTRY STV_DEFAULT"
_ZN17fastertransformer34generalAddBiasResidualLayerNormOptI7__half2Lb1ELb0ELi2ELb1ELi1EEEvPT_S3_PKS2_S5_S5_S5_S5_S5_fiiPKfS7_S7_Pfi:
.text._ZN17fastertransformer34generalAddBiasResidualLayerNormOptI7__half2Lb1ELb0ELi2ELb1ELi1EEEvPT_S3_PKS2_S5_S5_S5_S5_S5_fiiPKfS7_S7_Pfi:
        /* <DEDUP_REMOVED lines=27> */
.L_x_2122:
        /* <DEDUP_REMOVED lines=19> */
.L_x_2121:
[----:B------:R-:W-:Y:S02]  /*02e0*/  IMAD.MOV.U32 R8, RZ, RZ, R0 ;  /* 0x000000ffff087224 */ /* 0x000fe400078e0000 */
.L_x_2123:
        /* <DEDUP_REMOVED lines=24> */
.L_x_2120:
[----:B0-----:R-:W-:Y:S05]  /*0470*/  BSYNC B0 ;  /* 0x0000000000007941 */ /* 0x001fea0003800000 */
.L_x_2119:
        /* <DEDUP_REMOVED lines=38> */
[----:B0-----:R-:W-:Y:S02]  /*06e0*/  @!P1 FMUL.FTZ.D2 R9, R14, R9 ;  /* 0x000000090e099220 */ /* 0x001fe40000310000 */
        /* <DEDUP_REMOVED lines=8> */
.L_x_2126:
        /* <DEDUP_REMOVED lines=14> */
.L_x_2125:
[----:B0-----:R-:W-:Y:S05]  /*0850*/  BSYNC B0 ;  /* 0x0000000000007941 */ /* 0x001fea0003800000 */
.L_x_2124:
        /* <DEDUP_REMOVED lines=41> */
.L_x_2131:
[----:B------:R-:W-:Y:S01]  /*0af0*/  HFMA2.MMA R13, -RZ, RZ, 0, 2.384185791015625e-07 ;  /* 0x00000004ff0d7435 */ /* 0x000fe200000001ff */
[----:B------:R0:W1:Y:S09]  /*0b00*/  LDS R18, [R12.X4+0x110] ;  /* 0x000110000c127984 */ /* 0x0000720000004800 */
        /* <DEDUP_REMOVED lines=29> */
.L_x_2129:
[----:B------:R0:W-:Y:S01]  /*0ce0*/  STS [R19], R18 ;  /* 0x0000001213007388 */ /* 0x0001e20000000800 */
[C---:B------:R-:W-:Y:S02]  /*0cf0*/  HADD2 R13, |R18|.reuse, -RZ.H0_H0 ;  /* 0xa00000ff120d7230 */ /* 0x040fe40000000200 */
[----:B------:R-:W-:-:S03]  /*0d00*/  HSETP2.GT.AND P6, PT, |R18|.H0_H0, |R18|.H1_H1, PT ;  /* 0x7000001212007234 */ /* 0x000fc60003fc4a00 */
[----:B------:R-:W-:-:S04]  /*0d10*/  PRMT R14, R13, 0x7632, R14 ;  /* 0x000076320d0e7816 */ /* 0x000fc8000000000e */
[----:B------:R-:W-:-:S05]  /*0d20*/  SEL R13, R14, R13, !P6 ;  /* 0x0000000d0e0d7207 */ /* 0x000fca0007000000 */
[----:B------:R-:W-:-:S05]  /*0d30*/  HSETP2.GT.AND P6, PT, R13.H0_H0, R10.H0_H0, PT ;  /* 0x2000000a0d007234 */ /* 0x000fca0003fc4800 */
[----:B------:R-:W-:-:S03]  /*0d40*/  SEL R10, R10, R13, !P6 ;  /* 0x0000000d0a0a7207 */ /* 0x000fc60007000000 */
.L_x_2130:
[----:B0-----:R-:W-:Y:S05]  /*0d50*/  @!P5 BRA `(.L_x_2131) ;  /* 0xfffffd900000d947 */ /* 0x001fea000383ffff */
.L_x_2128:
[----:B0-----:R-:W-:Y:S05]  /*0d60*/  BSYNC B0 ;  /* 0x0000000000007941 */ /* 0x001fea0003800000 */
.L_x_2127:
        /* <DEDUP_REMOVED lines=49> */
[----:B------:R-:W-:Y:S05]  /*1080*/  CALL.REL.NOINC `($__internal_57_$__cuda_sm20_div_rn_f64_full) ;  /* 0x0000020000007944 */ /* 0x000fea0003c00000 */
.L_x_2135:
[----:B------:R-:W-:Y:S05]  /*1090*/  BSYNC B1 ;  /* 0x0000000000017941 */ /* 0x000fea0003800000 */
.L_x_2134:
[----:B------:R-:W0:Y:S01]  /*10a0*/  S2R R13, SR_CTAID.X ;  /* 0x00000000000d7919 */ /* 0x000e220000002500 */
[----:B------:R-:W2:Y:S01]  /*10b0*/  F2F.F32.F64 R5, R8 ;  /* 0x0000000800057310 */ /* 0x000ea20000301000 */
[----:B------:R-:W2:Y:S01]  /*10c0*/  DSETP.GEU.AND P0, PT, |R8|, c[0x2][0x0], PT ;  /* 0x008000000800762a */ /* 0x000ea20003f0e200 */
[----:B-1----:R-:W-:-:S13]  /*10d0*/  IMAD.MOV.U32 R15, RZ, RZ, 0x2 ;  /* 0x00000002ff0f7424 */ /* 0x002fda00078e00ff */
[----:B--2---:R-:W-:Y:S02]  /*10e0*/  @!P0 FMUL R5, R5, 1.175494350822287508e-38 ;  /* 0x0080000005058820 */ /* 0x004fe40000400000 */
.L_x_2136:
        /* <DEDUP_REMOVED lines=16> */
.L_x_2133:
[----:B------:R-:W-:Y:S05]  /*11f0*/  BSYNC B0 ;  /* 0x0000000000007941 */ /* 0x000fea0003800000 */
.L_x_2132:
        /* <DEDUP_REMOVED lines=9> */
        .weak           $__internal_57_$__cuda_sm20_div_rn_f64_full
        .type           $__internal_57_$__cuda_sm20_div_rn_f64_full,@function
        .size           $__internal_57_$__cuda_sm20_div_rn_f64_full,(.L_x_2491 - $__internal_57_$__cuda_sm20_div_rn_f64_full)
$__internal_57_$__cuda_sm20_div_rn_f64_full:
        /* <DEDUP_REMOVED lines=57> */
.L_x_2138:
        /* <DEDUP_REMOVED lines=15> */
.L_x_2140:
[----:B0-----:R-:W-:Y:S01]  /*1710*/  LOP3.LUT R17, R7, 0x80000, RZ, 0xfc, !PT ;  /* 0x0008000007117812 */ /* 0x001fe200078efcff */
[----:B------:R-:W-:Y:S02]  /*1720*/  IMAD.MOV.U32 R16, RZ, RZ, R6 ;  /* 0x000000ffff107224 */ /* 0x000fe400078e0006 */
.L_x_2139:
[----:B------:R-:W-:Y:S05]  /*1730*/  BSYNC B2 ;  /* 0x0000000000027941 */ /* 0x000fea0003800000 */
.L_x_2137:
[----:B------:R-:W-:Y:S01]  /*1740*/  IMAD.MOV.U32 R11, RZ, RZ, 0x0 ;  /* 0x00000000ff0b7424 */ /* 0x000fe200078e00ff */
[----:B------:R-:W-:Y:S01]  /*1750*/  MOV R9, R17 ;  /* 0x0000001100097202 */ /* 0x000fe20000000f00 */
[----:B------:R-:W-:Y:S02]  /*1760*/  IMAD.MOV.U32 R8, RZ, RZ, R16 ;  /* 0x000000ffff087224 */ /* 0x000fe400078e0010 */
[----:B------:R-:W-:Y:S05]  /*1770*/  RET.REL.NODEC R10 `(_ZN17fastertransformer34generalAddBiasResidualLayerNormOptI7__half2Lb1ELb0ELi2ELb1ELi1EEEvPT_S3_PKS2_S5_S5_S5_S5_S5_fiiPKfS7_S7_Pfi) ;  /* 0xffffe8800a007950 */ /* 0x000fea0003c3ffff */
.L_x_2141:
        /* <DEDUP_REMOVED lines=16> */
.L_x_2491:


//--------------------- .text._ZN17fastertransformer35generalAddBiasResidualLayerNormOpt2I7__half2Lb0ELb1ELi2ELb1ELi1EEEvPT_S3_PKS2_S5_S5_S5_S5_S5_fiiPKfS7_S7_Pfi --------------------------
	.section	.text._ZN17fastertransformer35generalAddBiasResidualLayerNormOpt2I7__half2Lb0ELb1ELi2ELb1ELi1EEEvPT_S3_PKS2_S5_S5_S5_S5_S5_fiiPKfS7_S7_Pfi,"ax",@progbits
	.sectioninfo	@"SHI_REGISTERS=25"
	.align	128
        .global         _ZN17fastertransformer35generalAddBiasResidualLayerNormOpt2I7__half2Lb0ELb1ELi2ELb1ELi1EEEvPT_S3_PKS2_S5_S5_S5_S5_S5_fiiPKfS7_S7_Pfi
        .type           _ZN17fastertransformer35generalAddBiasResidualLayerNormOpt2I7__half2Lb0ELb1ELi2ELb1ELi1EEEvPT_S3_PKS2_S5_S5_S5_S5_S5_fiiPKfS7_S7_Pfi,@function
        .size           _ZN17fastertransformer35generalAddBiasResidualLayerNormOpt2I7__half2Lb0ELb1ELi2ELb1ELi1EEEvPT_S3_PKS2_S5_S5_S5_S5_S5_fiiPKfS7_S7_Pfi,(.L_x_2492 - _ZN17fastertransformer35generalAddBiasResidualLayerNormOpt2I7__half2Lb0ELb1ELi2ELb1ELi1EEEvPT_S3_PKS2_S5_S5_S5_S5_S5_fiiPKfS7_S7_Pfi)
        .other          _ZN17fastertransformer35generalAddBiasResidualLayerNormOpt2I7__half2Lb0ELb1ELi2ELb1ELi1EEEvPT_S3_PKS2_S5_S5_S5_S5_S5_fiiPKfS7_S7_Pfi,@"STO_CUDA_ENTRY STV_DEFAULT"
_ZN17fastertransformer35generalAddBiasResidualLayerNormOpt2I7__half2Lb0ELb1ELi2ELb1ELi1EEEvPT_S3_PKS2_S5_S5_S5_S5_S5_fiiPKfS7_S7_Pfi:
.text._ZN17fastertransformer35generalAddBiasResidualLayerNormOpt2I7__half2Lb0ELb1ELi2ELb1ELi1EEEvPT_S3_PKS2_S5_S5_S5_S5_S5_fiiPKfS7_S7_Pfi:
[----:B------:R-:W-:Y:S02]  /*0000*/  IMAD.MOV.U32 R1, RZ, RZ, c[0x0][0x28] ;  /* 0x00000a00ff017624 */ /* 0x000fe400078e00ff */
[----:B------:R-:W-:Y:S01]  /*0010*/  IMAD.MOV.U32 R2, RZ, RZ, c[0x0][0x1d0] ;  /* 0x00007400ff027624 */ /* 0x000fe200078e00ff */
[----:B------:R-:W-:Y:S01]  /*0020*/  ULDC.64 UR4, c[0x0][0x118] ;  /* 0x0000460000047ab9 */ /* 0x000fe20000000a00 */
[----:B------:R-:W-:Y:S01]  /*0030*/  IMAD.MOV.U32 R4, RZ, RZ, RZ ;  /* 0x000000ffff047224 */ /* 0x000fe200078e00ff */
[----:B------:R-:W0:Y:S01]  /*0040*/  S2R R0, SR_TID.X ;  /* 0x0000000000007919 */ /* 0x000e220000002100 */
[----:B------:R-:W-:Y:S01]  /*0050*/  IMAD.MOV.U32 R3, RZ, RZ, c[0x0][0x1c4] ;  /* 0x00007100ff037624 */ /* 0x000fe200078e00ff */
[----:B------:R-:W-:Y:S01]  /*0060*/  ISETP.NE.AND P0, PT, R2, 0x2, PT ;  /* 0x000000020200780c */ /* 0x000fe20003f05270 */
[----:B------:R-:W-:Y:S01]  /*0070*/  CS2R R6, SRZ ;  /* 0x0000000000067805 */ /* 0x000fe2000001ff00 */
[----:B------:R-:W-:Y:S01]  /*0080*/  MOV R2, c[0x0][0x1c0] ;  /* 0x0000700000027a02 */ /* 0x000fe20000000f00 */
[----:B------:R-:W1:Y:S10]  /*0090*/  S2R R5, SR_CTAID.X ;  /* 0x0000000000057919 */ /* 0x000e740000002500 */
[----:B------:R2:W5:Y:S01]  /*00a0*/  @!P0 LDG.E R4, [R2.64] ;  /* 0x0000000402048981 */ /* 0x000562000c1e1900 */
[----:B0-----:R-:W-:Y:S01]  /*00b0*/  ISETP.GE.AND P2, PT, R0, c[0x0][0x1a8], PT ;  /* 0x00006a0000007a0c */ /* 0x001fe20003f46270 */
[----:B------:R-:W-:-:S12]  /*00c0*/  BSSY B0, `(.L_x_2142) ;  /* 0x0000025000007945 */ /* 0x000fd80003800000 */
[----:B------:R-:W-:Y:S05]  /*00d0*/  @P2 BRA `(.L_x_2143) ;  /* 0x0000023000002947 */ /* 0x000fea0003800000 */
[----:B-12---:R-:W-:Y:S01]  /*00e0*/  CS2R R6, SRZ ;  /* 0x0000000000067805 */ /* 0x006fe2000001ff00 */
[----:B------:R-:W-:Y:S02]  /*00f0*/  IMAD.MOV.U32 R8, RZ, RZ, R0 ;  /* 0x000000ffff087224 */ /* 0x000fe400078e0000 */
.L_x_2144:
        /* <DEDUP_REMOVED lines=22> */
[----:B------:R-:W-:-:S05]  /*0260*/  PRMT R13, R12, 0x5432, R12 ;  /* 0x000054320c0d7816 */ /* 0x000fca000000000c */
[----:B------:R-:W-:Y:S04]  /*0270*/  STG.E [R10.64], R13 ;  /* 0x0000000d0a007986 */ /* 0x000fe8000c101904 */
[----:B------:R0:W-:Y:S02]  /*0280*/  STS [R8.X4+0x190], R13 ;  /* 0x0001900d08007388 */ /* 0x0001e40000004800 */
[----:B0-----:R-:W-:-:S04]  /*0290*/  IADD3 R8, R8, c[0x0][0x0], RZ ;  /* 0x0000000008087a10 */ /* 0x001fc80007ffe0ff */
[----:B------:R-:W-:Y:S01]  /*02a0*/  ISETP.GE.AND P0, PT, R8, c[0x0][0x1a8], PT ;  /* 0x00006a0008007a0c */ /* 0x000fe20003f06270 */
[----:B------:R-:W-:Y:S02]  /*02b0*/  FMUL.FTZ R9, R21, R21 ;  /* 0x0000001515097220 */ /* 0x000fe40000410000 */
[C---:B------:R-:W-:Y:S02]  /*02c0*/  FADD.FTZ R12, R20.reuse, R21 ;  /* 0x00000015140c7221 */ /* 0x040fe40000010000 */
[----:B------:R-:W-:Y:S02]  /*02d0*/  FFMA.FTZ R9, R20, R20, R9 ;  /* 0x0000001414097223 */ /* 0x000fe40000010009 */
[----:B------:R-:W-:Y:S02]  /*02e0*/  FADD.FTZ R7, R12, R7 ;  /* 0x000000070c077221 */ /* 0x000fe40000010000 */
[----:B------:R-:W-:-:S04]  /*02f0*/  FADD.FTZ R6, R9, R6 ;  /* 0x0000000609067221 */ /* 0x000fc80000010000 */
[----:B------:R-:W-:Y:S05]  /*0300*/  @!P0 BRA `(.L_x_2144) ;  /* 0xfffffdf000008947 */ /* 0x000fea000383ffff */
.L_x_2143:
[----:B-12---:R-:W-:Y:S05]  /*0310*/  BSYNC B0 ;  /* 0x0000000000007941 */ /* 0x006fea0003800000 */
.L_x_2142:
        /* <DEDUP_REMOVED lines=66> */
.L_x_2146:
[----:B------:R-:W-:Y:S05]  /*0740*/  BSYNC B0 ;  /* 0x0000000000007941 */ /* 0x000fea0003800000 */
.L_x_2145:
        /* <DEDUP_REMOVED lines=9> */
.L_x_2151:
        /* <DEDUP_REMOVED lines=33> */
.L_x_2149:
[----:B------:R0:W-:Y:S01]  /*09f0*/  STS [R19], R17 ;  /* 0x0000001113007388 */ /* 0x0001e20000000800 */
[C---:B------:R-:W-:Y:S02]  /*0a00*/  HADD2 R14, |R17|.reuse, -RZ.H0_H0 ;  /* 0xa00000ff110e7230 */ /* 0x040fe40000000200 */
[----:B------:R-:W-:-:S03]  /*0a10*/  HSETP2.GT.AND P5, PT, |R17|.H0_H0, |R17|.H1_H1, PT ;  /* 0x7000001111007234 */ /* 0x000fc60003fa4a00 */
[----:B------:R-:W-:-:S04]  /*0a20*/  PRMT R13, R14, 0x7632, R13 ;  /* 0x000076320e0d7816 */ /* 0x000fc8000000000d */
[----:B------:R-:W-:-:S05]  /*0a30*/  SEL R14, R13, R14, !P5 ;  /* 0x0000000e0d0e7207 */ /* 0x000fca0006800000 */
[----:B------:R-:W-:-:S05]  /*0a40*/  HSETP2.GT.AND P5, PT, R14.H0_H0, R11.H0_H0, PT ;  /* 0x2000000b0e007234 */ /* 0x000fca0003fa4800 */
[----:B------:R-:W-:-:S03]  /*0a50*/  SEL R11, R11, R14, !P5 ;  /* 0x0000000e0b0b7207 */ /* 0x000fc60006800000 */
.L_x_2150:
[----:B0-----:R-:W-:Y:S05]  /*0a60*/  @!P4 BRA `(.L_x_2151) ;  /* 0xfffffd700000c947 */ /* 0x001fea000383ffff */
.L_x_2148:
[----:B------:R-:W-:Y:S05]  /*0a70*/  BSYNC B0 ;  /* 0x0000000000007941 */ /* 0x000fea0003800000 */
.L_x_2147:
        /* <DEDUP_REMOVED lines=49> */
[----:B------:R-:W-:Y:S05]  /*0d90*/  CALL.REL.NOINC `($__internal_58_$__cuda_sm20_div_rn_f64_full) ;  /* 0x000001e000007944 */ /* 0x000fea0003c00000 */
.L_x_2155:
[----:B------:R-:W-:Y:S05]  /*0da0*/  BSYNC B1 ;  /* 0x0000000000017941 */ /* 0x000fea0003800000 */
.L_x_2154:
[----:B------:R-:W2:Y:S01]  /*0db0*/  F2F.F32.F64 R8, R6 ;  /* 0x0000000600087310 */ /* 0x000ea20000301000 */
[----:B------:R-:W2:Y:S01]  /*0dc0*/  DSETP.GEU.AND P0, PT, |R6|, c[0x2][0x0], PT ;  /* 0x008000000600762a */ /* 0x000ea20003f0e200 */
[----:B------:R-:W-:-:S13]  /*0dd0*/  IMAD.MOV.U32 R13, RZ, RZ, 0x2 ;  /* 0x00000002ff0d7424 */ /* 0x000fda00078e00ff */
[----:B--2---:R-:W-:Y:S02]  /*0de0*/  @!P0 FMUL R8, R8, 1.175494350822287508e-38 ;  /* 0x0080000008088820 */ /* 0x004fe40000400000 */
.L_x_2156:
        /* <DEDUP_REMOVED lines=16> */
.L_x_2153:
[----:B------:R-:W-:Y:S05]  /*0ef0*/  BSYNC B0 ;  /* 0x0000000000007941 */ /* 0x000fea0003800000 */
.L_x_2152:
[----:B------:R-:W-:Y:S05]  /*0f00*/  @P1 EXIT ;  /* 0x000000000000194d */ /* 0x000fea0003800000 */
[----:B------:R-:W3:Y:S01]  /*0f10*/  LDG.E R3, [R2.64] ;  /* 0x0000000402037981 */ /* 0x000ee2000c1e1900 */
[----:B--2---:R-:W-:Y:S01]  /*0f20*/  MOV R6, 0x4 ;  /* 0x0000000400067802 */ /* 0x004fe20000000f00 */
[----:B---3--:R-:W-:-:S04]  /*0f30*/  FMUL.FTZ R0, R4, R3 ;  /* 0x0000000304007220 */ /* 0x008fc80000410000 */
[----:B------:R-:W-:-:S04]  /*0f40*/  IMAD.WIDE.U32 R4, R5, R6, c[0x0][0x1c8] ;  /* 0x0000720005047625 */ /* 0x000fc800078e0006 */
[----:B------:R-:W-:-:S05]  /*0f50*/  FMUL.FTZ R7, R0, 0.0078740157186985015869 ;  /* 0x3c01020400077820 */ /* 0x000fca0000410000 */
[----:B------:R-:W-:Y:S01]  /*0f60*/  STG.E [R4.64], R7 ;  /* 0x0000000704007986 */ /* 0x000fe2000c101904 */
[----:B------:R-:W-:Y:S05]  /*0f70*/  EXIT ;  /* 0x000000000000794d */ /* 0x000fea0003800000 */
        .weak           $__internal_58_$__cuda_sm20_div_rn_f64_full
        .type           $__internal_58_$__cuda_sm20_div_rn_f64_full,@function
        .size           $__internal_58_$__cuda_sm20_div_rn_f64_full,(.L_x_2492 - $__internal_58_$__cuda_sm20_div_rn_f64_full)
$__internal_58_$__cuda_sm20_div_rn_f64_full:
        /* <DEDUP_REMOVED lines=57> */
.L_x_2158:
        /* <DEDUP_REMOVED lines=15> */
.L_x_2160:
[----:B------:R-:W-:Y:S01]  /*1400*/  LOP3.LUT R17, R9, 0x80000, RZ, 0xfc, !PT ;  /* 0x0008000009117812 */ /* 0x000fe200078efcff */
[----:B------:R-:W-:Y:S02]  /*1410*/  IMAD.MOV.U32 R16, RZ, RZ, R8 ;  /* 0x000000ffff107224 */ /* 0x000fe400078e0008 */
.L_x_2159:
[----:B------:R-:W-:Y:S05]  /*1420*/  BSYNC B2 ;  /* 0x0000000000027941 */ /* 0x000fea0003800000 */
.L_x_2157:
[----:B------:R-:W-:Y:S01]  /*1430*/  IMAD.MOV.U32 R13, RZ, RZ, 0x0 ;  /* 0x00000000ff0d7424 */ /* 0x000fe200078e00ff */
[----:B------:R-:W-:Y:S01]  /*1440*/  MOV R7, R17 ;  /* 0x0000001100077202 */ /* 0x000fe20000000f00 */
[----:B------:R-:W-:Y:S02]  /*1450*/  IMAD.MOV.U32 R6, RZ, RZ, R16 ;  /* 0x000000ffff067224 */ /* 0x000fe400078e0010 */
[----:B------:R-:W-:Y:S05]  /*1460*/  RET.REL.NODEC R12 `(_ZN17fastertransformer35generalAddBiasResidualLayerNormOpt2I7__half2Lb0ELb1ELi2ELb1ELi1EEEvPT_S3_PKS2_S5_S5_S5_S5_S5_fiiPKfS7_S7_Pfi) ;  /* 0xffffeb900c007950 */ /* 0x000fea0003c3ffff */
.L_x_2161:
        /* <DEDUP_REMOVED lines=9> */
.L_x_2492:


//--------------------- .text._ZN17fastertransformer34generalAddBiasResidualLayerNormOptI7__half2Lb0ELb1ELi2ELb1ELi1EEEvPT_S3_PKS2_S5_S5_S5_S5_S5_fiiPKfS7_S7_Pfi --------------------------
	.section	.text._ZN17fastertransformer34generalAddBiasResidualLayerNormOptI7__half2Lb0ELb1ELi2ELb1ELi1EEEvPT_S3_PKS2_S5_S5_S5_S5_S5_fiiPKfS7_S7_Pfi,"ax",@progbits
	.sectioninfo	@"SHI_REGISTERS=24"
	.align	128
        .global         _ZN17fastertransformer34generalAddBiasResidualLayerNormOptI7__half2Lb0ELb1ELi2ELb1ELi1EEEvPT_S3_PKS2_S5_S5_S5_S5_S5_fiiPKfS7_S7_Pfi
        .type           _ZN17fastertransformer34generalAddBiasResidualLayerNormOptI7__half2Lb0ELb1ELi2ELb1ELi1EEEvPT_S3_PKS2_S5_S5_S5_S5_S5_fiiPKfS7_S7_Pfi,@function
        .size           _ZN17fastertransformer34generalAddBiasResidualLayerNormOptI7__half2Lb0ELb1ELi2ELb1ELi1EEEvPT_S3_PKS2_S5_S5_S5_S5_S5_fiiPKfS7_S7_Pfi,(.L_x_2493 - _ZN17fastertransformer34generalAddBiasResidualLayerNormOptI7__half2Lb0ELb1ELi2ELb1ELi1EEEvPT_S3_PKS2_S5_S5_S5_S5_S5_fiiPKfS7_S7_Pfi)
        .other          _ZN17fastertransformer34generalAddBiasResidualLayerNormOptI7__half2Lb0ELb1ELi2ELb1ELi1EEEvPT_S3_PKS2_S5_S5_S5_S5_S5_fiiPKfS7_S7_Pfi,@"STO_CUDA_ENTRY STV_DEFAULT"
_ZN17fastertransformer34generalAddBiasResidualLayerNormOptI7__half2Lb0ELb1ELi2ELb1ELi1EEEvPT_S3_PKS2_S5_S5_S5_S5_S5_fiiPKfS7_S7_Pfi:
.text._ZN17fastertransformer34generalAddBiasResidualLayerNormOptI7__half2Lb0ELb1ELi2ELb1ELi1EEEvPT_S3_PKS2_S5_S5_S5_S5_S5_fiiPKfS7_S7_Pfi:
        /* <DEDUP_REMOVED lines=15> */
.L_x_2164:
        /* <DEDUP_REMOVED lines=18> */
.L_x_2163:
[----:B-1----:R-:W-:Y:S05]  /*0210*/  BSYNC B0 ;  /* 0x0000000000007941 */ /* 0x002fea0003800000 */
.L_x_2162:
        /* <DEDUP_REMOVED lines=47> */
.L_x_2167:
        /* <DEDUP_REMOVED lines=14> */
.L_x_2166:
[----:B0-----:R-:W-:Y:S05]  /*05f0*/  BSYNC B0 ;  /* 0x0000000000007941 */ /* 0x001fea0003800000 */
.L_x_2165:
        /* <DEDUP_REMOVED lines=41> */
.L_x_2172:
[----:B------:R-:W-:Y:S01]  /*0890*/  MOV R13, 0x4 ;  /* 0x00000004000d7802 */ /* 0x000fe20000000f00 */
[----:B------:R0:W1:Y:S04]  /*08a0*/  LDS R18, [R12.X4+0x110] ;  /* 0x000110000c127984 */ /* 0x0000680000004800 */
        /* <DEDUP_REMOVED lines=31> */
.L_x_2170:
[----:B------:R0:W-:Y:S01]  /*0aa0*/  STS [R19], R18 ;  /* 0x0000001213007388 */ /* 0x0001e20000000800 */
[C---:B------:R-:W-:Y:S02]  /*0ab0*/  HADD2 R13, |R18|.reuse, -RZ.H0_H0 ;  /* 0xa00000ff120d7230 */ /* 0x040fe40000000200 */
[----:B------:R-:W-:-:S03]  /*0ac0*/  HSETP2.GT.AND P5, PT, |R18|.H0_H0, |R18|.H1_H1, PT ;  /* 0x7000001212007234 */ /* 0x000fc60003fa4a00 */
[----:B------:R-:W-:-:S04]  /*0ad0*/  PRMT R14, R13, 0x7632, R14 ;  /* 0x000076320d0e7816 */ /* 0x000fc8000000000e */
[----:B------:R-:W-:-:S05]  /*0ae0*/  SEL R13, R14, R13, !P5 ;  /* 0x0000000d0e0d7207 */ /* 0x000fca0006800000 */
[----:B------:R-:W-:-:S05]  /*0af0*/  HSETP2.GT.AND P5, PT, R13.H0_H0, R10.H0_H0, PT ;  /* 0x2000000a0d007234 */ /* 0x000fca0003fa4800 */
[----:B------:R-:W-:-:S03]  /*0b00*/  SEL R10, R10, R13, !P5 ;  /* 0x0000000d0a0a7207 */ /* 0x000fc60006800000 */
.L_x_2171:
[----:B0-----:R-:W-:Y:S05]  /*0b10*/  @!P4 BRA `(.L_x_2172) ;  /* 0xfffffd700000c947 */ /* 0x001fea000383ffff */
.L_x_2169:
[----:B0-----:R-:W-:Y:S05]  /*0b20*/  BSYNC B0 ;  /* 0x0000000000007941 */ /* 0x001fea0003800000 */
.L_x_2168:
        /* <DEDUP_REMOVED lines=49> */
[----:B------:R-:W-:Y:S05]  /*0e40*/  CALL.REL.NOINC `($__internal_59_$__cuda_sm20_div_rn_f64_full) ;  /* 0x0000020000007944 */ /* 0x000fea0003c00000 */
.L_x_2176:
[----:B------:R-:W-:Y:S05]  /*0e50*/  BSYNC B1 ;  /* 0x0000000000017941 */ /* 0x000fea0003800000 */
.L_x_2175:
[----:B------:R-:W0:Y:S01]  /*0e60*/  S2R R13, SR_CTAID.X ;  /* 0x00000000000d7919 */ /* 0x000e220000002500 */
[----:B------:R-:W2:Y:S01]  /*0e70*/  F2F.F32.F64 R5, R8 ;  /* 0x0000000800057310 */ /* 0x000ea20000301000 */
[----:B------:R-:W2:Y:S01]  /*0e80*/  DSETP.GEU.AND P0, PT, |R8|, c[0x2][0x0], PT ;  /* 0x008000000800762a */ /* 0x000ea20003f0e200 */
[----:B-1----:R-:W-:-:S13]  /*0e90*/  IMAD.MOV.U32 R15, RZ, RZ, 0x2 ;  /* 0x00000002ff0f7424 */ /* 0x002fda00078e00ff */
[----:B--2---:R-:W-:Y:S02]  /*0ea0*/  @!P0 FMUL R5, R5, 1.175494350822287508e-38 ;  /* 0x0080000005058820 */ /* 0x004fe40000400000 */
.L_x_2177:
        /* <DEDUP_REMOVED lines=16> */
.L_x_2174:
[----:B------:R-:W-:Y:S05]  /*0fb0*/  BSYNC B0 ;  /* 0x0000000000007941 */ /* 0x000fea0003800000 */
.L_x_2173:
        /* <DEDUP_REMOVED lines=9> */
        .weak           $__internal_59_$__cuda_sm20_div_rn_f64_full
        .type           $__internal_59_$__cuda_sm20_div_rn_f64_full,@function
        .size           $__internal_59_$__cuda_sm20_div_rn_f64_full,(.L_x_2493 - $__internal_59_$__cuda_sm20_div_rn_f64_full)
$__internal_59_$__cuda_sm20_div_rn_f64_full:
        /* <DEDUP_REMOVED lines=57> */
.L_x_2179:
        /* <DEDUP_REMOVED lines=15> */
.L_x_2181:
[----:B0-----:R-:W-:Y:S01]  /*14d0*/  LOP3.LUT R17, R7, 0x80000, RZ, 0xfc, !PT ;  /* 0x0008000007117812 */ /* 0x001fe200078efcff */
[----:B------:R-:W-:Y:S02]  /*14e0*/  IMAD.MOV.U32 R16, RZ, RZ, R6 ;  /* 0x000000ffff107224 */ /* 0x000fe400078e0006 */
.L_x_2180:
[----:B------:R-:W-:Y:S05]  /*14f0*/  BSYNC B2 ;  /* 0x0000000000027941 */ /* 0x000fea0003800000 */
.L_x_2178:
[----:B------:R-:W-:Y:S01]  /*1500*/  IMAD.MOV.U32 R11, RZ, RZ, 0x0 ;  /* 0x00000000ff0b7424 */ /* 0x000fe200078e00ff */
[----:B------:R-:W-:Y:S01]  /*1510*/  MOV R8, R16 ;  /* 0x0000001000087202 */ /* 0x000fe20000000f00 */
[----:B------:R-:W-:Y:S02]  /*1520*/  IMAD.MOV.U32 R9, RZ, RZ, R17 ;  /* 0x000000ffff097224 */ /* 0x000fe400078e0011 */
[----:B------:R-:W-:Y:S05]  /*1530*/  RET.REL.NODEC R10 `(_ZN17fastertransformer34generalAddBiasResidualLayerNormOptI7__half2Lb0ELb1ELi2ELb1ELi1EEEvPT_S3_PKS2_S5_S5_S5_S5_S5_fiiPKfS7_S7_Pfi) ;  /* 0xffffeac00a007950 */ /* 0x000fea0003c3ffff */
.L_x_2182:
        /* <DEDUP_REMOVED lines=12> */
.L_x_2493:


//--------------------- .text._ZN17fastertransformer35generalAddBiasResidualLayerNormOpt2I7__half2Lb1ELb1ELi2ELb1ELi1EEEvPT_S3_PKS2_S5_S5_S5_S5_S5_fiiPKfS7_S7_Pfi --------------------------
	.section	.text._ZN17fastertransformer35generalAddBiasResidualLayerNormOpt2I7__half2Lb1ELb1ELi2ELb1ELi1EEEvPT_S3_PKS2_S5_S5_S5_S5_S5_fiiPKfS7_S7_Pfi,"ax",@progbits
	.sectioninfo	@"SHI_REGISTERS=27"
	.align	128
        .global         _ZN17fastertransformer35generalAddBiasResidualLayerNormOpt2I7__half2Lb1ELb1ELi2ELb1ELi1EEEvPT_S3_PKS2_S5_S5_S5_S5_S5_fiiPKfS7_S7_Pfi
        .type           _ZN17fastertransformer35generalAddBiasResidualLayerNormOpt2I7__half2Lb1ELb1ELi2ELb1ELi1EEEvPT_S3_PKS2_S5_S5_S5_S5_S5_fiiPKfS7_S7_Pfi,@function
        .size           _ZN17fastertransformer35generalAddBiasResidualLayerNormOpt2I7__half2Lb1ELb1ELi2ELb1ELi1EEEvPT_S3_PKS2_S5_S5_S5_S5_S5_fiiPKfS7_S7_Pfi,(.L_x_2494 - _ZN17fastertransformer35generalAddBiasResidualLayerNormOpt2I7__half2Lb1ELb1ELi2ELb1ELi1EEEvPT_S3_PKS2_S5_S5_S5_S5_S5_fiiPKfS7_S7_Pfi)
        .other          _ZN17fastertransformer35generalAddBiasResidualLayerNormOpt2I7__half2Lb1ELb1ELi2ELb1ELi1EEEvPT_S3_PKS2_S5_S5_S5_S5_S5_fiiPKfS7_S7_Pfi,@"STO_CUDA_ENTRY STV_DEFAULT"
_ZN17fastertransformer35generalAddBiasResidualLayerNormOpt2I7__half2Lb1ELb1ELi2ELb1ELi1EEEvPT_S3_PKS2_S5_S5_S5_S5_S5_fiiPKfS7_S7_Pfi:
.text._ZN17fastertransformer35generalAddBiasResidualLayerNormOpt2I7__half2Lb1ELb1ELi2ELb1ELi1EEEvPT_S3_PKS2_S5_S5_S5_S5_S5_fiiPKfS7_S7_Pfi:
        /* <DEDUP_REMOVED lines=27> */
[----:B------:R-:W-:-:S03]  /*01b0*/  MOV R8, R0 ;  /* 0x0000000000087202 */ /* 0x000fc60000000f00 */
.L_x_2186:
[----:B------:R-:W-:Y:S02]  /*01c0*/  IMAD.MOV.U32 R10, RZ, RZ, 0x4 ;  /* 0x00000004ff0a7424 */ /* 0x000fe400078e00ff */
[----:B------:R-:W-:Y:S02]  /*01d0*/  IMAD R9, R5, c[0x0][0x1a8], R8 ;  /* 0x00006a0005097a24 */ /* 0x000fe400078e0208 */
        /* <DEDUP_REMOVED lines=37> */
[----:B------:R-:W-:Y:S05]  /*0430*/  BRA `(.L_x_2184) ;  /* 0x000002f000007947 */ /* 0x000fea0003800000 */
.L_x_2185:
[----:B------:R-:W-:Y:S01]  /*0440*/  CS2R R6, SRZ ;  /* 0x0000000000067805 */ /* 0x000fe2000001ff00 */
[----:B------:R-:W-:-:S03]  /*0450*/  MOV R12, R0 ;  /* 0x00000000000c7202 */ /* 0x000fc60000000f00 */
.L_x_2187:
[----:B------:R-:W-:Y:S01]  /*0460*/  IMAD.MOV.U32 R8, RZ, RZ, 0x8 ;  /* 0x00000008ff087424 */ /* 0x000fe200078e00ff */
[----:B------:R-:W-:Y:S01]  /*0470*/  HFMA2.MMA R14, -RZ, RZ, 0, 2.384185791015625e-07 ;  /* 0x00000004ff0e7435 */ /* 0x000fe200000001ff */
[----:B------:R-:W-:-:S04]  /*0480*/  IMAD R11, R5, c[0x0][0x1a8], R12 ;  /* 0x00006a00050b7a24 */ /* 0x000fc800078e020c */
        /* <DEDUP_REMOVED lines=12> */
[----:B----4-:R-:W-:-:S05]  /*0550*/  HADD2.F32 R22, -RZ, R20.H1_H1 ;  /* 0x30000014ff167230 */ /* 0x010fca0000004100 */
[----:B------:R-:W-:Y:S01]  /*0560*/  FADD.FTZ R22, R13, R22 ;  /* 0x000000160d167221 */ /* 0x000fe20000010000 */
[----:B------:R-:W-:Y:S01]  /*0570*/  HADD2.F32 R13, -RZ, R16.H1_H1 ;  /* 0x30000010ff0d7230 */ /* 0x000fe20000004100 */
[-C--:B0-----:R-:W-:Y:S01]  /*0580*/  FMUL.FTZ R24, R15, R10.reuse ;  /* 0x0000000a0f187220 */ /* 0x081fe20000410000 */
[----:B------:R-:W-:Y:S02]  /*0590*/  HADD2.F32 R15, -RZ, R20.H0_H0 ;  /* 0x20000014ff0f7230 */ /* 0x000fe40000004100 */
[----:B------:R-:W-:Y:S01]  /*05a0*/  HADD2.F32 R16, -RZ, R16.H0_H0 ;  /* 0x20000010ff107230 */ /* 0x000fe20000004100 */
[----:B------:R-:W-:Y:S02]  /*05b0*/  FADD.FTZ R13, RZ, R13 ;  /* 0x0000000dff0d7221 */ /* 0x000fe40000010000 */
[----:B-1----:R-:W-:Y:S02]  /*05c0*/  FMUL.FTZ R23, R23, R10 ;  /* 0x0000000a17177220 */ /* 0x002fe40000410000 */
[----:B------:R-:W-:-:S02]  /*05d0*/  FADD.FTZ R15, R18, R15 ;  /* 0x0000000f120f7221 */ /* 0x000fc40000010000 */
[----:B------:R-:W-:Y:S01]  /*05e0*/  FADD.FTZ R16, RZ, R16 ;  /* 0x00000010ff107221 */ /* 0x000fe20000010000 */
[----:B------:R-:W-:Y:S01]  /*05f0*/  F2FP.PACK_AB R23, R23, R24 ;  /* 0x000000181717723e */ /* 0x000fe200000000ff */
[----:B------:R-:W-:Y:S02]  /*0600*/  FADD.FTZ R13, R13, R22 ;  /* 0x000000160d0d7221 */ /* 0x000fe40000010000 */
[----:B------:R-:W-:Y:S02]  /*0610*/  FADD.FTZ R15, R16, R15 ;  /* 0x0000000f100f7221 */ /* 0x000fe40000010000 */
[--C-:B------:R-:W-:Y:S02]  /*0620*/  HADD2.F32 R18, -RZ, R23.reuse.H1_H1 ;  /* 0x30000017ff127230 */ /* 0x100fe40000004100 */
[----:B------:R-:W-:-:S03]  /*0630*/  HADD2.F32 R8, -RZ, R23.H0_H0 ;  /* 0x20000017ff087230 */ /* 0x000fc60000004100 */
[----:B------:R-:W-:Y:S02]  /*0640*/  FADD.FTZ R13, R13, R18 ;  /* 0x000000120d0d7221 */ /* 0x000fe40000010000 */
[----:B------:R-:W-:Y:S02]  /*0650*/  FADD.FTZ R8, R15, R8 ;  /* 0x000000080f087221 */ /* 0x000fe40000010000 */
[----:B------:R-:W-:-:S03]  /*0660*/  IMAD.WIDE R14, R11, R14, c[0x0][0x168] ;  /* 0x00005a000b0e7625 */ /* 0x000fc600078e020e */
[C---:B------:R-:W-:Y:S01]  /*0670*/  F2FP.PACK_AB R9, R8.reuse, R13 ;  /* 0x0000000d0809723e */ /* 0x040fe200000000ff */
[----:B------:R-:W-:-:S03]  /*0680*/  FADD.FTZ R16, R8, R13 ;  /* 0x0000000d08107221 */ /* 0x000fc60000010000 */
[----:B------:R-:W-:Y:S01]  /*0690*/  PRMT R11, R9, 0x5432, R9 ;  /* 0x00005432090b7816 */ /* 0x000fe20000000009 */
[----:B------:R-:W-:Y:S02]  /*06a0*/  FMUL.FTZ R9, R13, R13 ;  /* 0x0000000d0d097220 */ /* 0x000fe40000410000 */
[----:B------:R-:W-:Y:S02]  /*06b0*/  FADD.FTZ R7, R16, R7 ;  /* 0x0000000710077221 */ /* 0x000fe40000010000 */
[----:B------:R-:W-:Y:S01]  /*06c0*/  STG.E [R14.64], R11 ;  /* 0x0000000b0e007986 */ /* 0x000fe2000c101904 */
[----:B------:R-:W-:-:S03]  /*06d0*/  FFMA.FTZ R9, R8, R8, R9 ;  /* 0x0000000808097223 */ /* 0x000fc60000010009 */
[----:B------:R0:W-:Y:S01]  /*06e0*/  STS [R12.X4+0x190], R11 ;  /* 0x0001900b0c007388 */ /* 0x0001e20000004800 */
[----:B------:R-:W-:Y:S01]  /*06f0*/  FADD.FTZ R6, R9, R6 ;  /* 0x0000000609067221 */ /* 0x000fe20000010000 */
[----:B0-----:R-:W-:-:S04]  /*0700*/  IADD3 R12, R12, c[0x0][0x0], RZ ;  /* 0x000000000c0c7a10 */ /* 0x001fc80007ffe0ff */
[----:B------:R-:W-:-:S13]  /*0710*/  ISETP.GE.AND P0, PT, R12, c[0x0][0x1a8], PT ;  /* 0x00006a000c007a0c */ /* 0x000fda0003f06270 */
[----:B------:R-:W-:Y:S05]  /*0720*/  @!P0 BRA `(.L_x_2187) ;  /* 0xfffffd3000008947 */ /* 0x000fea000383ffff */
.L_x_2184:
[----:B0--3--:R-:W-:Y:S05]  /*0730*/  BSYNC B0 ;  /* 0x0000000000007941 */ /* 0x009fea0003800000 */
.L_x_2183:
        /* <DEDUP_REMOVED lines=25> */
[----:B------:R-:W-:-:S03]  /*08d0*/  SHF.L.U32 R9, R7, 0x2, RZ ;  /* 0x0000000207097819 */ /* 0x000fc600000006ff */
[----:B------:R-:W1:Y:S01]  /*08e0*/  SHFL.BFLY PT, R12, R15, 0x1, 0x1f ;  /* 0x0c201f000f0c7f89 */ /* 0x000e6200000e0000 */
[----:B0-----:R-:W-:Y:S01]  /*08f0*/  FADD.FTZ R17, R11, R8 ;  /* 0x000000080b117221 */ /* 0x001fe20000010000 */
[----:B------:R-:W-:Y:S01]  /*0900*/  SHF.R.U32.HI R8, RZ, 0x5, R0 ;  /* 0x00000005ff087819 */ /* 0x000fe20000011600 */
[----:B-1----:R-:W-:-:S04]  /*0910*/  FADD.FTZ R19, R15, R12 ;  /* 0x0000000c0f137221 */ /* 0x002fc80000010000 */
[----:B------:R-:W-:Y:S01]  /*0920*/  @!P4 STS [R8.X4+0x88], R17 ;  /* 0x000088110800c388 */ /* 0x000fe20000004800 */
[----:B------:R-:W-:-:S03]  /*0930*/  IMAD.MOV.U32 R12, RZ, RZ, RZ ;  /* 0x000000ffff0c7224 */ /* 0x000fc600078e00ff */
        /* <DEDUP_REMOVED lines=34> */
.L_x_2189:
[----:B------:R-:W-:Y:S05]  /*0b60*/  BSYNC B0 ;  /* 0x0000000000007941 */ /* 0x000fea0003800000 */
.L_x_2188:
[----:B------:R-:W-:Y:S01]  /*0b70*/  BAR.SYNC.DEFER_BLOCKING 0x0 ;  /* 0x0000000000007b1d */ /* 0x000fe20000010000 */
[----:B0-----:R-:W-:-:S05]  /*0b80*/  MOV R11, 0x11 ;  /* 0x00000011000b7802 */ /* 0x001fca0000000f00 */
[----:B------:R-:W-:Y:S01]  /*0b90*/  BSSY B0, `(.L_x_2190) ;  /* 0x000002e000007945 */ /* 0x000fe20003800000 */
[----:B------:R-:W-:Y:S05]  /*0ba0*/  @P2 BRA `(.L_x_2191) ;  /* 0x000002c000002947 */ /* 0x000fea0003800000 */
[----:B------:R-:W0:Y:S01]  /*0bb0*/  LDS.64 R12, [RZ] ;  /* 0x00000000ff0c7984 */ /* 0x000e220000000a00 */
[----:B------:R-:W-:Y:S01]  /*0bc0*/  ISETP.NE.U32.AND P0, PT, RZ, c[0x0][0x1c8], PT ;  /* 0x00007200ff007a0c */ /* 0x000fe20003f05070 */
[----:B------:R-:W-:-:S03]  /*0bd0*/  IMAD.MOV.U32 R10, RZ, RZ, R0 ;  /* 0x000000ffff0a7224 */ /* 0x000fc600078e0000 */
[----:B------:R-:W-:Y:S02]  /*0be0*/  ISETP.NE.AND.EX P0, PT, RZ, c[0x0][0x1cc], PT, P0 ;  /* 0x00007300ff007a0c */ /* 0x000fe40003f05300 */
[----:B0-----:R-:W-:Y:S02]  /*0bf0*/  F2FP.PACK_AB R12, R13, R12 ;  /* 0x0000000c0d0c723e */ /* 0x001fe400000000ff */
.L_x_2194:
        /* <DEDUP_REMOVED lines=31> */
.L_x_2192:
[----:B------:R0:W-:Y:S01]  /*0df0*/  STS [R19], R17 ;  /* 0x0000001113007388 */ /* 0x0001e20000000800 */
[C---:B------:R-:W-:Y:S02]  /*0e00*/  HADD2 R14, |R17|.reuse, -RZ.H0_H0 ;  /* 0xa00000ff110e7230 */ /* 0x040fe40000000200 */
[----:B------:R-:W-:-:S03]  /*0e10*/  HSETP2.GT.AND P6, PT, |R17|.H0_H0, |R17|.H1_H1, PT ;  /* 0x7000001111007234 */ /* 0x000fc60003fc4a00 */
[----:B------:R-:W-:-:S04]  /*0e20*/  PRMT R13, R14, 0x7632, R13 ;  /* 0x000076320e0d7816 */ /* 0x000fc8000000000d */
[----:B------:R-:W-:-:S05]  /*0e30*/  SEL R14, R13, R14, !P6 ;  /* 0x0000000e0d0e7207 */ /* 0x000fca0007000000 */
[----:B------:R-:W-:-:S05]  /*0e40*/  HSETP2.GT.AND P6, PT, R14.H0_H0, R11.H0_H0, PT ;  /* 0x2000000b0e007234 */ /* 0x000fca0003fc4800 */
[----:B------:R-:W-:-:S03]  /*0e50*/  SEL R11, R11, R14, !P6 ;  /* 0x0000000e0b0b7207 */ /* 0x000fc60007000000 */
.L_x_2193:
[----:B0-----:R-:W-:Y:S05]  /*0e60*/  @!P5 BRA `(.L_x_2194) ;  /* 0xfffffd900000d947 */ /* 0x001fea000383ffff */
.L_x_2191:
[----:B------:R-:W-:Y:S05]  /*0e70*/  BSYNC B0 ;  /* 0x0000000000007941 */ /* 0x000fea0003800000 */
.L_x_2190:
        /* <DEDUP_REMOVED lines=49> */
[----:B------:R-:W-:Y:S05]  /*1190*/  CALL.REL.NOINC `($__internal_60_$__cuda_sm20_div_rn_f64_full) ;  /* 0x000001e000007944 */ /* 0x000fea0003c00000 */
.L_x_2198:
[----:B------:R-:W-:Y:S05]  /*11a0*/  BSYNC B1 ;  /* 0x0000000000017941 */ /* 0x000fea0003800000 */
.L_x_2197:
[----:B------:R-:W2:Y:S01]  /*11b0*/  F2F.F32.F64 R8, R6 ;  /* 0x0000000600087310 */ /* 0x000ea20000301000 */
[----:B------:R-:W2:Y:S01]  /*11c0*/  DSETP.GEU.AND P0, PT, |R6|, c[0x2][0x0], PT ;  /* 0x008000000600762a */ /* 0x000ea20003f0e200 */
[----:B------:R-:W-:-:S13]  /*11d0*/  IMAD.MOV.U32 R13, RZ, RZ, 0x2 ;  /* 0x00000002ff0d7424 */ /* 0x000fda00078e00ff */
[----:B--2---:R-:W-:Y:S02]  /*11e0*/  @!P0 FMUL R8, R8, 1.175494350822287508e-38 ;  /* 0x0080000008088820 */ /* 0x004fe40000400000 */
.L_x_2199:
        /* <DEDUP_REMOVED lines=16> */
.L_x_2196:
[----:B------:R-:W-:Y:S05]  /*12f0*/  BSYNC B0 ;  /* 0x0000000000007941 */ /* 0x000fea0003800000 */
.L_x_2195:
        /* <DEDUP_REMOVED lines=8> */
        .weak           $__internal_60_$__cuda_sm20_div_rn_f64_full
        .type           $__internal_60_$__cuda_sm20_div_rn_f64_full,@function
        .size           $__internal_60_$__cuda_sm20_div_rn_f64_full,(.L_x_2494 - $__internal_60_$__cuda_sm20_div_rn_f64_full)
$__internal_60_$__cuda_sm20_div_rn_f64_full:
[C---:B------:R-:W-:Y:S01]  /*1380*/  FSETP.GEU.AND P0, PT, |R9|.reuse, 1.469367938527859385e-39, PT ;  /* 0x001000000900780b */ /* 0x040fe20003f0e200 */
[----:B------:R-:W-:Y:S01]  /*1390*/  IMAD.MOV.U32 R16, RZ, RZ, 0x1ca00000 ;  /* 0x1ca00000ff107424 */ /* 0x000fe200078e00ff */
[C---:B------:R-:W-:Y:S01]  /*13a0*/  LOP3.LUT R6, R9.reuse, 0x800fffff, RZ, 0xc0, !PT ;  /* 0x800fffff09067812 */ /* 0x040fe200078ec0ff */
[----:B------:R-:W-:Y:S01]  /*13b0*/  BSSY B2, `(.L_x_2200) ;  /* 0x0000047000027945 */ /* 0x000fe20003800000 */
[----:B------:R-:W-:Y:S02]  /*13c0*/  MOV R10, 0x1 ;  /* 0x00000001000a7802 */ /* 0x000fe40000000f00 */
[----:B------:R-:W-:Y:S01]  /*13d0*/  LOP3.LUT R7, R6, 0x3ff00000, RZ, 0xfc, !PT ;  /* 0x3ff0000006077812 */ /* 0x000fe200078efcff */
[----:B------:R-:W-:Y:S01]  /*13e0*/  IMAD.MOV.U32 R6, RZ, RZ, R8 ;  /* 0x000000ffff067224 */ /* 0x000fe200078e0008 */
[----:B------:R-:W-:Y:S02]  /*13f0*/  LOP3.LUT R22, R9, 0x7ff00000, RZ, 0xc0, !PT ;  /* 0x7ff0000009167812 */ /* 0x000fe400078ec0ff */
        /* <DEDUP_REMOVED lines=49> */
.L_x_2201:
        /* <DEDUP_REMOVED lines=15> */
.L_x_2203:
[----:B------:R-:W-:Y:S02]  /*1800*/  LOP3.LUT R17, R9, 0x80000, RZ, 0xfc, !PT ;  /* 0x0008000009117812 */ /* 0x000fe400078efcff */
[----:B------:R-:W-:Y:S02]  /*1810*/  MOV R16, R8 ;  /* 0x0000000800107202 */ /* 0x000fe40000000f00 */
.L_x_2202:
[----:B------:R-:W-:Y:S05]  /*1820*/  BSYNC B2 ;  /* 0x0000000000027941 */ /* 0x000fea0003800000 */
.L_x_2200:
[----:B------:R-:W-:Y:S01]  /*1830*/  HFMA2.MMA R13, -RZ, RZ, 0, 0 ;  /* 0x00000000ff0d7435 */ /* 0x000fe200000001ff */
[----:B------:R-:W-:Y:S01]  /*1840*/  IMAD.MOV.U32 R6, RZ, RZ, R16 ;  /* 0x000000ffff067224 */ /* 0x000fe200078e0010 */
[----:B------:R-:W-:-:S04]  /*1850*/  MOV R7, R17 ;  /* 0x0000001100077202 */ /* 0x000fc80000000f00 */
[----:B------:R-:W-:Y:S05]  /*1860*/  RET.REL.NODEC R12 `(_ZN17fastertransformer35generalAddBiasResidualLayerNormOpt2I7__half2Lb1ELb1ELi2ELb1ELi1EEEvPT_S3_PKS2_S5_S5_S5_S5_S5_fiiPKfS7_S7_Pfi) ;  /* 0xffffe7900c007950 */ /* 0x000fea0003c3ffff */
.L_x_2204:
        /* <DEDUP_REMOVED lines=9> */
.L_x_2494:


//--------------------- .text._ZN17fastertransformer34generalAddBiasResidualLayerNormOptI7__half2Lb1ELb1ELi2ELb1ELi1EEEvPT_S3_PKS2_S5_S5_S5_S5_S5_fiiPKfS7_S7_Pfi --------------------------
	.section	.text._ZN17fastertransformer34generalAddBiasResidualLayerNormOptI7__half2Lb1ELb1ELi2ELb1ELi1EEEvPT_S3_PKS2_S5_S5_S5_S5_S5_fiiPKfS7_S7_Pfi,"ax",@progbits
	.sectioninfo	@"SHI_REGISTERS=25"
	.align	128
        .global         _ZN17fastertransformer34generalAddBiasResidualLayerNormOptI7__half2Lb1ELb1ELi2ELb1ELi1EEEvPT_S3_PKS2_S5_S5_S5_S5_S5_fiiPKfS7_S7_Pfi
        .type           _ZN17fastertransformer34generalAddBiasResidualLayerNormOptI7__half2Lb1ELb1ELi2ELb1ELi1EEEvPT_S3_PKS2_S5_S5_S5_S5_S5_fiiPKfS7_S7_Pfi,@function
        .size           _ZN17fastertransformer34generalAddBiasResidualLayerNormOptI7__half2Lb1ELb1ELi2ELb1ELi1EEEvPT_S3_PKS2_S5_S5_S5_S5_S5_fiiPKfS7_S7_Pfi,(.L_x_2495 - _ZN17fastertransformer34generalAddBiasResidualLayerNormOptI7__half2Lb1ELb1ELi2ELb1ELi1EEEvPT_S3_PKS2_S5_S5_S5_S5_S5_fiiPKfS7_S7_Pfi)
        .other          _ZN17fastertransformer34generalAddBiasResidualLayerNormOptI7__half2Lb1ELb1ELi2ELb1ELi1EEEvPT_S3_PKS2_S5_S5_S5_S5_S5_fiiPKfS7_S7_Pfi,@"STO_CUDA_ENTRY STV_DEFAULT"
_ZN17fastertransformer34generalAddBiasResidualLayerNormOptI7__half2Lb1ELb1ELi2ELb1ELi1EEEvPT_S3_PKS2_S5_S5_S5_S5_S5_fiiPKfS7_S7_Pfi:
.text._ZN17fastertransformer34generalAddBiasResidualLayerNormOptI7__half2Lb1ELb1ELi2ELb1ELi1EEEvPT_S3_PKS2_S5_S5_S5_S5_S5_fiiPKfS7_S7_Pfi:
        /* <DEDUP_REMOVED lines=27> */
.L_x_2208:
        /* <DEDUP_REMOVED lines=22> */
.L_x_2207:
[----:B------:R-:W-:-:S03]  /*0310*/  IMAD.MOV.U32 R10, RZ, RZ, R0 ;  /* 0x000000ffff0a7224 */ /* 0x000fc600078e0000 */
.L_x_2209:
        /* <DEDUP_REMOVED lines=27> */
.L_x_2206:
[----:B0-----:R-:W-:Y:S05]  /*04d0*/  BSYNC B0 ;  /* 0x0000000000007941 */ /* 0x001fea0003800000 */
.L_x_2205:
        /* <DEDUP_REMOVED lines=47> */
.L_x_2212:
        /* <DEDUP_REMOVED lines=14> */
.L_x_2211:
[----:B0-----:R-:W-:Y:S05]  /*08b0*/  BSYNC B0 ;  /* 0x0000000000007941 */ /* 0x001fea0003800000 */
.L_x_2210:
        /* <DEDUP_REMOVED lines=41> */
.L_x_2217:
        /* <DEDUP_REMOVED lines=31> */
.L_x_2215:
[----:B------:R0:W-:Y:S01]  /*0d40*/  STS [R19], R18 ;  /* 0x0000001213007388 */ /* 0x0001e20000000800 */
[C---:B------:R-:W-:Y:S02]  /*0d50*/  HADD2 R13, |R18|.reuse, -RZ.H0_H0 ;  /* 0xa00000ff120d7230 */ /* 0x040fe40000000200 */
[----:B------:R-:W-:-:S03]  /*0d60*/  HSETP2.GT.AND P6, PT, |R18|.H0_H0, |R18|.H1_H1, PT ;  /* 0x7000001212007234 */ /* 0x000fc60003fc4a00 */
[----:B------:R-:W-:-:S04]  /*0d70*/  PRMT R14, R13, 0x7632, R14 ;  /* 0x000076320d0e7816 */ /* 0x000fc8000000000e */
[----:B------:R-:W-:-:S05]  /*0d80*/  SEL R13, R14, R13, !P6 ;  /* 0x0000000d0e0d7207 */ /* 0x000fca0007000000 */
[----:B------:R-:W-:-:S05]  /*0d90*/  HSETP2.GT.AND P6, PT, R13.H0_H0, R10.H0_H0, PT ;  /* 0x2000000a0d007234 */ /* 0x000fca0003fc4800 */
[----:B------:R-:W-:-:S03]  /*0da0*/  SEL R10, R10, R13, !P6 ;  /* 0x0000000d0a0a7207 */ /* 0x000fc60007000000 */
.L_x_2216:
[----:B0-----:R-:W-:Y:S05]  /*0db0*/  @!P5 BRA `(.L_x_2217) ;  /* 0xfffffd900000d947 */ /* 0x001fea000383ffff */
.L_x_2214:
[----:B0-----:R-:W-:Y:S05]  /*0dc0*/  BSYNC B0 ;  /* 0x0000000000007941 */ /* 0x001fea0003800000 */
.L_x_2213:
        /* <DEDUP_REMOVED lines=49> */
[----:B------:R-:W-:Y:S05]  /*10e0*/  CALL.REL.NOINC `($__internal_61_$__cuda_sm20_div_rn_f64_full) ;  /* 0x0000020000007944 */ /* 0x000fea0003c00000 */
.L_x_2221:
[----:B------:R-:W-:Y:S05]  /*10f0*/  BSYNC B1 ;  /* 0x0000000000017941 */ /* 0x000fea0003800000 */
.L_x_2220:
[----:B------:R-:W0:Y:S01]  /*1100*/  S2R R13, SR_CTAID.X ;  /* 0x00000000000d7919 */ /* 0x000e220000002500 */
[----:B------:R-:W2:Y:S01]  /*1110*/  F2F.F32.F64 R5, R8 ;  /* 0x0000000800057310 */ /* 0x000ea20000301000 */
[----:B------:R-:W2:Y:S01]  /*1120*/  DSETP.GEU.AND P0, PT, |R8|, c[0x2][0x0], PT ;  /* 0x008000000800762a */ /* 0x000ea20003f0e200 */
[----:B-1----:R-:W-:-:S13]  /*1130*/  IMAD.MOV.U32 R15, RZ, RZ, 0x2 ;  /* 0x00000002ff0f7424 */ /* 0x002fda00078e00ff */
[----:B--2---:R-:W-:Y:S02]  /*1140*/  @!P0 FMUL R5, R5, 1.175494350822287508e-38 ;  /* 0x0080000005058820 */ /* 0x004fe40000400000 */
.L_x_2222:
        /* <DEDUP_REMOVED lines=16> */
.L_x_2219:
[----:B------:R-:W-:Y:S05]  /*1250*/  BSYNC B0 ;  /* 0x0000000000007941 */ /* 0x000fea0003800000 */
.L_x_2218:
        /* <DEDUP_REMOVED lines=9> */
        .weak           $__internal_61_$__cuda_sm20_div_rn_f64_full
        .type           $__internal_61_$__cuda_sm20_div_rn_f64_full,@function
        .size           $__internal_61_$__cuda_sm20_div_rn_f64_full,(.L_x_2495 - $__internal_61_$__cuda_sm20_div_rn_f64_full)
$__internal_61_$__cuda_sm20_div_rn_f64_full:
        /* <DEDUP_REMOVED lines=57> */
.L_x_2224:
        /* <DEDUP_REMOVED lines=15> */
.L_x_2226:
[----:B0-----:R-:W-:Y:S01]  /*1770*/  LOP3.LUT R17, R7, 0x80000, RZ, 0xfc, !PT ;  /* 0x0008000007117812 */ /* 0x001fe200078efcff */
[----:B------:R-:W-:Y:S02]  /*1780*/  IMAD.MOV.U32 R16, RZ, RZ, R6 ;  /* 0x000000ffff107224 */ /* 0x000fe400078e0006 */
.L_x_2225:
[----:B------:R-:W-:Y:S05]  /*1790*/  BSYNC B2 ;  /* 0x0000000000027941 */ /* 0x000fea0003800000 */
.L_x_2223:
[----:B------:R-:W-:Y:S01]  /*17a0*/  IMAD.MOV.U32 R11, RZ, RZ, 0x0 ;  /* 0x00000000ff0b7424 */ /* 0x000fe200078e00ff */
[----:B------:R-:W-:Y:S01]  /*17b0*/  MOV R9, R17 ;  /* 0x0000001100097202 */ /* 0x000fe20000000f00 */
[----:B------:R-:W-:Y:S02]  /*17c0*/  IMAD.MOV.U32 R8, RZ, RZ, R16 ;  /* 0x000000ffff087224 */ /* 0x000fe400078e0010 */
[----:B------:R-:W-:Y:S05]  /*17d0*/  RET.REL.NODEC R10 `(_ZN17fastertransformer34generalAddBiasResidualLayerNormOptI7__half2Lb1ELb1ELi2ELb1ELi1EEEvPT_S3_PKS2_S5_S5_S5_S5_S5_fiiPKfS7_S7_Pfi) ;  /* 0xffffe8200a007950 */ /* 0x000fea0003c3ffff */
.L_x_2227:
        /* <DEDUP_REMOVED lines=10> */
.L_x_2495:


//--------------------- .text._ZN17fastertransformer35generalAddBiasResidualLayerNormOpt2I7__half2Lb0ELb0ELi1ELb1ELi1EEEvPT_S3_PKS2_S5_S5_S5_S5_S5_fiiPKfS7_S7_Pfi --------------------------
	.section	.text._ZN17fastertransformer35generalAddBiasResidualLayerNormOpt2I7__half2Lb0ELb0ELi1ELb1ELi1EEEvPT_S3_PKS2_S5_S5_S5_S5_S5_fiiPKfS7_S7_Pfi,"ax",@progbits
	.sectioninfo	@"SHI_REGISTERS=25"
	.align	128
        .global         _ZN17fastertransformer35generalAddBiasResidualLayerNormOpt2I7__half2Lb0ELb0ELi1ELb1ELi1EEEvPT_S3_PKS2_S5_S5_S5_S5_S5_fiiPKfS7_S7_Pfi
        .type           _ZN17fastertransformer35generalAddBiasResidualLayerNormOpt2I7__half2Lb0ELb0ELi1ELb1ELi1EEEvPT_S3_PKS2_S5_S5_S5_S5_S5_fiiPKfS7_S7_Pfi,@function
        .size           _ZN17fastertransformer35generalAddBiasResidualLayerNormOpt2I7__half2Lb0ELb0ELi1ELb1ELi1EEEvPT_S3_PKS2_S5_S5_S5_S5_S5_fiiPKfS7_S7_Pfi,(.L_x_2496 - _ZN17fastertransformer35generalAddBiasResidualLayerNormOpt2I7__half2Lb0ELb0ELi1ELb1ELi1EEEvPT_S3_PKS2_S5_S5_S5_S5_S5_fiiPKfS7_S7_Pfi)
        .other          _ZN17fastertransformer35generalAddBiasResidualLayerNormOpt2I7__half2Lb0ELb0ELi1ELb1ELi1EEEvPT_S3_PKS2_S5_S5_S5_S5_S5_fiiPKfS7_S7_Pfi,@"STO_CUDA_ENTRY STV_DEFAULT"
_ZN17fastertransformer35generalAddBiasResidualLayerNormOpt2I7__half2Lb0ELb0ELi1ELb1ELi1EEEvPT_S3_PKS2_S5_S5_S5_S5_S5_fiiPKfS7_S7_Pfi:
.text._ZN17fastertransformer35generalAddBiasResidualLayerNormOpt2I7__half2Lb0ELb0ELi1ELb1ELi1EEEvPT_S3_PKS2_S5_S5_S5_S5_S5_fiiPKfS7_S7_Pfi:
        /* <DEDUP_REMOVED lines=8> */
[----:B------:R-:W1:Y:S01]  /*0080*/  S2R R5, SR_CTAID.X ;  /* 0x0000000000057919 */ /* 0x000e620000002500 */
[----:B------:R-:W-:-:S10]  /*0090*/  CS2R R10, SRZ ;  /* 0x00000000000a7805 */ /* 0x000fd4000001ff00 */
[----:B------:R2:W5:Y:S01]  /*00a0*/  @!P0 LDG.E R4, [R2.64] ;  /* 0x0000000402048981 */ /* 0x000562000c1e1900 */
[----:B0-----:R-:W-:Y:S01]  /*00b0*/  ISETP.GE.AND P2, PT, R0, c[0x0][0x1a8], PT ;  /* 0x00006a0000007a0c */ /* 0x001fe20003f46270 */
[----:B------:R-:W-:-:S12]  /*00c0*/  BSSY B0, `(.L_x_2228) ;  /* 0x0000019000007945 */ /* 0x000fd80003800000 */
[----:B------:R-:W-:Y:S05]  /*00d0*/  @P2 BRA `(.L_x_2229) ;  /* 0x0000017000002947 */ /* 0x000fea0003800000 */
[----:B-12---:R-:W-:Y:S01]  /*00e0*/  CS2R R10, SRZ ;  /* 0x00000000000a7805 */ /* 0x006fe2000001ff00 */
[----:B------:R-:W-:-:S03]  /*00f0*/  MOV R12, R0 ;  /* 0x00000000000c7202 */ /* 0x000fc60000000f00 */
.L_x_2230:
[----:B------:R-:W-:Y:S02]  /*0100*/  IMAD.MOV.U32 R15, RZ, RZ, 0x4 ;  /* 0x00000004ff0f7424 */ /* 0x000fe400078e00ff */
[----:B------:R-:W-:-:S04]  /*0110*/  IMAD R8, R5, c[0x0][0x1a8], R12 ;  /* 0x00006a0005087a24 */ /* 0x000fc800078e020c */
[----:B------:R-:W-:-:S06]  /*0120*/  IMAD.WIDE R6, R8, R15, c[0x0][0x180] ;  /* 0x0000600008067625 */ /* 0x000fcc00078e020f */
[----:B------:R-:W2:Y:S02]  /*0130*/  LDG.E.CONSTANT R6, [R6.64] ;  /* 0x0000000406067981 */ /* 0x000ea4000c1e9900 */
[--C-:B--2---:R-:W-:Y:S02]  /*0140*/  HADD2.F32 R9, -RZ, R6.reuse.H0_H0 ;  /* 0x20000006ff097230 */ /* 0x104fe40000004100 */
[----:B------:R-:W-:-:S03]  /*0150*/  HADD2.F32 R14, -RZ, R6.H1_H1 ;  /* 0x30000006ff0e7230 */ /* 0x000fc60000004100 */
[----:B------:R-:W-:Y:S02]  /*0160*/  FADD.FTZ R13, RZ, R9 ;  /* 0x00000009ff0d7221 */ /* 0x000fe40000010000 */
[----:B------:R-:W-:Y:S02]  /*0170*/  FADD.FTZ R14, RZ, R14 ;  /* 0x0000000eff0e7221 */ /* 0x000fe40000010000 */
        /* <DEDUP_REMOVED lines=13> */
.L_x_2229:
[----:B-12---:R-:W-:Y:S05]  /*0250*/  BSYNC B0 ;  /* 0x0000000000007941 */ /* 0x006fea0003800000 */
.L_x_2228:
        /* <DEDUP_REMOVED lines=17> */
[----:B--2---:R-:W-:Y:S02]  /*0370*/  FADD.FTZ R14, R13, R8 ;  /* 0x000000080d0e7221 */ /* 0x004fe40000010000 */
[----:B------:R-:W0:Y:S01]  /*0380*/  SHFL.BFLY PT, R8, R9, 0x2, 0x1f ;  /* 0x0c401f0009087f89 */ /* 0x000e2200000e0000 */
[----:B------:R-:W-:-:S03]  /*0390*/  FSETP.GT.FTZ.AND P0, PT, R6, R17, PT ;  /* 0x000000110600720b */ /* 0x000fc60003f14000 */
[----:B------:R-:W1:Y:S01]  /*03a0*/  SHFL.BFLY PT, R11, R14, 0x2, 0x1f ;  /* 0x0c401f000e0b7f89 */ /* 0x000e6200000e0000 */
[----:B0-----:R-:W-:Y:S01]  /*03b0*/  FADD.FTZ R10, R9, R8 ;  /* 0x00000008090a7221 */ /* 0x001fe20000010000 */
[----:B------:R-:W-:Y:S01]  /*03c0*/  SHF.R.U32.HI R8, RZ, 0x5, R0 ;  /* 0x00000005ff087819 */ /* 0x000fe20000011600 */
[----:B------:R-:W-:Y:S02]  /*03d0*/  IMAD.SHL.U32 R9, R7, 0x4, RZ ;  /* 0x0000000407097824 */ /* 0x000fe400078e00ff */
[----:B-1----:R-:W-:Y:S02]  /*03e0*/  FADD.FTZ R12, R14, R11 ;  /* 0x0000000b0e0c7221 */ /* 0x002fe40000010000 */
[----:B------:R-:W0:Y:S04]  /*03f0*/  SHFL.BFLY PT, R11, R10, 0x1, 0x1f ;  /* 0x0c201f000a0b7f89 */ /* 0x000e2800000e0000 */
[----:B------:R-:W1:Y:S01]  /*0400*/  SHFL.BFLY PT, R15, R12, 0x1, 0x1f ;  /* 0x0c201f000c0f7f89 */ /* 0x000e6200000e0000 */
[----:B0-----:R-:W-:-:S02]  /*0410*/  FADD.FTZ R17, R10, R11 ;  /* 0x0000000b0a117221 */ /* 0x001fc40000010000 */
        /* <DEDUP_REMOVED lines=37> */
.L_x_2232:
[----:B------:R-:W-:Y:S05]  /*0670*/  BSYNC B0 ;  /* 0x0000000000007941 */ /* 0x000fea0003800000 */
.L_x_2231:
[----:B------:R-:W-:Y:S01]  /*0680*/  BAR.SYNC.DEFER_BLOCKING 0x0 ;  /* 0x0000000000007b1d */ /* 0x000fe20000010000 */
[----:B0-----:R-:W-:-:S05]  /*0690*/  IMAD.MOV.U32 R11, RZ, RZ, 0x11 ;  /* 0x00000011ff0b7424 */ /* 0x001fca00078e00ff */
[----:B------:R-:W-:Y:S01]  /*06a0*/  BSSY B0, `(.L_x_2233) ;  /* 0x0000030000007945 */ /* 0x000fe20003800000 */
[----:B------:R-:W-:Y:S05]  /*06b0*/  @P2 BRA `(.L_x_2234) ;  /* 0x000002e000002947 */ /* 0x000fea0003800000 */
[----:B------:R-:W0:Y:S01]  /*06c0*/  LDS.64 R12, [RZ] ;  /* 0x00000000ff0c7984 */ /* 0x000e220000000a00 */
[----:B------:R-:W-:Y:S01]  /*06d0*/  ISETP.NE.U32.AND P0, PT, RZ, c[0x0][0x1c8], PT ;  /* 0x00007200ff007a0c */ /* 0x000fe20003f05070 */
[----:B------:R-:W-:-:S03]  /*06e0*/  IMAD.MOV.U32 R10, RZ, RZ, R0 ;  /* 0x000000ffff0a7224 */ /* 0x000fc600078e0000 */
[----:B------:R-:W-:Y:S02]  /*06f0*/  ISETP.NE.AND.EX P0, PT, RZ, c[0x0][0x1cc], PT, P0 ;  /* 0x00007300ff007a0c */ /* 0x000fe40003f05300 */
[----:B0-----:R-:W-:Y:S02]  /*0700*/  F2FP.PACK_AB R12, R13, R12 ;  /* 0x0000000c0d0c723e */ /* 0x001fe400000000ff */
.L_x_2237:
        /* <DEDUP_REMOVED lines=33> */
.L_x_2235:
[----:B------:R0:W-:Y:S01]  /*0920*/  STS [R19], R17 ;  /* 0x0000001113007388 */ /* 0x0001e20000000800 */
[C---:B------:R-:W-:Y:S02]  /*0930*/  HADD2 R14, |R17|.reuse, -RZ.H0_H0 ;  /* 0xa00000ff110e7230 */ /* 0x040fe40000000200 */
[----:B------:R-:W-:-:S03]  /*0940*/  HSETP2.GT.AND P5, PT, |R17|.H0_H0, |R17|.H1_H1, PT ;  /* 0x7000001111007234 */ /* 0x000fc60003fa4a00 */
[----:B------:R-:W-:-:S04]  /*0950*/  PRMT R13, R14, 0x7632, R13 ;  /* 0x000076320e0d7816 */ /* 0x000fc8000000000d */
[----:B------:R-:W-:-:S05]  /*0960*/  SEL R14, R13, R14, !P5 ;  /* 0x0000000e0d0e7207 */ /* 0x000fca0006800000 */
[----:B------:R-:W-:-:S05]  /*0970*/  HSETP2.GT.AND P5, PT, R14.H0_H0, R11.H0_H0, PT ;  /* 0x2000000b0e007234 */ /* 0x000fca0003fa4800 */
[----:B------:R-:W-:-:S03]  /*0980*/  SEL R11, R11, R14, !P5 ;  /* 0x0000000e0b0b7207 */ /* 0x000fc60006800000 */
.L_x_2236:
[----:B0-----:R-:W-:Y:S05]  /*0990*/  @!P4 BRA `(.L_x_2237) ;  /* 0xfffffd700000c947 */ /* 0x001fea000383ffff */
.L_x_2234:
[----:B------:R-:W-:Y:S05]  /*09a0*/  BSYNC B0 ;  /* 0x0000000000007941 */ /* 0x000fea0003800000 */
.L_x_2233:
        /* <DEDUP_REMOVED lines=49> */
[----:B------:R-:W-:Y:S05]  /*0cc0*/  CALL.REL.NOINC `($__internal_62_$__cuda_sm20_div_rn_f64_full) ;  /* 0x000001e000007944 */ /* 0x000fea0003c00000 */
.L_x_2241:
[----:B------:R-:W-:Y:S05]  /*0cd0*/  BSYNC B1 ;  /* 0x0000000000017941 */ /* 0x000fea0003800000 */
.L_x_2240:
[----:B------:R-:W2:Y:S01]  /*0ce0*/  F2F.F32.F64 R8, R6 ;  /* 0x0000000600087310 */ /* 0x000ea20000301000 */
[----:B------:R-:W2:Y:S01]  /*0cf0*/  DSETP.GEU.AND P0, PT, |R6|, c[0x2][0x0], PT ;  /* 0x008000000600762a */ /* 0x000ea20003f0e200 */
[----:B------:R-:W-:-:S13]  /*0d00*/  IMAD.MOV.U32 R13, RZ, RZ, 0x2 ;  /* 0x00000002ff0d7424 */ /* 0x000fda00078e00ff */
[----:B--2---:R-:W-:Y:S02]  /*0d10*/  @!P0 FMUL R8, R8, 1.175494350822287508e-38 ;  /* 0x0080000008088820 */ /* 0x004fe40000400000 */
.L_x_2242:
        /* <DEDUP_REMOVED lines=16> */
.L_x_2239:
[----:B------:R-:W-:Y:S05]  /*0e20*/  BSYNC B0 ;  /* 0x0000000000007941 */ /* 0x000fea0003800000 */
.L_x_2238:
        /* <DEDUP_REMOVED lines=8> */
        .weak           $__internal_62_$__cuda_sm20_div_rn_f64_full
        .type           $__internal_62_$__cuda_sm20_div_rn_f64_full,@function
        .size           $__internal_62_$__cuda_sm20_div_rn_f64_full,(.L_x_2496 - $__internal_62_$__cuda_sm20_div_rn_f64_full)
$__internal_62_$__cuda_sm20_div_rn_f64_full:
        /* <DEDUP_REMOVED lines=57> */
.L_x_2244:
        /* <DEDUP_REMOVED lines=15> */
.L_x_2246:
[----:B------:R-:W-:Y:S01]  /*1330*/  LOP3.LUT R17, R9, 0x80000, RZ, 0xfc, !PT ;  /* 0x0008000009117812 */ /* 0x000fe200078efcff */
[----:B------:R-:W-:Y:S02]  /*1340*/  IMAD.MOV.U32 R16, RZ, RZ, R8 ;  /* 0x000000ffff107224 */ /* 0x000fe400078e0008 */
.L_x_2245:
[----:B------:R-:W-:Y:S05]  /*1350*/  BSYNC B2 ;  /* 0x0000000000027941 */ /* 0x000fea0003800000 */
.L_x_2243:
[----:B------:R-:W-:Y:S01]  /*1360*/  IMAD.MOV.U32 R13, RZ, RZ, 0x0 ;  /* 0x00000000ff0d7424 */ /* 0x000fe200078e00ff */
[----:B------:R-:W-:Y:S01]  /*1370*/  MOV R6, R16 ;  /* 0x0000001000067202 */ /* 0x000fe20000000f00 */
[----:B------:R-:W-:Y:S02]  /*1380*/  IMAD.MOV.U32 R7, RZ, RZ, R17 ;  /* 0x000000ffff077224 */ /* 0x000fe400078e0011 */
[----:B------:R-:W-:Y:S05]  /*1390*/  RET.REL.NODEC R12 `(_ZN17fastertransformer35generalAddBiasResidualLayerNormOpt2I7__half2Lb0ELb0ELi1ELb1ELi1EEEvPT_S3_PKS2_S5_S5_S5_S5_S5_fiiPKfS7_S7_Pfi) ;  /* 0xffffec600c007950 */ /* 0x000fea0003c3ffff */
.L_x_2247:
        /* <DEDUP_REMOVED lines=14> */
.L_x_2496:


//--------------------- .text._ZN17fastertransformer34generalAddBiasResidualLayerNormOptI7__half2Lb0ELb0ELi1ELb1ELi1EEEvPT_S3_PKS2_S5_S5_S5_S5_S5_fiiPKfS7_S7_Pfi --------------------------
	.section	.text._ZN17fastertransformer34generalAddBiasResidualLayerNormOptI7__half2Lb0ELb0ELi1ELb1ELi1EEEvPT_S3_PKS2_S5_S5_S5_S5_S5_fiiPKfS7_S7_Pfi,"ax",@progbits
	.sectioninfo	@"SHI_REGISTERS=24"
	.align	128
        .global         _ZN17fastertransformer34generalAddBiasResidualLayerNormOptI7__half2Lb0ELb0ELi1ELb1ELi1EEEvPT_S3_PKS2_S5_S5_S5_S5_S5_fiiPKfS7_S7_Pfi
        .type           _ZN17fastertransformer34generalAddBiasResidualLayerNormOptI7__half2Lb0ELb0ELi1ELb1ELi1EEEvPT_S3_PKS2_S5_S5_S5_S5_S5_fiiPKfS7_S7_Pfi,@function
        .size           _ZN17fastertransformer34generalAddBiasResidualLayerNormOptI7__half2Lb0ELb0ELi1ELb1ELi1EEEvPT_S3_PKS2_S5_S5_S5_S5_S5_fiiPKfS7_S7_Pfi,(.L_x_2497 - _ZN17fastertransformer34generalAddBiasResidualLayerNormOptI7__half2Lb0ELb0ELi1ELb1ELi1EEEvPT_S3_PKS2_S5_S5_S5_S5_S5_fiiPKfS7_S7_Pfi)
        .other          _ZN17fastertransformer34generalAddBiasResidualLayerNormOptI7__half2Lb0ELb0ELi1ELb1ELi1EEEvPT_S3_PKS2_S5_S5_S5_S5_S5_fiiPKfS7_S7_Pfi,@"STO_CUDA_ENTRY STV_DEFAULT"
_ZN17fastertransformer34generalAddBiasResidualLayerNormOptI7__half2Lb0ELb0ELi1ELb1ELi1EEEvPT_S3_PKS2_S5_S5_S5_S5_S5_fiiPKfS7_S7_Pfi:
.text._ZN17fastertransformer34generalAddBiasResidualLayerNormOptI7__half2Lb0ELb0ELi1ELb1ELi1EEEvPT_S3_PKS2_S5_S5_S5_S5_S5_fiiPKfS7_S7_Pfi:
        /* <DEDUP_REMOVED lines=15> */
.L_x_2250:
        /* <DEDUP_REMOVED lines=12> */
.L_x_2249:
[----:B-1----:R-:W-:Y:S05]  /*01b0*/  BSYNC B0 ;  /* 0x0000000000007941 */ /* 0x002fea0003800000 */
.L_x_2248:
        /* <DEDUP_REMOVED lines=47> */
.L_x_2253:
        /* <DEDUP_REMOVED lines=14> */
.L_x_2252:
[----:B0-----:R-:W-:Y:S05]  /*0590*/  BSYNC B0 ;  /* 0x0000000000007941 */ /* 0x001fea0003800000 */
.L_x_2251:
        /* <DEDUP_REMOVED lines=41> */
.L_x_2258:
        /* <DEDUP_REMOVED lines=33> */
.L_x_2256:
[----:B------:R0:W-:Y:S01]  /*0a40*/  STS [R19], R18 ;  /* 0x0000001213007388 */ /* 0x0001e20000000800 */
[C---:B------:R-:W-:Y:S02]  /*0a50*/  HADD2 R13, |R18|.reuse, -RZ.H0_H0 ;  /* 0xa00000ff120d7230 */ /* 0x040fe40000000200 */
[----:B------:R-:W-:-:S03]  /*0a60*/  HSETP2.GT.AND P5, PT, |R18|.H0_H0, |R18|.H1_H1, PT ;  /* 0x7000001212007234 */ /* 0x000fc60003fa4a00 */
[----:B------:R-:W-:-:S04]  /*0a70*/  PRMT R14, R13, 0x7632, R14 ;  /* 0x000076320d0e7816 */ /* 0x000fc8000000000e */
[----:B------:R-:W-:-:S05]  /*0a80*/  SEL R13, R14, R13, !P5 ;  /* 0x0000000d0e0d7207 */ /* 0x000fca0006800000 */
[----:B------:R-:W-:-:S05]  /*0a90*/  HSETP2.GT.AND P5, PT, R13.H0_H0, R10.H0_H0, PT ;  /* 0x2000000a0d007234 */ /* 0x000fca0003fa4800 */
[----:B------:R-:W-:-:S03]  /*0aa0*/  SEL R10, R10, R13, !P5 ;  /* 0x0000000d0a0a7207 */ /* 0x000fc60006800000 */
.L_x_2257:
[----:B0-----:R-:W-:Y:S05]  /*0ab0*/  @!P4 BRA `(.L_x_2258) ;  /* 0xfffffd700000c947 */ /* 0x001fea000383ffff */
.L_x_2255:
[----:B0-----:R-:W-:Y:S05]  /*0ac0*/  BSYNC B0 ;  /* 0x0000000000007941 */ /* 0x001fea0003800000 */
.L_x_2254:
        /* <DEDUP_REMOVED lines=49> */
[----:B------:R-:W-:Y:S05]  /*0de0*/  CALL.REL.NOINC `($__internal_63_$__cuda_sm20_div_rn_f64_full) ;  /* 0x0000020000007944 */ /* 0x000fea0003c00000 */
.L_x_2262:
[----:B------:R-:W-:Y:S05]  /*0df0*/  BSYNC B1 ;  /* 0x0000000000017941 */ /* 0x000fea0003800000 */
.L_x_2261:
[----:B------:R-:W0:Y:S01]  /*0e00*/  S2R R13, SR_CTAID.X ;  /* 0x00000000000d7919 */ /* 0x000e220000002500 */
[----:B------:R-:W2:Y:S01]  /*0e10*/  F2F.F32.F64 R5, R8 ;  /* 0x0000000800057310 */ /* 0x000ea20000301000 */
[----:B------:R-:W2:Y:S01]  /*0e20*/  DSETP.GEU.AND P0, PT, |R8|, c[0x2][0x0], PT ;  /* 0x008000000800762a */ /* 0x000ea20003f0e200 */
[----:B-1----:R-:W-:-:S13]  /*0e30*/  IMAD.MOV.U32 R15, RZ, RZ, 0x2 ;  /* 0x00000002ff0f7424 */ /* 0x002fda00078e00ff */
[----:B--2---:R-:W-:Y:S02]  /*0e40*/  @!P0 FMUL R5, R5, 1.175494350822287508e-38 ;  /* 0x0080000005058820 */ /* 0x004fe40000400000 */
.L_x_2263:
        /* <DEDUP_REMOVED lines=16> */
.L_x_2260:
[----:B------:R-:W-:Y:S05]  /*0f50*/  BSYNC B0 ;  /* 0x0000000000007941 */ /* 0x000fea0003800000 */
.L_x_2259:
        /* <DEDUP_REMOVED lines=9> */
        .weak           $__internal_63_$__cuda_sm20_div_rn_f64_full
        .type           $__internal_63_$__cuda_sm20_div_rn_f64_full,@function
        .size           $__internal_63_$__cuda_sm20_div_rn_f64_full,(.L_x_2497 - $__internal_63_$__cuda_sm20_div_rn_f64_full)
$__internal_63_$__cuda_sm20_div_rn_f64_full:
        /* <DEDUP_REMOVED lines=57> */
.L_x_2265:
        /* <DEDUP_REMOVED lines=15> */
.L_x_2267:
[----:B0-----:R-:W-:Y:S01]  /*1470*/  LOP3.LUT R17, R7, 0x80000, RZ, 0xfc, !PT ;  /* 0x0008000007117812 */ /* 0x001fe200078efcff */
[----:B------:R-:W-:Y:S02]  /*1480*/  IMAD.MOV.U32 R16, RZ, RZ, R6 ;  /* 0x000000ffff107224 */ /* 0x000fe400078e0006 */
.L_x_2266:
[----:B------:R-:W-:Y:S05]  /*1490*/  BSYNC B2 ;  /* 0x0000000000027941 */ /* 0x000fea0003800000 */
.L_x_2264:
[----:B------:R-:W-:Y:S01]  /*14a0*/  IMAD.MOV.U32 R11, RZ, RZ, 0x0 ;  /* 0x00000000ff0b7424 */ /* 0x000fe200078e00ff */
[----:B------:R-:W-:Y:S01]  /*14b0*/  MOV R8, R16 ;  /* 0x0000001000087202 */ /* 0x000fe20000000f00 */
[----:B------:R-:W-:Y:S02]  /*14c0*/  IMAD.MOV.U32 R9, RZ, RZ, R17 ;  /* 0x000000ffff097224 */ /* 0x000fe400078e0011 */
[----:B------:R-:W-:Y:S05]  /*14d0*/  RET.REL.NODEC R10 `(_ZN17fastertransformer34generalAddBiasResidualLayerNormOptI7__half2Lb0ELb0ELi1ELb1ELi1EEEvPT_S3_PKS2_S5_S5_S5_S5_S5_fiiPKfS7_S7_Pfi) ;  /* 0xffffeb200a007950 */ /* 0x000fea0003c3ffff */
.L_x_2268:
        /* <DEDUP_REMOVED lines=10> */
.L_x_2497:


//--------------------- .text._ZN17fastertransformer35generalAddBiasResidualLayerNormOpt2I7__half2Lb1ELb0ELi1ELb1ELi1EEEvPT_S3_PKS2_S5_S5_S5_S5_S5_fiiPKfS7_S7_Pfi --------------------------
	.section	.text._ZN17fastertransformer35generalAddBiasResidualLayerNormOpt2I7__half2Lb1ELb0ELi1ELb1ELi1EEEvPT_S3_PKS2_S5_S5_S5_S5_S5_fiiPKfS7_S7_Pfi,"ax",@progbits
	.sectioninfo	@"SHI_REGISTERS=25"
	.align	128
        .global         _ZN17fastertransformer35generalAddBiasResidualLayerNormOpt2I7__half2Lb1ELb0ELi1ELb1ELi1EEEvPT_S3_PKS2_S5_S5_S5_S5_S5_fiiPKfS7_S7_Pfi
        .type           _ZN17fastertransformer35generalAddBiasResidualLayerNormOpt2I7__half2Lb1ELb0ELi1ELb1ELi1EEEvPT_S3_PKS2_S5_S5_S5_S5_S5_fiiPKfS7_S7_Pfi,@function
        .size           _ZN17fastertransformer35generalAddBiasResidualLayerNormOpt2I7__half2Lb1ELb0ELi1ELb1ELi1EEEvPT_S3_PKS2_S5_S5_S5_S5_S5_fiiPKfS7_S7_Pfi,(.L_x_2498 - _ZN17fastertransformer35generalAddBiasResidualLayerNormOpt2I7__half2Lb1ELb0ELi1ELb1ELi1EEEvPT_S3_PKS2_S5_S5_S5_S5_S5_fiiPKfS7_S7_Pfi)
        .other          _ZN17fastertransformer35generalAddBiasResidualLayerNormOpt2I7__half2Lb1ELb0ELi1ELb1ELi1EEEvPT_S3_PKS2_S5_S5_S5_S5_S5_fiiPKfS7_S7_Pfi,@"STO_CUDA_ENTRY STV_DEFAULT"
_ZN17fastertransformer35generalAddBiasResidualLayerNormOpt2I7__half2Lb1ELb0ELi1ELb1ELi1EEEvPT_S3_PKS2_S5_S5_S5_S5_S5_fiiPKfS7_S7_Pfi:
.text._ZN17fastertransformer35generalAddBiasResidualLayerNormOpt2I7__half2Lb1ELb0ELi1ELb1ELi1EEEvPT_S3_PKS2_S5_S5_S5_S5_S5_fiiPKfS7_S7_Pfi:
        /* <DEDUP_REMOVED lines=28> */
.L_x_2272:
[----:B------:R-:W-:Y:S01]  /*01c0*/  HFMA2.MMA R19, -RZ, RZ, 0, 2.384185791015625e-07 ;  /* 0x00000004ff137435 */ /* 0x000fe200000001ff */
[----:B------:R-:W-:-:S09]  /*01d0*/  IMAD R8, R0, c[0x0][0x1a8], R9 ;  /* 0x00006a0000087a24 */ /* 0x000fd200078e0209 */
        /* <DEDUP_REMOVED lines=11> */
[----:B------:R-:W-:Y:S02]  /*0290*/  FADD.FTZ R14, R14, R17 ;  /* 0x000000110e0e7221 */ /* 0x000fe40000010000 */
[----:B------:R-:W-:-:S04]  /*02a0*/  FADD.FTZ R15, R15, R16 ;  /* 0x000000100f0f7221 */ /* 0x000fc80000010000 */
        /* <DEDUP_REMOVED lines=12> */
[----:B------:R-:W-:Y:S05]  /*0370*/  BRA `(.L_x_2270) ;  /* 0x0000023000007947 */ /* 0x000fea0003800000 */
.L_x_2271:
[----:B------:R-:W-:Y:S01]  /*0380*/  CS2R R6, SRZ ;  /* 0x0000000000067805 */ /* 0x000fe2000001ff00 */
[----:B------:R-:W-:Y:S02]  /*0390*/  IMAD.MOV.U32 R9, RZ, RZ, R5 ;  /* 0x000000ffff097224 */ /* 0x000fe400078e0005 */
.L_x_2273:
[----:B------:R-:W-:Y:S02]  /*03a0*/  IMAD.MOV.U32 R15, RZ, RZ, 0x8 ;  /* 0x00000008ff0f7424 */ /* 0x000fe400078e00ff */
[----:B------:R-:W-:-:S04]  /*03b0*/  IMAD R10, R0, c[0x0][0x1a8], R9 ;  /* 0x00006a00000a7a24 */ /* 0x000fc800078e0209 */
[----:B------:R-:W-:-:S06]  /*03c0*/  IMAD.WIDE R14, R10, R15, c[0x0][0x170] ;  /* 0x00005c000a0e7625 */ /* 0x000fcc00078e020f */
[----:B------:R-:W2:Y:S01]  /*03d0*/  LDG.E.64 R14, [R14.64] ;  /* 0x000000040e0e7981 */ /* 0x000ea2000c1e1b00 */
[----:B------:R-:W-:-:S05]  /*03e0*/  MOV R11, 0x4 ;  /* 0x00000004000b7802 */ /* 0x000fca0000000f00 */
[----:B------:R-:W-:-:S06]  /*03f0*/  IMAD.WIDE R12, R10, R11, c[0x0][0x180] ;  /* 0x000060000a0c7625 */ /* 0x000fcc00078e020b */
[----:B------:R0:W3:Y:S01]  /*0400*/  LDG.E.CONSTANT R12, [R12.64] ;  /* 0x000000040c0c7981 */ /* 0x0000e2000c1e9900 */
[----:B------:R-:W-:Y:S01]  /*0410*/  IMAD.WIDE R10, R10, R11, c[0x0][0x168] ;  /* 0x00005a000a0a7625 */ /* 0x000fe200078e020b */
[----:B--2---:R-:W1:Y:S08]  /*0420*/  I2F R17, R14 ;  /* 0x0000000e00117306 */ /* 0x004e700000201400 */
[----:B------:R-:W2:Y:S01]  /*0430*/  I2F R19, R15 ;  /* 0x0000000f00137306 */ /* 0x000ea20000201400 */
[----:B-1----:R-:W-:-:S02]  /*0440*/  FMUL.FTZ R17, R17, R8 ;  /* 0x0000000811117220 */ /* 0x002fc40000410000 */
[----:B--2---:R-:W-:-:S05]  /*0450*/  FMUL.FTZ R16, R19, R8 ;  /* 0x0000000813107220 */ /* 0x004fca0000410000 */
        /* <DEDUP_REMOVED lines=11> */
[----:B------:R-:W-:-:S03]  /*0510*/  FFMA.FTZ R13, R16, R16, R13 ;  /* 0x00000010100d7223 */ /* 0x000fc6000001000d */
[----:B------:R-:W-:Y:S01]  /*0520*/  PRMT R14, R12, 0x5432, R12 ;  /* 0x000054320c0e7816 */ /* 0x000fe2000000000c */
[----:B------:R-:W-:Y:S02]  /*0530*/  FADD.FTZ R12, R16, R17 ;  /* 0x00000011100c7221 */ /* 0x000fe40000010000 */
[----:B------:R-:W-:Y:S02]  /*0540*/  FADD.FTZ R6, R13, R6 ;  /* 0x000000060d067221 */ /* 0x000fe40000010000 */
[----:B------:R-:W-:Y:S01]  /*0550*/  STG.E [R10.64], R14 ;  /* 0x0000000e0a007986 */ /* 0x000fe2000c101904 */
[----:B------:R-:W-:-:S03]  /*0560*/  FADD.FTZ R7, R12, R7 ;  /* 0x000000070c077221 */ /* 0x000fc60000010000 */
[----:B------:R0:W-:Y:S02]  /*0570*/  STS [R9.X4+0x190], R14 ;  /* 0x0001900e09007388 */ /* 0x0001e40000004800 */
[----:B0-----:R-:W-:-:S04]  /*0580*/  IADD3 R9, R9, c[0x0][0x0], RZ ;  /* 0x0000000009097a10 */ /* 0x001fc80007ffe0ff */
[----:B------:R-:W-:-:S13]  /*0590*/  ISETP.GE.AND P0, PT, R9, c[0x0][0x1a8], PT ;  /* 0x00006a0009007a0c */ /* 0x000fda0003f06270 */
[----:B------:R-:W-:Y:S05]  /*05a0*/  @!P0 BRA `(.L_x_2273) ;  /* 0xfffffdf000008947 */ /* 0x000fea000383ffff */
.L_x_2270:
[----:B0--3--:R-:W-:Y:S05]  /*05b0*/  BSYNC B0 ;  /* 0x0000000000007941 */ /* 0x009fea0003800000 */
.L_x_2269:
        /* <DEDUP_REMOVED lines=22> */
[----:B------:R-:W-:Y:S01]  /*0720*/  HFMA2.MMA R10, -RZ, RZ, 0, 0 ;  /* 0x00000000ff0a7435 */ /* 0x000fe200000001ff */
[----:B--2---:R-:W-:-:S02]  /*0730*/  FADD.FTZ R15, R14, R15 ;  /* 0x0000000f0e0f7221 */ /* 0x004fc40000010000 */
[----:B------:R-:W0:Y:S01]  /*0740*/  SHFL.BFLY PT, R8, R11, 0x1, 0x1f ;  /* 0x0c201f000b087f89 */ /* 0x000e2200000e0000 */
[----:B------:R-:W-:-:S03]  /*0750*/  IMAD.SHL.U32 R9, R7, 0x4, RZ ;  /* 0x0000000407097824 */ /* 0x000fc600078e00ff */
        /* <DEDUP_REMOVED lines=40> */
.L_x_2275:
[----:B------:R-:W-:Y:S05]  /*09e0*/  BSYNC B0 ;  /* 0x0000000000007941 */ /* 0x000fea0003800000 */
.L_x_2274:
        /* <DEDUP_REMOVED lines=9> */
.L_x_2280:
        /* <DEDUP_REMOVED lines=31> */
.L_x_2278:
[----:B------:R0:W-:Y:S01]  /*0c70*/  STS [R18], R17 ;  /* 0x0000001112007388 */ /* 0x0001e20000000800 */
[C---:B------:R-:W-:Y:S02]  /*0c80*/  HADD2 R14, |R17|.reuse, -RZ.H0_H0 ;  /* 0xa00000ff110e7230 */ /* 0x040fe40000000200 */
[----:B------:R-:W-:-:S03]  /*0c90*/  HSETP2.GT.AND P6, PT, |R17|.H0_H0, |R17|.H1_H1, PT ;  /* 0x7000001111007234 */ /* 0x000fc60003fc4a00 */
[----:B------:R-:W-:-:S04]  /*0ca0*/  PRMT R13, R14, 0x7632, R13 ;  /* 0x000076320e0d7816 */ /* 0x000fc8000000000d */
[----:B------:R-:W-:-:S05]  /*0cb0*/  SEL R14, R13, R14, !P6 ;  /* 0x0000000e0d0e7207 */ /* 0x000fca0007000000 */
[----:B------:R-:W-:-:S05]  /*0cc0*/  HSETP2.GT.AND P6, PT, R14.H0_H0, R11.H0_H0, PT ;  /* 0x2000000b0e007234 */ /* 0x000fca0003fc4800 */
[----:B------:R-:W-:-:S03]  /*0cd0*/  SEL R11, R11, R14, !P6 ;  /* 0x0000000e0b0b7207 */ /* 0x000fc60007000000 */
.L_x_2279:
[----:B0-----:R-:W-:Y:S05]  /*0ce0*/  @!P5 BRA `(.L_x_2280) ;  /* 0xfffffd900000d947 */ /* 0x001fea000383ffff */
.L_x_2277:
[----:B------:R-:W-:Y:S05]  /*0cf0*/  BSYNC B0 ;  /* 0x0000000000007941 */ /* 0x000fea0003800000 */
.L_x_2276:
        /* <DEDUP_REMOVED lines=49> */
[----:B------:R-:W-:Y:S05]  /*1010*/  CALL.REL.NOINC `($__internal_64_$__cuda_sm20_div_rn_f64_full) ;  /* 0x000001e000007944 */ /* 0x000fea0003c00000 */
.L_x_2284:
[----:B------:R-:W-:Y:S05]  /*1020*/  BSYNC B1 ;  /* 0x0000000000017941 */ /* 0x000fea0003800000 */
.L_x_2283:
[----:B------:R-:W2:Y:S01]  /*1030*/  F2F.F32.F64 R8, R6 ;  /* 0x0000000600087310 */ /* 0x000ea20000301000 */
[----:B------:R-:W2:Y:S01]  /*1040*/  DSETP.GEU.AND P0, PT, |R6|, c[0x2][0x0], PT ;  /* 0x008000000600762a */ /* 0x000ea20003f0e200 */
[----:B------:R-:W-:-:S13]  /*1050*/  IMAD.MOV.U32 R13, RZ, RZ, 0x2 ;  /* 0x00000002ff0d7424 */ /* 0x000fda00078e00ff */
[----:B--2---:R-:W-:Y:S02]  /*1060*/  @!P0 FMUL R8, R8, 1.175494350822287508e-38 ;  /* 0x0080000008088820 */ /* 0x004fe40000400000 */
.L_x_2285:
        /* <DEDUP_REMOVED lines=16> */
.L_x_2282:
[----:B------:R-:W-:Y:S05]  /*1170*/  BSYNC B0 ;  /* 0x0000000000007941 */ /* 0x000fea0003800000 */
.L_x_2281:
        /* <DEDUP_REMOVED lines=8> */
        .weak           $__internal_64_$__cuda_sm20_div_rn_f64_full
        .type           $__internal_64_$__cuda_sm20_div_rn_f64_full,@function
        .size           $__internal_64_$__cuda_sm20_div_rn_f64_full,(.L_x_2498 - $__internal_64_$__cuda_sm20_div_rn_f64_full)
$__internal_64_$__cuda_sm20_div_rn_f64_full:
        /* <DEDUP_REMOVED lines=57> */
.L_x_2287:
        /* <DEDUP_REMOVED lines=15> */
.L_x_2289:
[----:B------:R-:W-:Y:S01]  /*1680*/  LOP3.LUT R17, R9, 0x80000, RZ, 0xfc, !PT ;  /* 0x0008000009117812 */ /* 0x000fe200078efcff */
[----:B------:R-:W-:Y:S02]  /*1690*/  IMAD.MOV.U32 R16, RZ, RZ, R8 ;  /* 0x000000ffff107224 */ /* 0x000fe400078e0008 */
.L_x_2288:
[----:B------:R-:W-:Y:S05]  /*16a0*/  BSYNC B2 ;  /* 0x0000000000027941 */ /* 0x000fea0003800000 */
.L_x_2286:
[----:B------:R-:W-:Y:S01]  /*16b0*/  HFMA2.MMA R13, -RZ, RZ, 0, 0 ;  /* 0x00000000ff0d7435 */ /* 0x000fe200000001ff */
[----:B------:R-:W-:Y:S01]  /*16c0*/  MOV R6, R16 ;  /* 0x0000001000067202 */ /* 0x000fe20000000f00 */
[----:B------:R-:W-:-:S04]  /*16d0*/  IMAD.MOV.U32 R7, RZ, RZ, R17 ;  /* 0x000000ffff077224 */ /* 0x000fc800078e0011 */
[----:B------:R-:W-:Y:S05]  /*16e0*/  RET.REL.NODEC R12 `(_ZN17fastertransformer35generalAddBiasResidualLayerNormOpt2I7__half2Lb1ELb0ELi1ELb1ELi1EEEvPT_S3_PKS2_S5_S5_S5_S5_S5_fiiPKfS7_S7_Pfi) ;  /* 0xffffe9100c007950 */ /* 0x000fea0003c3ffff */
.L_x_2290:
        /* <DEDUP_REMOVED lines=9> */
.L_x_2498:


//--------------------- .text._ZN17fastertransformer34generalAddBiasResidualLayerNormOptI7__half2Lb1ELb0ELi1ELb1ELi1EEEvPT_S3_PKS2_S5_S5_S5_S5_S5_fiiPKfS7_S7_Pfi --------------------------
	.section	.text._ZN17fastertransformer34generalAddBiasResidualLayerNormOptI7__half2Lb1ELb0ELi1ELb1ELi1EEEvPT_S3_PKS2_S5_S5_S5_S5_S5_fiiPKfS7_S7_Pfi,"ax",@progbits
	.sectioninfo	@"SHI_REGISTERS=24"
	.align	128
        .global         _ZN17fastertransformer34generalAddBiasResidualLayerNormOptI7__half2Lb1ELb0ELi1ELb1ELi1EEEvPT_S3_PKS2_S5_S5_S5_S5_S5_fiiPKfS7_S7_Pfi
        .type           _ZN17fastertransformer34generalAddBiasResidualLayerNormOptI7__half2Lb1ELb0ELi1ELb1ELi1EEEvPT_S3_PKS2_S5_S5_S5_S5_S5_fiiPKfS7_S7_Pfi,@function
        .size           _ZN17fastertransformer34generalAddBiasResidualLayerNormOptI7__half2Lb1ELb0ELi1ELb1ELi1EEEvPT_S3_PKS2_S5_S5_S5_S5_S5_fiiPKfS7_S7_Pfi,(.L_x_2499 - _ZN17fastertransformer34generalAddBiasResidualLayerNormOptI7__half2Lb1ELb0ELi1ELb1ELi1EEEvPT_S3_PKS2_S5_S5_S5_S5_S5_fiiPKfS7_S7_Pfi)
        .other          _ZN17fastertransformer34generalAddBiasResidualLayerNormOptI7__half2Lb1ELb0ELi1ELb1ELi1EEEvPT_S3_PKS2_S5_S5_S5_S5_S5_fiiPKfS7_S7_Pfi,@"STO_CUDA_ENTRY STV_DEFAULT"
_ZN17fastertransformer34generalAddBiasResidualLayerNormOptI7__half2Lb1ELb0ELi1ELb1ELi1EEEvPT_S3_PKS2_S5_S5_S5_S5_S5_fiiPKfS7_S7_Pfi:
.text._ZN17fastertransformer34generalAddBiasResidualLayerNormOptI7__half2Lb1ELb0ELi1ELb1ELi1EEEvPT_S3_PKS2_S5_S5_S5_S5_S5_fiiPKfS7_S7_Pfi:
        /* <DEDUP_REMOVED lines=27> */
.L_x_2294:
        /* <DEDUP_REMOVED lines=16> */
.L_x_2293:
[----:B------:R-:W-:Y:S02]  /*02b0*/  IMAD.MOV.U32 R12, RZ, RZ, R0 ;  /* 0x000000ffff0c7224 */ /* 0x000fe400078e0000 */
.L_x_2295:
        /* <DEDUP_REMOVED lines=21> */
.L_x_2292:
[----:B0-----:R-:W-:Y:S05]  /*0410*/  BSYNC B0 ;  /* 0x0000000000007941 */ /* 0x001fea0003800000 */
.L_x_2291:
        /* <DEDUP_REMOVED lines=47> */
.L_x_2298:
        /* <DEDUP_REMOVED lines=14> */
.L_x_2297:
[----:B0-----:R-:W-:Y:S05]  /*07f0*/  BSYNC B0 ;  /* 0x0000000000007941 */ /* 0x001fea0003800000 */
.L_x_2296:
        /* <DEDUP_REMOVED lines=25> */
[----:B0-----:R-:W-:Y:S01]  /*0990*/  FADD.FTZ R11, R10, R11 ;  /* 0x0000000b0a0b7221 */ /* 0x001fe20000010000 */
[----:B------:R-:W-:-:S04]  /*09a0*/  HFMA2.MMA R10, -RZ, RZ, 0, 1.013278961181640625e-06 ;  /* 0x00000011ff0a7435 */ /* 0x000fc800000001ff */
        /* <DEDUP_REMOVED lines=14> */
.L_x_2303:
        /* <DEDUP_REMOVED lines=31> */
.L_x_2301:
[----:B------:R0:W-:Y:S01]  /*0c80*/  STS [R19], R18 ;  /* 0x0000001213007388 */ /* 0x0001e20000000800 */
[C---:B------:R-:W-:Y:S02]  /*0c90*/  HADD2 R13, |R18|.reuse, -RZ.H0_H0 ;  /* 0xa00000ff120d7230 */ /* 0x040fe40000000200 */
[----:B------:R-:W-:-:S03]  /*0ca0*/  HSETP2.GT.AND P6, PT, |R18|.H0_H0, |R18|.H1_H1, PT ;  /* 0x7000001212007234 */ /* 0x000fc60003fc4a00 */
[----:B------:R-:W-:-:S04]  /*0cb0*/  PRMT R14, R13, 0x7632, R14 ;  /* 0x000076320d0e7816 */ /* 0x000fc8000000000e */
[----:B------:R-:W-:-:S05]  /*0cc0*/  SEL R13, R14, R13, !P6 ;  /* 0x0000000d0e0d7207 */ /* 0x000fca0007000000 */
[----:B------:R-:W-:-:S05]  /*0cd0*/  HSETP2.GT.AND P6, PT, R13.H0_H0, R10.H0_H0, PT ;  /* 0x2000000a0d007234 */ /* 0x000fca0003fc4800 */
[----:B------:R-:W-:-:S03]  /*0ce0*/  SEL R10, R10, R13, !P6 ;  /* 0x0000000d0a0a7207 */ /* 0x000fc60007000000 */
.L_x_2302:
[----:B0-----:R-:W-:Y:S05]  /*0cf0*/  @!P5 BRA `(.L_x_2303) ;  /* 0xfffffd900000d947 */ /* 0x001fea000383ffff */
.L_x_2300:
[----:B0-----:R-:W-:Y:S05]  /*0d00*/  BSYNC B0 ;  /* 0x0000000000007941 */ /* 0x001fea0003800000 */
.L_x_2299:
        /* <DEDUP_REMOVED lines=49> */
[----:B------:R-:W-:Y:S05]  /*1020*/  CALL.REL.NOINC `($__internal_65_$__cuda_sm20_div_rn_f64_full) ;  /* 0x0000020000007944 */ /* 0x000fea0003c00000 */
.L_x_2307:
[----:B------:R-:W-:Y:S05]  /*1030*/  BSYNC B1 ;  /* 0x0000000000017941 */ /* 0x000fea0003800000 */
.L_x_2306:
[----:B------:R-:W0:Y:S01]  /*1040*/  S2R R13, SR_CTAID.X ;  /* 0x00000000000d7919 */ /* 0x000e220000002500 */
[----:B------:R-:W2:Y:S01]  /*1050*/  F2F.F32.F64 R5, R8 ;  /* 0x0000000800057310 */ /* 0x000ea20000301000 */
[----:B------:R-:W2:Y:S01]  /*1060*/  DSETP.GEU.AND P0, PT, |R8|, c[0x2][0x0], PT ;  /* 0x008000000800762a */ /* 0x000ea20003f0e200 */
[----:B-1----:R-:W-:-:S13]  /*1070*/  IMAD.MOV.U32 R15, RZ, RZ, 0x2 ;  /* 0x00000002ff0f7424 */ /* 0x002fda00078e00ff */
[----:B--2---:R-:W-:Y:S02]  /*1080*/  @!P0 FMUL R5, R5, 1.175494350822287508e-38 ;  /* 0x0080000005058820 */ /* 0x004fe40000400000 */
.L_x_2308:
        /* <DEDUP_REMOVED lines=16> */
.L_x_2305:
[----:B------:R-:W-:Y:S05]  /*1190*/  BSYNC B0 ;  /* 0x0000000000007941 */ /* 0x000fea0003800000 */
.L_x_2304:
        /* <DEDUP_REMOVED lines=9> */
        .weak           $__internal_65_$__cuda_sm20_div_rn_f64_full
        .type           $__internal_65_$__cuda_sm20_div_rn_f64_full,@function
        .size           $__internal_65_$__cuda_sm20_div_rn_f64_full,(.L_x_2499 - $__internal_65_$__cuda_sm20_div_rn_f64_full)
$__internal_65_$__cuda_sm20_div_rn_f64_full:
        /* <DEDUP_REMOVED lines=57> */
.L_x_2310:
        /* <DEDUP_REMOVED lines=15> */
.L_x_2312:
[----:B0-----:R-:W-:Y:S01]  /*16b0*/  LOP3.LUT R17, R7, 0x80000, RZ, 0xfc, !PT ;  /* 0x0008000007117812 */ /* 0x001fe200078efcff */
[----:B------:R-:W-:Y:S02]  /*16c0*/  IMAD.MOV.U32 R16, RZ, RZ, R6 ;  /* 0x000000ffff107224 */ /* 0x000fe400078e0006 */
.L_x_2311:
[----:B------:R-:W-:Y:S05]  /*16d0*/  BSYNC B2 ;  /* 0x0000000000027941 */ /* 0x000fea0003800000 */
.L_x_2309:
[----:B------:R-:W-:Y:S01]  /*16e0*/  IMAD.MOV.U32 R11, RZ, RZ, 0x0 ;  /* 0x00000000ff0b7424 */ /* 0x000fe200078e00ff */
[----:B------:R-:W-:Y:S01]  /*16f0*/  MOV R9, R17 ;  /* 0x0000001100097202 */ /* 0x000fe20000000f00 */
[----:B------:R-:W-:Y:S02]  /*1700*/  IMAD.MOV.U32 R8, RZ, RZ, R16 ;  /* 0x000000ffff087224 */ /* 0x000fe400078e0010 */
[----:B------:R-:W-:Y:S05]  /*1710*/  RET.REL.NODEC R10 `(_ZN17fastertransformer34generalAddBiasResidualLayerNormOptI7__half2Lb1ELb0ELi1ELb1ELi1EEEvPT_S3_PKS2_S5_S5_S5_S5_S5_fiiPKfS7_S7_Pfi) ;  /* 0xffffe8e00a007950 */ /* 0x000fea0003c3ffff */
.L_x_2313:
        /* <DEDUP_REMOVED lines=14> */
.L_x_2499:


//--------------------- .text._ZN17fastertransformer35generalAddBiasResidualLayerNormOpt2I7__half2Lb0ELb1ELi1ELb1ELi1EEEvPT_S3_PKS2_S5_S5_S5_S5_S5_fiiPKfS7_S7_Pfi --------------------------
	.section	.text._ZN17fastertransformer35generalAddBiasResidualLayerNormOpt2I7__half2Lb0ELb1ELi1ELb1ELi1EEEvPT_S3_PKS2_S5_S5_S5_S5_S5_fiiPKfS7_S7_Pfi,"ax",@progbits
	.sectioninfo	@"SHI_REGISTERS=25"
	.align	128
        .global         _ZN17fastertransformer35generalAddBiasResidualLayerNormOpt2I7__half2Lb0ELb1ELi1ELb1ELi1EEEvPT_S3_PKS2_S5_S5_S5_S5_S5_fiiPKfS7_S7_Pfi
        .type           _ZN17fastertransformer35generalAddBiasResidualLayerNormOpt2I7__half2Lb0ELb1ELi1ELb1ELi1EEEvPT_S3_PKS2_S5_S5_S5_S5_S5_fiiPKfS7_S7_Pfi,@function
        .size           _ZN17fastertransformer35generalAddBiasResidualLayerNormOpt2I7__half2Lb0ELb1ELi1ELb1ELi1EEEvPT_S3_PKS2_S5_S5_S5_S5_S5_fiiPKfS7_S7_Pfi,(.L_x_2500 - _ZN17fastertransformer35generalAddBiasResidualLayerNormOpt2I7__half2Lb0ELb1ELi1ELb1ELi1EEEvPT_S3_PKS2_S5_S5_S5_S5_S5_fiiPKfS7_S7_Pfi)
        .other          _ZN17fastertransformer35generalAddBiasResidualLayerNormOpt2I7__half2Lb0ELb1ELi1ELb1ELi1EEEvPT_S3_PKS2_S5_S5_S5_S5_S5_fiiPKfS7_S7_Pfi,@"STO_CUDA_ENTRY STV_DEFAULT"
_ZN17fastertransformer35generalAddBiasResidualLayerNormOpt2I7__half2Lb0ELb1ELi1ELb1ELi1EEEvPT_S3_PKS2_S5_S5_S5_S5_S5_fiiPKfS7_S7_Pfi:
.text._ZN17fastertransformer35generalAddBiasResidualLayerNormOpt2I7__half2Lb0ELb1ELi1ELb1ELi1EEEvPT_S3_PKS2_S5_S5_S5_S5_S5_fiiPKfS7_S7_Pfi:
        /* <DEDUP_REMOVED lines=16> */
.L_x_2316:
[----:B------:R-:W-:Y:S02]  /*0100*/  IMAD.MOV.U32 R16, RZ, RZ, 0x4 ;  /* 0x00000004ff107424 */ /* 0x000fe400078e00ff */
[----:B------:R-:W-:Y:S02]  /*0110*/  IMAD R15, R0, c[0x0][0x1a8], R9 ;  /* 0x00006a00000f7a24 */ /* 0x000fe400078e0209 */
        /* <DEDUP_REMOVED lines=25> */
.L_x_2315:
[----:B-12---:R-:W-:Y:S05]  /*02b0*/  BSYNC B0 ;  /* 0x0000000000007941 */ /* 0x006fea0003800000 */
.L_x_2314:
        /* <DEDUP_REMOVED lines=66> */
.L_x_2318:
[----:B------:R-:W-:Y:S05]  /*06e0*/  BSYNC B0 ;  /* 0x0000000000007941 */ /* 0x000fea0003800000 */
.L_x_2317:
        /* <DEDUP_REMOVED lines=9> */
.L_x_2323:
        /* <DEDUP_REMOVED lines=33> */
.L_x_2321:
[----:B------:R0:W-:Y:S01]  /*0990*/  STS [R18], R17 ;  /* 0x0000001112007388 */ /* 0x0001e20000000800 */
[C---:B------:R-:W-:Y:S02]  /*09a0*/  HADD2 R14, |R17|.reuse, -RZ.H0_H0 ;  /* 0xa00000ff110e7230 */ /* 0x040fe40000000200 */
[----:B------:R-:W-:-:S03]  /*09b0*/  HSETP2.GT.AND P5, PT, |R17|.H0_H0, |R17|.H1_H1, PT ;  /* 0x7000001111007234 */ /* 0x000fc60003fa4a00 */
[----:B------:R-:W-:-:S04]  /*09c0*/  PRMT R13, R14, 0x7632, R13 ;  /* 0x000076320e0d7816 */ /* 0x000fc8000000000d */
[----:B------:R-:W-:-:S05]  /*09d0*/  SEL R14, R13, R14, !P5 ;  /* 0x0000000e0d0e7207 */ /* 0x000fca0006800000 */
[----:B------:R-:W-:-:S05]  /*09e0*/  HSETP2.GT.AND P5, PT, R14.H0_H0, R11.H0_H0, PT ;  /* 0x2000000b0e007234 */ /* 0x000fca0003fa4800 */
[----:B------:R-:W-:-:S03]  /*09f0*/  SEL R11, R11, R14, !P5 ;  /* 0x0000000e0b0b7207 */ /* 0x000fc60006800000 */
.L_x_2322:
[----:B0-----:R-:W-:Y:S05]  /*0a00*/  @!P4 BRA `(.L_x_2323) ;  /* 0xfffffd700000c947 */ /* 0x001fea000383ffff */
.L_x_2320:
[----:B------:R-:W-:Y:S05]  /*0a10*/  BSYNC B0 ;  /* 0x0000000000007941 */ /* 0x000fea0003800000 */
.L_x_2319:
        /* <DEDUP_REMOVED lines=49> */
[----:B------:R-:W-:Y:S05]  /*0d30*/  CALL.REL.NOINC `($__internal_66_$__cuda_sm20_div_rn_f64_full) ;  /* 0x000001e000007944 */ /* 0x000fea0003c00000 */
.L_x_2327:
[----:B------:R-:W-:Y:S05]  /*0d40*/  BSYNC B1 ;  /* 0x0000000000017941 */ /* 0x000fea0003800000 */
.L_x_2326:
[----:B------:R-:W2:Y:S01]  /*0d50*/  F2F.F32.F64 R8, R6 ;  /* 0x0000000600087310 */ /* 0x000ea20000301000 */
[----:B------:R-:W2:Y:S01]  /*0d60*/  DSETP.GEU.AND P0, PT, |R6|, c[0x2][0x0], PT ;  /* 0x008000000600762a */ /* 0x000ea20003f0e200 */
[----:B------:R-:W-:-:S13]  /*0d70*/  IMAD.MOV.U32 R13, RZ, RZ, 0x2 ;  /* 0x00000002ff0d7424 */ /* 0x000fda00078e00ff */
[----:B--2---:R-:W-:Y:S02]  /*0d80*/  @!P0 FMUL R8, R8, 1.175494350822287508e-38 ;  /* 0x0080000008088820 */ /* 0x004fe40000400000 */
.L_x_2328:
        /* <DEDUP_REMOVED lines=16> */
.L_x_2325:
[----:B------:R-:W-:Y:S05]  /*0e90*/  BSYNC B0 ;  /* 0x0000000000007941 */ /* 0x000fea0003800000 */
.L_x_2324:
        /* <DEDUP_REMOVED lines=8> */
        .weak           $__internal_66_$__cuda_sm20_div_rn_f64_full
        .type           $__internal_66_$__cuda_sm20_div_rn_f64_full,@function
        .size           $__internal_66_$__cuda_sm20_div_rn_f64_full,(.L_x_2500 - $__internal_66_$__cuda_sm20_div_rn_f64_full)
$__internal_66_$__cuda_sm20_div_rn_f64_full:
        /* <DEDUP_REMOVED lines=57> */
.L_x_2330:
        /* <DEDUP_REMOVED lines=15> */
.L_x_2332:
[----:B------:R-:W-:Y:S01]  /*13a0*/  LOP3.LUT R17, R9, 0x80000, RZ, 0xfc, !PT ;  /* 0x0008000009117812 */ /* 0x000fe200078efcff */
[----:B------:R-:W-:Y:S02]  /*13b0*/  IMAD.MOV.U32 R16, RZ, RZ, R8 ;  /* 0x000000ffff107224 */ /* 0x000fe400078e0008 */
.L_x_2331:
[----:B------:R-:W-:Y:S05]  /*13c0*/  BSYNC B2 ;  /* 0x0000000000027941 */ /* 0x000fea0003800000 */
.L_x_2329:
[----:B------:R-:W-:Y:S01]  /*13d0*/  IMAD.MOV.U32 R13, RZ, RZ, 0x0 ;  /* 0x00000000ff0d7424 */ /* 0x000fe200078e00ff */
[----:B------:R-:W-:Y:S01]  /*13e0*/  MOV R7, R17 ;  /* 0x0000001100077202 */ /* 0x000fe20000000f00 */
[----:B------:R-:W-:Y:S02]  /*13f0*/  IMAD.MOV.U32 R6, RZ, RZ, R16 ;  /* 0x000000ffff067224 */ /* 0x000fe400078e0010 */
[----:B------:R-:W-:Y:S05]  /*1400*/  RET.REL.NODEC R12 `(_ZN17fastertransformer35generalAddBiasResidualLayerNormOpt2I7__half2Lb0ELb1ELi1ELb1ELi1EEEvPT_S3_PKS2_S5_S5_S5_S5_S5_fiiPKfS7_S7_Pfi) ;  /* 0xffffebf00c007950 */ /* 0x000fea0003c3ffff */
.L_x_2333:
        /* <DEDUP_REMOVED lines=15> */
.L_x_2500:


//--------------------- .text._ZN17fastertransformer34generalAddBiasResidualLayerNormOptI7__half2Lb0ELb1ELi1ELb1ELi1EEEvPT_S3_PKS2_S5_S5_S5_S5_S5_fiiPKfS7_S7_Pfi --------------------------
	.section	.text._ZN17fastertransformer34generalAddBiasResidualLayerNormOptI7__half2Lb0ELb1ELi1ELb1ELi1EEEvPT_S3_PKS2_S5_S5_S5_S5_S5_fiiPKfS7_S7_Pfi,"ax",@progbits
	.sectioninfo	@"SHI_REGISTERS=24"
	.align	128
        .global         _ZN17fastertransformer34generalAddBiasResidualLayerNormOptI7__half2Lb0ELb1ELi1ELb1ELi1EEEvPT_S3_PKS2_S5_S5_S5_S5_S5_fiiPKfS7_S7_Pfi
        .type           _ZN17fastertransformer34generalAddBiasResidualLayerNormOptI7__half2Lb0ELb1ELi1ELb1ELi1EEEvPT_S3_PKS2_S5_S5_S5_S5_S5_fiiPKfS7_S7_Pfi,@function
        .size           _ZN17fastertransformer34generalAddBiasResidualLayerNormOptI7__half2Lb0ELb1ELi1ELb1ELi1EEEvPT_S3_PKS2_S5_S5_S5_S5_S5_fiiPKfS7_S7_Pfi,(.L_x_2501 - _ZN17fastertransformer34generalAddBiasResidualLayerNormOptI7__half2Lb0ELb1ELi1ELb1ELi1EEEvPT_S3_PKS2_S5_S5_S5_S5_S5_fiiPKfS7_S7_Pfi)
        .other          _ZN17fastertransformer34generalAddBiasResidualLayerNormOptI7__half2Lb0ELb1ELi1ELb1ELi1EEEvPT_S3_PKS2_S5_S5_S5_S5_S5_fiiPKfS7_S7_Pfi,@"STO_CUDA_ENTRY STV_DEFAULT"
_ZN17fastertransformer34generalAddBiasResidualLayerNormOptI7__half2Lb0ELb1ELi1ELb1ELi1EEEvPT_S3_PKS2_S5_S5_S5_S5_S5_fiiPKfS7_S7_Pfi:
.text._ZN17fastertransformer34generalAddBiasResidualLayerNormOptI7__half2Lb0ELb1ELi1ELb1ELi1EEEvPT_S3_PKS2_S5_S5_S5_S5_S5_fiiPKfS7_S7_Pfi:
        /* <DEDUP_REMOVED lines=15> */
.L_x_2336:
        /* <DEDUP_REMOVED lines=15> */
.L_x_2335:
[----:B-1----:R-:W-:Y:S05]  /*01e0*/  BSYNC B0 ;  /* 0x0000000000007941 */ /* 0x002fea0003800000 */
.L_x_2334:
        /* <DEDUP_REMOVED lines=47> */
.L_x_2339:
        /* <DEDUP_REMOVED lines=14> */
.L_x_2338:
[----:B0-----:R-:W-:Y:S05]  /*05c0*/  BSYNC B0 ;  /* 0x0000000000007941 */ /* 0x001fea0003800000 */
.L_x_2337:
        /* <DEDUP_REMOVED lines=41> */
.L_x_2344:
        /* <DEDUP_REMOVED lines=33> */
.L_x_2342:
[----:B------:R0:W-:Y:S01]  /*0a70*/  STS [R19], R18 ;  /* 0x0000001213007388 */ /* 0x0001e20000000800 */
[C---:B------:R-:W-:Y:S02]  /*0a80*/  HADD2 R13, |R18|.reuse, -RZ.H0_H0 ;  /* 0xa00000ff120d7230 */ /* 0x040fe40000000200 */
[----:B------:R-:W-:-:S03]  /*0a90*/  HSETP2.GT.AND P5, PT, |R18|.H0_H0, |R18|.H1_H1, PT ;  /* 0x7000001212007234 */ /* 0x000fc60003fa4a00 */
[----:B------:R-:W-:-:S04]  /*0aa0*/  PRMT R14, R13, 0x7632, R14 ;  /* 0x000076320d0e7816 */ /* 0x000fc8000000000e */
[----:B------:R-:W-:-:S05]  /*0ab0*/  SEL R13, R14, R13, !P5 ;  /* 0x0000000d0e0d7207 */ /* 0x000fca0006800000 */
[----:B------:R-:W-:-:S05]  /*0ac0*/  HSETP2.GT.AND P5, PT, R13.H0_H0, R10.H0_H0, PT ;  /* 0x2000000a0d007234 */ /* 0x000fca0003fa4800 */
[----:B------:R-:W-:-:S03]  /*0ad0*/  SEL R10, R10, R13, !P5 ;  /* 0x0000000d0a0a7207 */ /* 0x000fc60006800000 */
.L_x_2343:
[----:B0-----:R-:W-:Y:S05]  /*0ae0*/  @!P4 BRA `(.L_x_2344) ;  /* 0xfffffd700000c947 */ /* 0x001fea000383ffff */
.L_x_2341:
[----:B0-----:R-:W-:Y:S05]  /*0af0*/  BSYNC B0 ;  /* 0x0000000000007941 */ /* 0x001fea0003800000 */
.L_x_2340:
        /* <DEDUP_REMOVED lines=49> */
[----:B------:R-:W-:Y:S05]  /*0e10*/  CALL.REL.NOINC `($__internal_67_$__cuda_sm20_div_rn_f64_full) ;  /* 0x0000020000007944 */ /* 0x000fea0003c00000 */
.L_x_2348:
[----:B------:R-:W-:Y:S05]  /*0e20*/  BSYNC B1 ;  /* 0x0000000000017941 */ /* 0x000fea0003800000 */
.L_x_2347:
[----:B------:R-:W0:Y:S01]  /*0e30*/  S2R R13, SR_CTAID.X ;  /* 0x00000000000d7919 */ /* 0x000e220000002500 */
[----:B------:R-:W2:Y:S01]  /*0e40*/  F2F.F32.F64 R5, R8 ;  /* 0x0000000800057310 */ /* 0x000ea20000301000 */
[----:B------:R-:W2:Y:S01]  /*0e50*/  DSETP.GEU.AND P0, PT, |R8|, c[0x2][0x0], PT ;  /* 0x008000000800762a */ /* 0x000ea20003f0e200 */
[----:B-1----:R-:W-:-:S13]  /*0e60*/  IMAD.MOV.U32 R15, RZ, RZ, 0x2 ;  /* 0x00000002ff0f7424 */ /* 0x002fda00078e00ff */
[----:B--2---:R-:W-:Y:S02]  /*0e70*/  @!P0 FMUL R5, R5, 1.175494350822287508e-38 ;  /* 0x0080000005058820 */ /* 0x004fe40000400000 */
.L_x_2349:
        /* <DEDUP_REMOVED lines=16> */
.L_x_2346:
[----:B------:R-:W-:Y:S05]  /*0f80*/  BSYNC B0 ;  /* 0x0000000000007941 */ /* 0x000fea0003800000 */
.L_x_2345:
        /* <DEDUP_REMOVED lines=9> */
        .weak           $__internal_67_$__cuda_sm20_div_rn_f64_full
        .type           $__internal_67_$__cuda_sm20_div_rn_f64_full,@function
        .size           $__internal_67_$__cuda_sm20_div_rn_f64_full,(.L_x_2501 - $__internal_67_$__cuda_sm20_div_rn_f64_full)
$__internal_67_$__cuda_sm20_div_rn_f64_full:
        /* <DEDUP_REMOVED lines=57> */
.L_x_2351:
        /* <DEDUP_REMOVED lines=15> */
.L_x_2353:
[----:B0-----:R-:W-:Y:S01]  /*14a0*/  LOP3.LUT R17, R7, 0x80000, RZ, 0xfc, !PT ;  /* 0x0008000007117812 */ /* 0x001fe200078efcff */
[----:B------:R-:W-:Y:S02]  /*14b0*/  IMAD.MOV.U32 R16, RZ, RZ, R6 ;  /* 0x000000ffff107224 */ /* 0x000fe400078e0006 */
.L_x_2352:
[----:B------:R-:W-:Y:S05]  /*14c0*/  BSYNC B2 ;  /* 0x0000000000027941 */ /* 0x000fea0003800000 */
.L_x_2350:
[----:B------:R-:W-:Y:S01]  /*14d0*/  IMAD.MOV.U32 R11, RZ, RZ, 0x0 ;  /* 0x00000000ff0b7424 */ /* 0x000fe200078e00ff */
[----:B------:R-:W-:Y:S01]  /*14e0*/  MOV R8, R16 ;  /* 0x0000001000087202 */ /* 0x000fe20000000f00 */
[----:B------:R-:W-:Y:S02]  /*14f0*/  IMAD.MOV.U32 R9, RZ, RZ, R17 ;  /* 0x000000ffff097224 */ /* 0x000fe400078e0011 */
[----:B------:R-:W-:Y:S05]  /*1500*/  RET.REL.NODEC R10 `(_ZN17fastertransformer34generalAddBiasResidualLayerNormOptI7__half2Lb0ELb1ELi1ELb1ELi1EEEvPT_S3_PKS2_S5_S5_S5_S5_S5_fiiPKfS7_S7_Pfi) ;  /* 0xffffeaf00a007950 */ /* 0x000fea0003c3ffff */
.L_x_2354:
        /* <DEDUP_REMOVED lines=15> */
.L_x_2501:


//--------------------- .text._ZN17fastertransformer35generalAddBiasResidualLayerNormOpt2I7__half2Lb1ELb1ELi1ELb1ELi1EEEvPT_S3_PKS2_S5_S5_S5_S5_S5_fiiPKfS7_S7_Pfi --------------------------
	.section	.text._ZN17fastertransformer35generalAddBiasResidualLayerNormOpt2I7__half2Lb1ELb1ELi1ELb1ELi1EEEvPT_S3_PKS2_S5_S5_S5_S5_S5_fiiPKfS7_S7_Pfi,"ax",@progbits
	.sectioninfo	@"SHI_REGISTERS=25"
	.align	128
        .global         _ZN17fastertransformer35generalAddBiasResidualLayerNormOpt2I7__half2Lb1ELb1ELi1ELb1ELi1EEEvPT_S3_PKS2_S5_S5_S5_S5_S5_fiiPKfS7_S7_Pfi
        .type           _ZN17fastertransformer35generalAddBiasResidualLayerNormOpt2I7__half2Lb1ELb1ELi1ELb1ELi1EEEvPT_S3_PKS2_S5_S5_S5_S5_S5_fiiPKfS7_S7_Pfi,@function
        .size           _ZN17fastertransformer35generalAddBiasResidualLayerNormOpt2I7__half2Lb1ELb1ELi1ELb1ELi1EEEvPT_S3_PKS2_S5_S5_S5_S5_S5_fiiPKfS7_S7_Pfi,(.L_x_2502 - _ZN17fastertransformer35generalAddBiasResidualLayerNormOpt2I7__half2Lb1ELb1ELi1ELb1ELi1EEEvPT_S3_PKS2_S5_S5_S5_S5_S5_fiiPKfS7_S7_Pfi)
        .other          _ZN17fastertransformer35generalAddBiasResidualLayerNormOpt2I7__half2Lb1ELb1ELi1ELb1ELi1EEEvPT_S3_PKS2_S5_S5_S5_S5_S5_fiiPKfS7_S7_Pfi,@"STO_CUDA_ENTRY STV_DEFAULT"
_ZN17fastertransformer35generalAddBiasResidualLayerNormOpt2I7__half2Lb1ELb1ELi1ELb1ELi1EEEvPT_S3_PKS2_S5_S5_S5_S5_S5_fiiPKfS7_S7_Pfi:
.text._ZN17fastertransformer35generalAddBiasResidualLayerNormOpt2I7__half2Lb1ELb1ELi1ELb1ELi1EEEvPT_S3_PKS2_S5_S5_S5_S5_S5_fiiPKfS7_S7_Pfi:
        /* <DEDUP_REMOVED lines=28> */
.L_x_2358:
        /* <DEDUP_REMOVED lines=34> */
.L_x_2357:
[----:B------:R-:W-:Y:S01]  /*03e0*/  CS2R R6, SRZ ;  /* 0x0000000000067805 */ /* 0x000fe2000001ff00 */
[----:B------:R-:W-:-:S03]  /*03f0*/  IMAD.MOV.U32 R12, RZ, RZ, R0 ;  /* 0x000000ffff0c7224 */ /* 0x000fc600078e0000 */
.L_x_2359:
        /* <DEDUP_REMOVED lines=11> */
[----:B0-----:R-:W-:-:S02]  /*04b0*/  FMUL.FTZ R13, R13, R10 ;  /* 0x0000000a0d0d7220 */ /* 0x001fc40000410000 */
[----:B-1----:R-:W-:Y:S01]  /*04c0*/  FMUL.FTZ R20, R15, R10 ;  /* 0x0000000a0f147220 */ /* 0x002fe20000410000 */
[----:B---3--:R-:W-:-:S04]  /*04d0*/  HADD2.F32 R15, -RZ, R16.H1_H1 ;  /* 0x30000010ff0f7230 */ /* 0x008fc80000004100 */
[----:B------:R-:W-:Y:S01]  /*04e0*/  F2FP.PACK_AB R17, R20, R13 ;  /* 0x0000000d1411723e */ /* 0x000fe200000000ff */
        /* <DEDUP_REMOVED lines=8> */
[----:B------:R-:W-:-:S02]  /*0570*/  FADD.FTZ R13, R13, R16 ;  /* 0x000000100d0d7221 */ /* 0x000fc40000010000 */
        /* <DEDUP_REMOVED lines=15> */
.L_x_2356:
[----:B0--3--:R-:W-:Y:S05]  /*0670*/  BSYNC B0 ;  /* 0x0000000000007941 */ /* 0x009fea0003800000 */
.L_x_2355:
        /* <DEDUP_REMOVED lines=66> */
.L_x_2361:
[----:B------:R-:W-:Y:S05]  /*0aa0*/  BSYNC B0 ;  /* 0x0000000000007941 */ /* 0x000fea0003800000 */
.L_x_2360:
        /* <DEDUP_REMOVED lines=9> */
.L_x_2366:
        /* <DEDUP_REMOVED lines=31> */
.L_x_2364:
[----:B------:R0:W-:Y:S01]  /*0d30*/  STS [R19], R17 ;  /* 0x0000001113007388 */ /* 0x0001e20000000800 */
[C---:B------:R-:W-:Y:S02]  /*0d40*/  HADD2 R14, |R17|.reuse, -RZ.H0_H0 ;  /* 0xa00000ff110e7230 */ /* 0x040fe40000000200 */
[----:B------:R-:W-:-:S03]  /*0d50*/  HSETP2.GT.AND P6, PT, |R17|.H0_H0, |R17|.H1_H1, PT ;  /* 0x7000001111007234 */ /* 0x000fc60003fc4a00 */
[----:B------:R-:W-:-:S04]  /*0d60*/  PRMT R13, R14, 0x7632, R13 ;  /* 0x000076320e0d7816 */ /* 0x000fc8000000000d */
[----:B------:R-:W-:-:S05]  /*0d70*/  SEL R14, R13, R14, !P6 ;  /* 0x0000000e0d0e7207 */ /* 0x000fca0007000000 */
[----:B------:R-:W-:-:S05]  /*0d80*/  HSETP2.GT.AND P6, PT, R14.H0_H0, R11.H0_H0, PT ;  /* 0x2000000b0e007234 */ /* 0x000fca0003fc4800 */
[----:B------:R-:W-:-:S03]  /*0d90*/  SEL R11, R11, R14, !P6 ;  /* 0x0000000e0b0b7207 */ /* 0x000fc60007000000 */
.L_x_2365:
[----:B0-----:R-:W-:Y:S05]  /*0da0*/  @!P5 BRA `(.L_x_2366) ;  /* 0xfffffd900000d947 */ /* 0x001fea000383ffff */
.L_x_2363:
[----:B------:R-:W-:Y:S05]  /*0db0*/  BSYNC B0 ;  /* 0x0000000000007941 */ /* 0x000fea0003800000 */
.L_x_2362:
        /* <DEDUP_REMOVED lines=49> */
[----:B------:R-:W-:Y:S05]  /*10d0*/  CALL.REL.NOINC `($__internal_68_$__cuda_sm20_div_rn_f64_full) ;  /* 0x000001e000007944 */ /* 0x000fea0003c00000 */
.L_x_2370:
[----:B------:R-:W-:Y:S05]  /*10e0*/  BSYNC B1 ;  /* 0x0000000000017941 */ /* 0x000fea0003800000 */
.L_x_2369:
[----:B------:R-:W2:Y:S01]  /*10f0*/  F2F.F32.F64 R8, R6 ;  /* 0x0000000600087310 */ /* 0x000ea20000301000 */
[----:B------:R-:W2:Y:S01]  /*1100*/  DSETP.GEU.AND P0, PT, |R6|, c[0x2][0x0], PT ;  /* 0x008000000600762a */ /* 0x000ea20003f0e200 */
[----:B------:R-:W-:-:S13]  /*1110*/  MOV R13, 0x2 ;  /* 0x00000002000d7802 */ /* 0x000fda0000000f00 */
[----:B--2---:R-:W-:Y:S02]  /*1120*/  @!P0 FMUL R8, R8, 1.175494350822287508e-38 ;  /* 0x0080000008088820 */ /* 0x004fe40000400000 */
.L_x_2371:
        /* <DEDUP_REMOVED lines=16> */
.L_x_2368:
[----:B------:R-:W-:Y:S05]  /*1230*/  BSYNC B0 ;  /* 0x0000000000007941 */ /* 0x000fea0003800000 */
.L_x_2367:
        /* <DEDUP_REMOVED lines=8> */
        .weak           $__internal_68_$__cuda_sm20_div_rn_f64_full
        .type           $__internal_68_$__cuda_sm20_div_rn_f64_full,@function
        .size           $__internal_68_$__cuda_sm20_div_rn_f64_full,(.L_x_2502 - $__internal_68_$__cuda_sm20_div_rn_f64_full)
$__internal_68_$__cuda_sm20_div_rn_f64_full:
        /* <DEDUP_REMOVED lines=57> */
.L_x_2373:
        /* <DEDUP_REMOVED lines=15> */
.L_x_2375:
[----:B------:R-:W-:Y:S01]  /*1740*/  LOP3.LUT R17, R9, 0x80000, RZ, 0xfc, !PT ;  /* 0x0008000009117812 */ /* 0x000fe200078efcff */
[----:B------:R-:W-:Y:S02]  /*1750*/  IMAD.MOV.U32 R16, RZ, RZ, R8 ;  /* 0x000000ffff107224 */ /* 0x000fe400078e0008 */
.L_x_2374:
[----:B------:R-:W-:Y:S05]  /*1760*/  BSYNC B2 ;  /* 0x0000000000027941 */ /* 0x000fea0003800000 */
.L_x_2372:
[----:B------:R-:W-:Y:S01]  /*1770*/  HFMA2.MMA R13, -RZ, RZ, 0, 0 ;  /* 0x00000000ff0d7435 */ /* 0x000fe200000001ff */
[----:B------:R-:W-:Y:S01]  /*1780*/  MOV R6, R16 ;  /* 0x0000001000067202 */ /* 0x000fe20000000f00 */
[----:B------:R-:W-:-:S04]  /*1790*/  IMAD.MOV.U32 R7, RZ, RZ, R17 ;  /* 0x000000ffff077224 */ /* 0x000fc800078e0011 */
[----:B------:R-:W-:Y:S05]  /*17a0*/  RET.REL.NODEC R12 `(_ZN17fastertransformer35generalAddBiasResidualLayerNormOpt2I7__half2Lb1ELb1ELi1ELb1ELi1EEEvPT_S3_PKS2_S5_S5_S5_S5_S5_fiiPKfS7_S7_Pfi) ;  /* 0xffffe8500c007950 */ /* 0x000fea0003c3ffff */
.L_x_2376:
        /* <DEDUP_REMOVED lines=13> */
.L_x_2502:


//--------------------- .text._ZN17fastertransformer34generalAddBiasResidualLayerNormOptI7__half2Lb1ELb1ELi1ELb1ELi1EEEvPT_S3_PKS2_S5_S5_S5_S5_S5_fiiPKfS7_S7_Pfi --------------------------
	.section	.text._ZN17fastertransformer34generalAddBiasResidualLayerNormOptI7__half2Lb1ELb1ELi1ELb1ELi1EEEvPT_S3_PKS2_S5_S5_S5_S5_S5_fiiPKfS7_S7_Pfi,"ax",@progbits
	.sectioninfo	@"SHI_REGISTERS=24"
	.align	128
        .global         _ZN17fastertransformer34generalAddBiasResidualLayerNormOptI7__half2Lb1ELb1ELi1ELb1ELi1EEEvPT_S3_PKS2_S5_S5_S5_S5_S5_fiiPKfS7_S7_Pfi
        .type           _ZN17fastertransformer34generalAddBiasResidualLayerNormOptI7__half2Lb1ELb1ELi1ELb1ELi1EEEvPT_S3_PKS2_S5_S5_S5_S5_S5_fiiPKfS7_S7_Pfi,@function
        .size           _ZN17fastertransformer34generalAddBiasResidualLayerNormOptI7__half2Lb1ELb1ELi1ELb1ELi1EEEvPT_S3_PKS2_S5_S5_S5_S5_S5_fiiPKfS7_S7_Pfi,(.L_x_2503 - _ZN17fastertransformer34generalAddBiasResidualLayerNormOptI7__half2Lb1ELb1ELi1ELb1ELi1EEEvPT_S3_PKS2_S5_S5_S5_S5_S5_fiiPKfS7_S7_Pfi)
        .other          _ZN17fastertransformer34generalAddBiasResidualLayerNormOptI7__half2Lb1ELb1ELi1ELb1ELi1EEEvPT_S3_PKS2_S5_S5_S5_S5_S5_fiiPKfS7_S7_Pfi,@"STO_CUDA_ENTRY STV_DEFAULT"
_ZN17fastertransformer34generalAddBiasResidualLayerNormOptI7__half2Lb1ELb1ELi1ELb1ELi1EEEvPT_S3_PKS2_S5_S5_S5_S5_S5_fiiPKfS7_S7_Pfi:
.text._ZN17fastertransformer34generalAddBiasResidualLayerNormOptI7__half2Lb1ELb1ELi1ELb1ELi1EEEvPT_S3_PKS2_S5_S5_S5_S5_S5_fiiPKfS7_S7_Pfi:
        /* <DEDUP_REMOVED lines=27> */
.L_x_2380:
        /* <DEDUP_REMOVED lines=19> */
.L_x_2379:
[----:B------:R-:W-:Y:S02]  /*02e0*/  IMAD.MOV.U32 R8, RZ, RZ, R0 ;  /* 0x000000ffff087224 */ /* 0x000fe400078e0000 */
.L_x_2381:
        /* <DEDUP_REMOVED lines=24> */
.L_x_2378:
[----:B0-----:R-:W-:Y:S05]  /*0470*/  BSYNC B0 ;  /* 0x0000000000007941 */ /* 0x001fea0003800000 */
.L_x_2377:
        /* <DEDUP_REMOVED lines=47> */
.L_x_2384:
        /* <DEDUP_REMOVED lines=14> */
.L_x_2383:
[----:B0-----:R-:W-:Y:S05]  /*0850*/  BSYNC B0 ;  /* 0x0000000000007941 */ /* 0x001fea0003800000 */
.L_x_2382:
        /* <DEDUP_REMOVED lines=41> */
.L_x_2389:
        /* <DEDUP_REMOVED lines=31> */
.L_x_2387:
[----:B------:R0:W-:Y:S01]  /*0ce0*/  STS [R19], R18 ;  /* 0x0000001213007388 */ /* 0x0001e20000000800 */
[C---:B------:R-:W-:Y:S02]  /*0cf0*/  HADD2 R13, |R18|.reuse, -RZ.H0_H0 ;  /* 0xa00000ff120d7230 */ /* 0x040fe40000000200 */
[----:B------:R-:W-:-:S03]  /*0d00*/  HSETP2.GT.AND P6, PT, |R18|.H0_H0, |R18|.H1_H1, PT ;  /* 0x7000001212007234 */ /* 0x000fc60003fc4a00 */
[----:B------:R-:W-:-:S04]  /*0d10*/  PRMT R14, R13, 0x7632, R14 ;  /* 0x000076320d0e7816 */ /* 0x000fc8000000000e */
[----:B------:R-:W-:-:S05]  /*0d20*/  SEL R13, R14, R13, !P6 ;  /* 0x0000000d0e0d7207 */ /* 0x000fca0007000000 */
[----:B------:R-:W-:-:S05]  /*0d30*/  HSETP2.GT.AND P6, PT, R13.H0_H0, R10.H0_H0, PT ;  /* 0x2000000a0d007234 */ /* 0x000fca0003fc4800 */
[----:B------:R-:W-:-:S03]  /*0d40*/  SEL R10, R10, R13, !P6 ;  /* 0x0000000d0a0a7207 */ /* 0x000fc60007000000 */
.L_x_2388:
[----:B0-----:R-:W-:Y:S05]  /*0d50*/  @!P5 BRA `(.L_x_2389) ;  /* 0xfffffd900000d947 */ /* 0x001fea000383ffff */
.L_x_2386:
[----:B0-----:R-:W-:Y:S05]  /*0d60*/  BSYNC B0 ;  /* 0x0000000000007941 */ /* 0x001fea0003800000 */
.L_x_2385:
        /* <DEDUP_REMOVED lines=49> */
[----:B------:R-:W-:Y:S05]  /*1080*/  CALL.REL.NOINC `($__internal_69_$__cuda_sm20_div_rn_f64_full) ;  /* 0x0000020000007944 */ /* 0x000fea0003c00000 */
.L_x_2393:
[----:B------:R-:W-:Y:S05]  /*1090*/  BSYNC B1 ;  /* 0x0000000000017941 */ /* 0x000fea0003800000 */
.L_x_2392:
[----:B------:R-:W0:Y:S01]  /*10a0*/  S2R R13, SR_CTAID.X ;  /* 0x00000000000d7919 */ /* 0x000e220000002500 */
[----:B------:R-:W2:Y:S01]  /*10b0*/  F2F.F32.F64 R5, R8 ;  /* 0x0000000800057310 */ /* 0x000ea20000301000 */
[----:B------:R-:W2:Y:S01]  /*10c0*/  DSETP.GEU.AND P0, PT, |R8|, c[0x2][0x0], PT ;  /* 0x008000000800762a */ /* 0x000ea20003f0e200 */
[----:B-1----:R-:W-:-:S13]  /*10d0*/  IMAD.MOV.U32 R15, RZ, RZ, 0x2 ;  /* 0x00000002ff0f7424 */ /* 0x002fda00078e00ff */
[----:B--2---:R-:W-:Y:S02]  /*10e0*/  @!P0 FMUL R5, R5, 1.175494350822287508e-38 ;  /* 0x0080000005058820 */ /* 0x004fe40000400000 */
.L_x_2394:
        /* <DEDUP_REMOVED lines=16> */
.L_x_2391:
[----:B------:R-:W-:Y:S05]  /*11f0*/  BSYNC B0 ;  /* 0x0000000000007941 */ /* 0x000fea0003800000 */
.L_x_2390:
        /* <DEDUP_REMOVED lines=9> */
        .weak           $__internal_69_$__cuda_sm20_div_rn_f64_full
        .type           $__internal_69_$__cuda_sm20_div_rn_f64_full,@function
        .size           $__internal_69_$__cuda_sm20_div_rn_f64_full,(.L_x_2503 - $__internal_69_$__cuda_sm20_div_rn_f64_full)
$__internal_69_$__cuda_sm20_div_rn_f64_full:
        /* <DEDUP_REMOVED lines=57> */
.L_x_2396:
        /* <DEDUP_REMOVED lines=15> */
.L_x_2398:
[----:B0-----:R-:W-:Y:S01]  /*1710*/  LOP3.LUT R17, R7, 0x80000, RZ, 0xfc, !PT ;  /* 0x0008000007117812 */ /* 0x001fe200078efcff */
[----:B------:R-:W-:Y:S02]  /*1720*/  IMAD.MOV.U32 R16, RZ, RZ, R6 ;  /* 0x000000ffff107224 */ /* 0x000fe400078e0006 */
.L_x_2397:
[----:B------:R-:W-:Y:S05]  /*1730*/  BSYNC B2 ;  /* 0x0000000000027941 */ /* 0x000fea0003800000 */
.L_x_2395:
[----:B------:R-:W-:Y:S01]  /*1740*/  IMAD.MOV.U32 R11, RZ, RZ, 0x0 ;  /* 0x00000000ff0b7424 */ /* 0x000fe200078e00ff */
[----:B------:R-:W-:Y:S01]  /*1750*/  MOV R9, R17 ;  /* 0x0000001100097202 */ /* 0x000fe20000000f00 */
[----:B------:R-:W-:Y:S02]  /*1760*/  IMAD.MOV.U32 R8, RZ, RZ, R16 ;  /* 0x000000ffff087224 */ /* 0x000fe400078e0010 */
[----:B------:R-:W-:Y:S05]  /*1770*/  RET.REL.NODEC R10 `(_ZN17fastertransformer34generalAddBiasResidualLayerNormOptI7__half2Lb1ELb1ELi1ELb1ELi1EEEvPT_S3_PKS2_S5_S5_S5_S5_S5_fiiPKfS7_S7_Pfi) ;  /* 0xffffe8800a007950 */ /* 0x000fea0003c3ffff */
.L_x_2399:
        /* <DEDUP_REMOVED lines=16> */
.L_x_2503:


//--------------------- .text._ZN17fastertransformer35generalAddBiasResidualPostLayerNormI6__halfEEvPT_PKS2_S5_S5_S5_fii --------------------------
	.section	.text._ZN17fastertransformer35generalAddBiasResidualPostLayerNormI6__halfEEvPT_PKS2_S5_S5_S5_fii,"ax",@progbits
	.sectioninfo	@"SHI_REGISTERS=19"
	.align	128
        .global         _ZN17fastertransformer35generalAddBiasResidualPostLayerNormI6__halfEEvPT_PKS2_S5_S5_S5_fii
        .type           _ZN17fastertransformer35generalAddBiasResidualPostLayerNormI6__halfEEvPT_PKS2_S5_S5_S5_fii,@function
        .size           _ZN17fastertransformer35generalAddBiasResidualPostLayerNormI6__halfEEvPT_PKS2_S5_S5_S5_fii,(.L_x_2612 - _ZN17fastertransformer35generalAddBiasResidualPostLayerNormI6__halfEEvPT_PKS2_S5_S5_S5_fii)
        .other          _ZN17fastertransformer35generalAddBiasResidualPostLayerNormI6__halfEEvPT_PKS2_S5_S5_S5_fii,@"STO_CUDA_ENTRY STV_DEFAULT"
_ZN17fastertransformer35generalAddBiasResidualPostLayerNormI6__halfEEvPT_PKS2_S5_S5_S5_fii:
.text._ZN17fastertransformer35generalAddBiasResidualPostLayerNormI6__halfEEvPT_PKS2_S5_S5_S5_fii:
[----:B------:R-:W-:Y:S02]  /*0000*/  MOV R1, c[0x0][0x28] ;  /* 0x00000a0000017a02 */ /* 0x000fe40000000f00 */
[----:B------:R-:W0:Y:S01]  /*0010*/  S2R R0, SR_TID.X ;  /* 0x0000000000007919 */ /* 0x000e220000002100 */
[----:B------:R-:W-:Y:S01]  /*0020*/  ULDC UR4, c[0x0][0x190] ;  /* 0x0000640000047ab9 */ /* 0x000fe20000000800 */
[----:B------:R-:W-:Y:S01]  /*0030*/  BSSY B0, `(.L_x_2400) ;  /* 0x000001e000007945 */ /* 0x000fe20003800000 */
[----:B------:R-:W-:Y:S01]  /*0040*/  ULEA.HI UR4, UR4, UR4, URZ, 0x1 ;  /* 0x0000000404047291 */ /* 0x000fe2000f8f083f */
[----:B------:R-:W-:Y:S01]  /*0050*/  HFMA2.MMA R8, -RZ, RZ, 0, 0 ;  /* 0x00000000ff087435 */ /* 0x000fe200000001ff */
[----:B------:R-:W-:Y:S02]  /*0060*/  ULDC.64 UR8, c[0x0][0x118] ;  /* 0x0000460000087ab9 */ /* 0x000fe40000000a00 */
[----:B------:R-:W-:-:S06]  /*0070*/  USHF.R.S32.HI UR4, URZ, 0x1, UR4 ;  /* 0x000000013f047899 */ /* 0x000fcc0008011404 */
[----:B0-----:R-:W-:-:S13]  /*0080*/  ISETP.GE.AND P0, PT, R0, UR4, PT ;  /* 0x0000000400007c0c */ /* 0x001fda000bf06270 */
[----:B------:R-:W-:Y:S05]  /*0090*/  @P0 BRA `(.L_x_2401) ;  /* 0x0000017000000947 */ /* 0x000fea0003800000 */
[----:B------:R-:W0:Y:S01]  /*00a0*/  S2R R2, SR_CTAID.X ;  /* 0x0000000000027919 */ /* 0x000e220000002500 */
[----:B------:R-:W-:Y:S02]  /*00b0*/  MOV R8, RZ ;  /* 0x000000ff00087202 */ /* 0x000fe40000000f00 */
[----:B------:R-:W-:Y:S01]  /*00c0*/  MOV R10, R0 ;  /* 0x00000000000a7202 */ /* 0x000fe20000000f00 */
[----:B0-----:R-:W-:-:S05]  /*00d0*/  IMAD R2, R2, c[0x0][0x190], RZ ;  /* 0x0000640002027a24 */ /* 0x001fca00078e02ff */
[----:B------:R-:W-:-:S04]  /*00e0*/  SHF.R.U32.HI R9, RZ, 0x1, R2 ;  /* 0x00000001ff097819 */ /* 0x000fc80000011602 */
.L_x_2402:
[----:B------:R-:W-:Y:S02]  /*00f0*/  IADD3 R2, R9, R10, RZ ;  /* 0x0000000a09027210 */ /* 0x000fe40007ffe0ff */
[----:B------:R-:W-:-:S05]  /*0100*/  MOV R7, 0x4 ;  /* 0x0000000400077802 */ /* 0x000fca0000000f00 */
[----:B------:R-:W-:-:S04]  /*0110*/  IMAD.WIDE R4, R2, R7, c[0x0][0x168] ;  /* 0x00005a0002047625 */ /* 0x000fc800078e0207 */
[-C--:B------:R-:W-:Y:S02]  /*0120*/  IMAD.WIDE R2, R2, R7.reuse, c[0x0][0x160] ;  /* 0x0000580002027625 */ /* 0x080fe400078e0207 */
[----:B------:R-:W2:Y:S02]  /*0130*/  LDG.E R4, [R4.64] ;  /* 0x0000000804047981 */ /* 0x000ea4000c1e1900 */
[C---:B------:R-:W-:Y:S02]  /*0140*/  IMAD.WIDE R6, R10.reuse, R7, c[0x0][0x170] ;  /* 0x00005c000a067625 */ /* 0x040fe400078e0207 */
[----:B------:R-:W2:Y:S04]  /*0150*/  LDG.E R11, [R2.64] ;  /* 0x00000008020b7981 */ /* 0x000ea8000c1e1900 */
[----:B------:R-:W3:Y:S01]  /*0160*/  LDG.E.CONSTANT R6, [R6.64] ;  /* 0x0000000806067981 */ /* 0x000ee2000c1e9900 */
[----:B------:R-:W-:-:S04]  /*0170*/  IADD3 R10, R10, c[0x0][0x0], RZ ;  /* 0x000000000a0a7a10 */ /* 0x000fc80007ffe0ff */
[----:B------:R-:W-:Y:S01]  /*0180*/  ISETP.GE.AND P1, PT, R10, UR4, PT ;  /* 0x000000040a007c0c */ /* 0x000fe2000bf26270 */
[----:B--2---:R-:W-:-:S06]  /*0190*/  HADD2 R11, R11, R4 ;  /* 0x000000040b0b7230 */ /* 0x004fcc0000000000 */
[----:B---3--:R-:W-:-:S07]  /*01a0*/  HFMA2.MMA R11, R11, 1, 1, R6 ;  /* 0x3c003c000b0b7835 */ /* 0x008fce0000000006 */
[----:B------:R0:W-:Y:S03]  /*01b0*/  STG.E [R2.64], R11 ;  /* 0x0000000b02007986 */ /* 0x0001e6000c101908 */
[--C-:B------:R-:W-:Y:S02]  /*01c0*/  HADD2.F32 R13, -RZ, R11.reuse.H0_H0 ;  /* 0x2000000bff0d7230 */ /* 0x100fe40000004100 */
[----:B------:R-:W-:-:S03]  /*01d0*/  HADD2.F32 R12, -RZ, R11.H1_H1 ;  /* 0x3000000bff0c7230 */ /* 0x000fc60000004100 */
[----:B------:R-:W-:-:S04]  /*01e0*/  FADD.FTZ R13, R13, R8 ;  /* 0x000000080d0d7221 */ /* 0x000fc80000010000 */
[----:B------:R-:W-:Y:S01]  /*01f0*/  FADD.FTZ R8, R12, R13 ;  /* 0x0000000d0c087221 */ /* 0x000fe20000010000 */
[----:B0-----:R-:W-:Y:S05]  /*0200*/  @!P1 BRA `(.L_x_2402) ;  /* 0xfffffee000009947 */ /* 0x001fea000383ffff */
.L_x_2401:
[----:B------:R-:W-:Y:S05]  /*0210*/  BSYNC B0 ;  /* 0x0000000000007941 */ /* 0x000fea0003800000 */
.L_x_2400:
[----:B------:R-:W0:Y:S01]  /*0220*/  SHFL.BFLY PT, R3, R8, 0x10, 0x1f ;  /* 0x0e001f0008037f89 */ /* 0x000e2200000e0000 */
[----:B------:R-:W1:Y:S01]  /*0230*/  I2F.U32 R6, c[0x0][0x0] ;  /* 0x0000000000067b06 */ /* 0x000e620000201000 */
[C---:B------:R-:W-:Y:S01]  /*0240*/  LOP3.LUT P2, R10, R0.reuse, 0x1f, RZ, 0xc0, !PT ;  /* 0x0000001f000a7812 */ /* 0x040fe2000784c0ff */
[----:B------:R-:W-:Y:S01]  /*0250*/  BSSY B0, `(.L_x_2403) ;  /* 0x0000039000007945 */ /* 0x000fe20003800000 */
[----:B------:R-:W-:-:S05]  /*0260*/  ISETP.NE.AND P4, PT, R0, RZ, PT ;  /* 0x000000ff0000720c */ /* 0x000fca0003f85270 */
[----:B------:R-:W2:Y:S01]  /*0270*/  I2F.U32 R9, R0 ;  /* 0x0000000000097306 */ /* 0x000ea20000201000 */
[----:B-1----:R-:W-:Y:S02]  /*0280*/  FMUL.FTZ R6, R6, 0.03125 ;  /* 0x3d00000006067820 */ /* 0x002fe40000410000 */
[----:B0-----:R-:W-:-:S03]  /*0290*/  FADD.FTZ R3, R3, R8 ;  /* 0x0000000803037221 */ /* 0x001fc60000010000 */
[----:B--2---:R-:W-:Y:S02]  /*02a0*/  FSETP.GT.FTZ.AND P3, PT, R6, R9, PT ;  /* 0x000000090600720b */ /* 0x004fe40003f74000 */
[----:B------:R-:W0:Y:S02]  /*02b0*/  SHFL.BFLY PT, R2, R3, 0x8, 0x1f ;  /* 0x0d001f0003027f89 */ /* 0x000e2400000e0000 */
[----:B0-----:R-:W-:Y:S01]  /*02c0*/  FADD.FTZ R2, R3, R2 ;  /* 0x0000000203027221 */ /* 0x001fe20000010000 */
[----:B------:R-:W-:-:S04]  /*02d0*/  SHF.R.U32.HI R3, RZ, 0x3, R0 ;  /* 0x00000003ff037819 */ /* 0x000fc80000011600 */
[----:B------:R-:W0:Y:S01]  /*02e0*/  SHFL.BFLY PT, R5, R2, 0x4, 0x1f ;  /* 0x0c801f0002057f89 */ /* 0x000e2200000e0000 */
[----:B------:R-:W-:Y:S02]  /*02f0*/  LOP3.LUT R9, R3, 0x1ffffffc, RZ, 0xc0, !PT ;  /* 0x1ffffffc03097812 */ /* 0x000fe400078ec0ff */
[----:B------:R-:W-:Y:S01]  /*0300*/  MOV R3, RZ ;  /* 0x000000ff00037202 */ /* 0x000fe20000000f00 */
[----:B0-----:R-:W-:Y:S01]  /*0310*/  FADD.FTZ R5, R2, R5 ;  /* 0x0000000502057221 */ /* 0x001fe20000010000 */
[----:B------:R-:W-:-:S04]  /*0320*/  LEA R2, R10, 0x8, 0x2 ;  /* 0x000000080a027811 */ /* 0x000fc800078e10ff */
        /* <DEDUP_REMOVED lines=27> */
[----:B------:R-:W1:Y:S02]  /*04e0*/  S2R R4, SR_CTAID.X ;  /* 0x0000000000047919 */ /* 0x000e640000002500 */
[----:B-1----:R-:W-:-:S05]  /*04f0*/  IMAD R4, R4, c[0x0][0x190], RZ ;  /* 0x0000640004047a24 */ /* 0x002fca00078e02ff */
[----:B------:R-:W-:-:S04]  /*0500*/  SHF.R.U32.HI R11, RZ, 0x1, R4 ;  /* 0x00000001ff0b7819 */ /* 0x000fc80000011604 */
.L_x_2405:
[----:B------:R-:W-:Y:S02]  /*0510*/  IADD3 R4, R11, R6, RZ ;  /* 0x000000060b047210 */ /* 0x000fe40007ffe0ff */
[----:B------:R-:W-:-:S05]  /*0520*/  MOV R5, 0x4 ;  /* 0x0000000400057802 */ /* 0x000fca0000000f00 */
[----:B------:R-:W-:-:S06]  /*0530*/  IMAD.WIDE R4, R4, R5, c[0x0][0x160] ;  /* 0x0000580004047625 */ /* 0x000fcc00078e0205 */
[----:B------:R-:W2:Y:S01]  /*0540*/  LDG.E R4, [R4.64] ;  /* 0x0000000804047981 */ /* 0x000ea2000c1e1900 */
[----:B------:R-:W-:-:S04]  /*0550*/  IADD3 R6, R6, c[0x0][0x0], RZ ;  /* 0x0000000006067a10 */ /* 0x000fc80007ffe0ff */
[----:B------:R-:W-:Y:S01]  /*0560*/  ISETP.GE.AND P1, PT, R6, UR4, PT ;  /* 0x0000000406007c0c */ /* 0x000fe2000bf26270 */
[--C-:B--2---:R-:W-:Y:S02]  /*0570*/  HADD2.F32 R10, -RZ, R4.reuse.H0_H0 ;  /* 0x20000004ff0a7230 */ /* 0x104fe40000004100 */
[----:B------:R-:W-:-:S03]  /*0580*/  HADD2.F32 R12, -RZ, R4.H1_H1 ;  /* 0x30000004ff0c7230 */ /* 0x000fc60000004100 */
[C---:B0-----:R-:W-:Y:S02]  /*0590*/  FADD.FTZ R7, -R3.reuse, R10 ;  /* 0x0000000a03077221 */ /* 0x041fe40000010100 */
[----:B------:R-:W-:Y:S02]  /*05a0*/  FADD.FTZ R9, -R3, R12 ;  /* 0x0000000c03097221 */ /* 0x000fe40000010100 */
[----:B------:R-:W-:-:S04]  /*05b0*/  FFMA.FTZ R8, R7, R7, R8 ;  /* 0x0000000707087223 */ /* 0x000fc80000010008 */
[----:B------:R-:W-:Y:S01]  /*05c0*/  FFMA.FTZ R8, R9, R9, R8 ;  /* 0x0000000909087223 */ /* 0x000fe20000010008 */
[----:B------:R-:W-:Y:S05]  /*05d0*/  @!P1 BRA `(.L_x_2405) ;  /* 0xffffff3000009947 */ /* 0x000fea000383ffff */
.L_x_2404:
[----:B0-----:R-:W-:Y:S05]  /*05e0*/  BSYNC B0 ;  /* 0x0000000000007941 */ /* 0x001fea0003800000 */
.L_x_2403:
        /* <DEDUP_REMOVED lines=33> */
[----:B0-----:R-:W0:Y:S01]  /*0800*/  LDS.64 R2, [RZ] ;  /* 0x00000000ff027984 */ /* 0x001e220000000a00 */
[----:B------:R-:W1:Y:S01]  /*0810*/  S2UR UR5, SR_CTAID.X ;  /* 0x00000000000579c3 */ /* 0x000e620000002500 */
[----:B------:R-:W-:-:S02]  /*0820*/  ULDC UR6, c[0x0][0x190] ;  /* 0x0000640000067ab9 */ /* 0x000fc40000000800 */
[----:B-1----:R-:W-:-:S04]  /*0830*/  UIMAD UR5, UR5, UR6, URZ ;  /* 0x00000006050572a4 */ /* 0x002fc8000f8e023f */
[----:B------:R-:W-:-:S04]  /*0840*/  USHF.R.U32.HI UR5, URZ, 0x1, UR5 ;  /* 0x000000013f057899 */ /* 0x000fc80008011605 */
.L_x_2406:
[----:B------:R-:W-:Y:S02]  /*0850*/  MOV R9, 0x4 ;  /* 0x0000000400097802 */ /* 0x000fe40000000f00 */
[----:B0-----:R-:W-:-:S03]  /*0860*/  IADD3 R4, R0, UR5, RZ ;  /* 0x0000000500047c10 */ /* 0x001fc6000fffe0ff */
[----:B------:R-:W-:-:S04]  /*0870*/  IMAD.WIDE R6, R0, R9, c[0x0][0x178] ;  /* 0x00005e0000067625 */ /* 0x000fc800078e0209 */
[-C--:B------:R-:W-:Y:S02]  /*0880*/  IMAD.WIDE R4, R4, R9.reuse, c[0x0][0x160] ;  /* 0x0000580004047625 */ /* 0x080fe400078e0209 */
[----:B------:R-:W2:Y:S02]  /*0890*/  LDG.E.CONSTANT R6, [R6.64] ;  /* 0x0000000806067981 */ /* 0x000ea4000c1e9900 */
[C---:B------:R-:W-:Y:S02]  /*08a0*/  IMAD.WIDE R8, R0.reuse, R9, c[0x0][0x180] ;  /* 0x0000600000087625 */ /* 0x040fe400078e0209 */
[----:B------:R-:W3:Y:S04]  /*08b0*/  LDG.E R10, [R4.64] ;  /* 0x00000008040a7981 */ /* 0x000ee8000c1e1900 */
[----:B------:R-:W4:Y:S01]  /*08c0*/  LDG.E.CONSTANT R8, [R8.64] ;  /* 0x0000000808087981 */ /* 0x000f22000c1e9900 */
[----:B------:R-:W-:-:S04]  /*08d0*/  IADD3 R0, R0, c[0x0][0x0], RZ ;  /* 0x0000000000007a10 */ /* 0x000fc80007ffe0ff */
[----:B------:R-:W-:Y:S01]  /*08e0*/  ISETP.GE.AND P0, PT, R0, UR4, PT ;  /* 0x0000000400007c0c */ /* 0x000fe2000bf06270 */
[--C-:B---3--:R-:W-:Y:S02]  /*08f0*/  HADD2.F32 R11, -RZ, R10.reuse.H0_H0 ;  /* 0x2000000aff0b7230 */ /* 0x108fe40000004100 */
[----:B------:R-:W-:-:S03]  /*0900*/  HADD2.F32 R13, -RZ, R10.H1_H1 ;  /* 0x3000000aff0d7230 */ /* 0x000fc60000004100 */
[C---:B0-----:R-:W-:Y:S02]  /*0910*/  FADD.FTZ R14, -R2.reuse, R11 ;  /* 0x0000000b020e7221 */ /* 0x041fe40000010100 */
[----:B------:R-:W-:Y:S01]  /*0920*/  FADD.FTZ R16, -R2, R13 ;  /* 0x0000000d02107221 */ /* 0x000fe20000010100 */
[--C-:B--2---:R-:W-:Y:S01]  /*0930*/  HADD2.F32 R10, -RZ, R6.reuse.H0_H0 ;  /* 0x20000006ff0a7230 */ /* 0x104fe20000004100 */
[-C--:B------:R-:W-:Y:S01]  /*0940*/  FMUL.FTZ R14, R14, R3.reuse ;  /* 0x000000030e0e7220 */ /* 0x080fe20000410000 */
[----:B------:R-:W-:Y:S01]  /*0950*/  HADD2.F32 R12, -RZ, R6.H1_H1 ;  /* 0x30000006ff0c7230 */ /* 0x000fe20000004100 */
[----:B------:R-:W-:Y:S01]  /*0960*/  FMUL.FTZ R16, R16, R3 ;  /* 0x0000000310107220 */ /* 0x000fe20000410000 */
[--C-:B----4-:R-:W-:Y:S02]  /*0970*/  HADD2.F32 R11, -RZ, R8.reuse.H0_H0 ;  /* 0x20000008ff0b7230 */ /* 0x110fe40000004100 */
[----:B------:R-:W-:-:S03]  /*0980*/  HADD2.F32 R13, -RZ, R8.H1_H1 ;  /* 0x30000008ff0d7230 */ /* 0x000fc60000004100 */
[----:B------:R-:W-:Y:S02]  /*0990*/  FFMA.FTZ R10, R10, R14, R11 ;  /* 0x0000000e0a0a7223 */ /* 0x000fe4000001000b */
[----:B------:R-:W-:-:S05]  /*09a0*/  FFMA.FTZ R13, R12, R16, R13 ;  /* 0x000000100c0d7223 */ /* 0x000fca000001000d */
[----:B------:R-:W-:-:S05]  /*09b0*/  F2FP.PACK_AB R13, R13, R10 ;  /* 0x0000000a0d0d723e */ /* 0x000fca00000000ff */
[----:B------:R0:W-:Y:S01]  /*09c0*/  STG.E [R4.64], R13 ;  /* 0x0000000d04007986 */ /* 0x0001e2000c101908 */
[----:B------:R-:W-:Y:S05]  /*09d0*/  @!P0 BRA `(.L_x_2406) ;  /* 0xfffffe7000008947 */ /* 0x000fea000383ffff */
[----:B------:R-:W-:Y:S05]  /*09e0*/  EXIT ;  /* 0x000000000000794d */ /* 0x000fea0003800000 */
.L_x_2407:
        /* <DEDUP_REMOVED lines=9> */
.L_x_2612:


//--------------------- .text._ZN17fastertransformer28addBiasResidualPostLayerNormI6__halfLi2EEEvPT_PKS2_S5_S5_S5_fii --------------------------
	.section	.text._ZN17fastertransformer28addBiasResidualPostLayerNormI6__halfLi2EEEvPT_PKS2_S5_S5_S5_fii,"ax",@progbits
	.sectioninfo	@"SHI_REGISTERS=18"
	.align	128
        .global         _ZN17fastertransformer28addBiasResidualPostLayerNormI6__halfLi2EEEvPT_PKS2_S5_S5_S5_fii
        .type           _ZN17fastertransformer28addBiasResidualPostLayerNormI6__halfLi2EEEvPT_PKS2_S5_S5_S5_fii,@function
        .size           _ZN17fastertransformer28addBiasResidualPostLayerNormI6__halfLi2EEEvPT_PKS2_S5_S5_S5_fii,(.L_x_2613 - _ZN17fastertransformer28addBiasResidualPostLayerNormI6__halfLi2EEEvPT_PKS2_S5_S5_S5_fii)
        .other          _ZN17fastertransformer28addBiasResidualPostLayerNormI6__halfLi2EEEvPT_PKS2_S5_S5_S5_fii,@"STO_CUDA_ENTRY STV_DEFAULT"
_ZN17fastertransformer28addBiasResidualPostLayerNormI6__halfLi2EEEvPT_PKS2_S5_S5_S5_fii:
.text._ZN17fastertransformer28addBiasResidualPostLayerNormI6__halfLi2EEEvPT_PKS2_S5_S5_S5_fii:
        /* <DEDUP_REMOVED lines=8> */
[----:B------:R-:W-:Y:S02]  /*0080*/  IADD3 R14, R2, c[0x0][0x0], RZ ;  /* 0x00000000020e7a10 */ /* 0x000fe40007ffe0ff */
[----:B------:R-:W-:Y:S02]  /*0090*/  MOV R15, 0x2 ;  /* 0x00000002000f7802 */ /* 0x000fe40000000f00 */
[----:B------:R-:W-:-:S03]  /*00a0*/  ISETP.GE.AND P1, PT, R14, c[0x0][0x190], PT ;  /* 0x000064000e007a0c */ /* 0x000fc60003f26270 */
[----:B------:R-:W-:-:S06]  /*00b0*/  IMAD.WIDE R8, R2, R15, c[0x0][0x170] ;  /* 0x00005c0002087625 */ /* 0x000fcc00078e020f */
[----:B------:R-:W2:Y:S01]  /*00c0*/  LDG.E.U16.CONSTANT R8, [R8.64] ;  /* 0x0000000408087981 */ /* 0x000ea2000c1e9500 */
[----:B0-----:R-:W-:-:S03]  /*00d0*/  IMAD R6, R3, c[0x0][0x190], R2 ;  /* 0x0000640003067a24 */ /* 0x001fc600078e0202 */
[----:B------:R-:W-:Y:S02]  /*00e0*/  @!P1 IMAD R12, R3, c[0x0][0x190], R14 ;  /* 0x00006400030c9a24 */ /* 0x000fe400078e020e */
[----:B------:R-:W-:-:S04]  /*00f0*/  IMAD.WIDE.U32 R4, R6, R15, c[0x0][0x160] ;  /* 0x0000580006047625 */ /* 0x000fc800078e000f */
[-C--:B------:R-:W-:Y:S02]  /*0100*/  IMAD.WIDE.U32 R6, R6, R15.reuse, c[0x0][0x168] ;  /* 0x00005a0006067625 */ /* 0x080fe400078e000f */
[----:B------:R-:W3:Y:S02]  /*0110*/  LDG.E.U16 R4, [R4.64] ;  /* 0x0000000404047981 */ /* 0x000ee4000c1e1500 */
[CC--:B------:R-:W-:Y:S02]  /*0120*/  @!P1 IMAD.WIDE.U32 R10, R12.reuse, R15.reuse, c[0x0][0x160] ;  /* 0x000058000c0a9625 */ /* 0x0c0fe400078e000f */
[----:B------:R-:W3:Y:S02]  /*0130*/  LDG.E.U16 R7, [R6.64] ;  /* 0x0000000406077981 */ /* 0x000ee4000c1e1500 */
[-C--:B------:R-:W-:Y:S02]  /*0140*/  @!P1 IMAD.WIDE.U32 R12, R12, R15.reuse, c[0x0][0x168] ;  /* 0x00005a000c0c9625 */ /* 0x080fe400078e000f */
[----:B------:R-:W4:Y:S02]  /*0150*/  @!P1 LDG.E.U16 R10, [R10.64] ;  /* 0x000000040a0a9981 */ /* 0x000f24000c1e1500 */
[----:B------:R-:W-:-:S02]  /*0160*/  @!P1 IMAD.WIDE R14, R14, R15, c[0x0][0x170] ;  /* 0x00005c000e0e9625 */ /* 0x000fc400078e020f */
[----:B------:R-:W4:Y:S04]  /*0170*/  @!P1 LDG.E.U16 R13, [R12.64] ;  /* 0x000000040c0d9981 */ /* 0x000f28000c1e1500 */
[----:B------:R-:W5:Y:S01]  /*0180*/  @!P1 LDG.E.U16.CONSTANT R14, [R14.64] ;  /* 0x000000040e0e9981 */ /* 0x000f62000c1e9500 */
[----:B---3--:R-:W-:-:S04]  /*0190*/  HADD2 R7, R4.H0_H0, R7.H0_H0 ;  /* 0x2000000704077230 */ /* 0x008fc80000000800 */
[----:B--2---:R-:W-:Y:S02]  /*01a0*/  HADD2 R3, R7.H0_H0, R8.H0_H0 ;  /* 0x2000000807037230 */ /* 0x004fe40000000800 */
[----:B----4-:R-:W-:-:S03]  /*01b0*/  @!P1 HADD2 R7, R10.H0_H0, R13.H0_H0 ;  /* 0x2000000d0a079230 */ /* 0x010fc60000000800 */
[----:B------:R-:W-:Y:S02]  /*01c0*/  HADD2.F32 R3, -RZ, R3.H0_H0 ;  /* 0x20000003ff037230 */ /* 0x000fe40000004100 */
[----:B-----5:R-:W-:-:S03]  /*01d0*/  @!P1 HADD2 R7, R7.H0_H0, R14.H0_H0 ;  /* 0x2000000e07079230 */ /* 0x020fc60000000800 */
[----:B------:R-:W-:Y:S02]  /*01e0*/  FADD.FTZ R5, RZ, R3 ;  /* 0x00000003ff057221 */ /* 0x000fe40000010000 */
[----:B------:R-:W-:-:S05]  /*01f0*/  @!P1 HADD2.F32 R0, -RZ, R7.H0_H0 ;  /* 0x20000007ff009230 */ /* 0x000fca0000004100 */
[----:B------:R-:W-:Y:S02]  /*0200*/  @!P1 FADD.FTZ R5, R5, R0 ;  /* 0x0000000005059221 */ /* 0x000fe40000010000 */
.L_x_2409:
[----:B------:R-:W-:Y:S05]  /*0210*/  BSYNC B0 ;  /* 0x0000000000007941 */ /* 0x000fea0003800000 */
.L_x_2408:
[----:B------:R-:W0:Y:S01]  /*0220*/  SHFL.BFLY PT, R4, R5, 0x10, 0x1f ;  /* 0x0e001f0005047f89 */ /* 0x000e2200000e0000 */
[----:B------:R-:W-:Y:S01]  /*0230*/  I2F.U32 R12, R2 ;  /* 0x00000002000c7306 */ /* 0x000fe20000201000 */
[----:B------:R-:W-:Y:S01]  /*0240*/  ISETP.NE.AND P3, PT, R2, RZ, PT ;  /* 0x000000ff0200720c */ /* 0x000fe20003f65270 */
[----:B------:R-:W-:Y:S01]  /*0250*/  BSSY B0, `(.L_x_2410) ;  /* 0x000002c000007945 */ /* 0x000fe20003800000 */
[----:B0-----:R-:W-:-:S05]  /*0260*/  FADD.FTZ R6, R4, R5 ;  /* 0x0000000504067221 */ /* 0x001fca0000010000 */
[----:B------:R-:W0:Y:S02]  /*0270*/  SHFL.BFLY PT, R7, R6, 0x8, 0x1f ;  /* 0x0d001f0006077f89 */ /* 0x000e2400000e0000 */
[----:B0-----:R-:W-:Y:S01]  /*0280*/  FADD.FTZ R7, R6, R7 ;  /* 0x0000000706077221 */ /* 0x001fe20000010000 */
[----:B------:R-:W-:-:S04]  /*0290*/  MOV R6, RZ ;  /* 0x000000ff00067202 */ /* 0x000fc80000000f00 */
[----:B------:R-:W0:Y:S02]  /*02a0*/  SHFL.BFLY PT, R4, R7, 0x4, 0x1f ;  /* 0x0c801f0007047f89 */ /* 0x000e2400000e0000 */
[----:B0-----:R-:W-:Y:S02]  /*02b0*/  FADD.FTZ R8, R7, R4 ;  /* 0x0000000407087221 */ /* 0x001fe40000010000 */
[----:B------:R-:W0:Y:S03]  /*02c0*/  I2F.U32 R4, c[0x0][0x0] ;  /* 0x0000000000047b06 */ /* 0x000e260000201000 */
[----:B------:R-:W1:Y:S01]  /*02d0*/  SHFL.BFLY PT, R9, R8, 0x2, 0x1f ;  /* 0x0c401f0008097f89 */ /* 0x000e6200000e0000 */
[----:B0-----:R-:W-:Y:S01]  /*02e0*/  FMUL.FTZ R5, R4, 0.03125 ;  /* 0x3d00000004057820 */ /* 0x001fe20000410000 */
[----:B------:R-:W-:-:S04]  /*02f0*/  LOP3.LUT P1, R4, R2, 0x1f, RZ, 0xc0, !PT ;  /* 0x0000001f02047812 */ /* 0x000fc8000782c0ff */
[----:B------:R-:W-:Y:S02]  /*0300*/  FSETP.GT.FTZ.AND P2, PT, R5, R12, PT ;  /* 0x0000000c0500720b */ /* 0x000fe40003f54000 */
[----:B------:R-:W-:Y:S01]  /*0310*/  SHF.R.U32.HI R5, RZ, 0x3, R2 ;  /* 0x00000003ff057819 */ /* 0x000fe20000011602 */
[----:B-1----:R-:W-:-:S03]  /*0320*/  FADD.FTZ R9, R8, R9 ;  /* 0x0000000908097221 */ /* 0x002fc60000010000 */
[----:B------:R-:W-:Y:S02]  /*0330*/  LOP3.LUT R5, R5, 0x1ffffffc, RZ, 0xc0, !PT ;  /* 0x1ffffffc05057812 */ /* 0x000fe400078ec0ff */
[----:B------:R-:W0:Y:S02]  /*0340*/  SHFL.BFLY PT, R10, R9, 0x1, 0x1f ;  /* 0x0c201f00090a7f89 */ /* 0x000e2400000e0000 */
        /* <DEDUP_REMOVED lines=14> */
[----:B-1----:R-:W-:-:S05]  /*0430*/  FADD.FTZ R10, R9, R10 ;  /* 0x0000000a090a7221 */ /* 0x002fca0000010000 */
[----:B------:R-:W1:Y:S02]  /*0440*/  SHFL.BFLY PT, R11, R10, 0x1, 0x1f ;  /* 0x0c201f000a0b7f89 */ /* 0x000e6400000e0000 */
[----:B-1----:R-:W-:-:S04]  /*0450*/  FADD.FTZ R11, R10, R11 ;  /* 0x0000000b0a0b7221 */ /* 0x002fc80000010000 */
[----:B0-----:R-:W-:-:S05]  /*0460*/  @!P3 FMUL.FTZ R6, R11, R6 ;  /* 0x000000060b06b220 */ /* 0x001fca0000410000 */
[----:B------:R0:W-:Y:S04]  /*0470*/  @!P3 STS [RZ], R6 ;  /* 0x00000006ff00b388 */ /* 0x0001e80000000800 */
[----:B------:R-:W-:Y:S06]  /*0480*/  BAR.SYNC.DEFER_BLOCKING 0x0 ;  /* 0x0000000000007b1d */ /* 0x000fec0000010000 */
[----:B------:R-:W-:Y:S05]  /*0490*/  @P0 BRA `(.L_x_2411) ;  /* 0x0000007000000947 */ /* 0x000fea0003800000 */
[----:B0-----:R-:W0:Y:S01]  /*04a0*/  LDS R6, [RZ] ;  /* 0x00000000ff067984 */ /* 0x001e220000000800 */
[----:B------:R-:W-:-:S04]  /*04b0*/  IADD3 R7, R2, c[0x0][0x0], RZ ;  /* 0x0000000002077a10 */ /* 0x000fc80007ffe0ff */
[----:B------:R-:W-:Y:S01]  /*04c0*/  ISETP.GE.AND P4, PT, R7, c[0x0][0x190], PT ;  /* 0x0000640007007a0c */ /* 0x000fe20003f86270 */
[----:B0-----:R-:W-:-:S12]  /*04d0*/  FADD.FTZ R7, R3, -R6 ;  /* 0x8000000603077221 */ /* 0x001fd80000010000 */
[----:B------:R-:W-:Y:S02]  /*04e0*/  @!P4 FADD.FTZ R6, R0, -R6 ;  /* 0x800000060006c221 */ /* 0x000fe40000010000 */
[----:B------:R-:W-:-:S04]  /*04f0*/  FFMA.FTZ R7, R7, R7, RZ ;  /* 0x0000000707077223 */ /* 0x000fc800000100ff */
[----:B------:R-:W-:Y:S02]  /*0500*/  @!P4 FFMA.FTZ R7, R6, R6, R7 ;  /* 0x000000060607c223 */ /* 0x000fe40000010007 */
.L_x_2411:
[----:B0-----:R-:W-:Y:S05]  /*0510*/  BSYNC B0 ;  /* 0x0000000000007941 */ /* 0x001fea0003800000 */
.L_x_2410:
        /* <DEDUP_REMOVED lines=26> */
[----:B0-----:R-:W-:-:S05]  /*06c0*/  @!P3 FFMA.FTZ R4, R4, R11, c[0x0][0x188] ;  /* 0x000062000404b623 */ /* 0x001fca000001000b */
[----:B------:R0:W-:Y:S04]  /*06d0*/  @!P3 STS [0x4], R4 ;  /* 0x00000404ff00b388 */ /* 0x0001e80000000800 */
[----:B------:R-:W-:Y:S06]  /*06e0*/  BAR.SYNC.DEFER_BLOCKING 0x0 ;  /* 0x0000000000007b1d */ /* 0x000fec0000010000 */
[----:B------:R-:W-:Y:S05]  /*06f0*/  @P0 EXIT ;  /* 0x000000000000094d */ /* 0x000fea0003800000 */
[----:B0-----:R-:W-:Y:S01]  /*0700*/  HFMA2.MMA R7, -RZ, RZ, 0, 1.1920928955078125e-07 ;  /* 0x00000002ff077435 */ /* 0x001fe200000001ff */
[----:B------:R-:W0:Y:S09]  /*0710*/  LDS.64 R4, [RZ] ;  /* 0x00000000ff047984 */ /* 0x000e320000000a00 */
[----:B------:R-:W-:-:S04]  /*0720*/  IMAD.WIDE R10, R2, R7, c[0x0][0x178] ;  /* 0x00005e00020a7625 */ /* 0x000fc800078e0207 */
[----:B------:R-:W-:Y:S02]  /*0730*/  IMAD.WIDE R12, R2, R7, c[0x0][0x180] ;  /* 0x00006000020c7625 */ /* 0x000fe400078e0207 */
[----:B------:R-:W2:Y:S04]  /*0740*/  LDG.E.U16.CONSTANT R10, [R10.64] ;  /* 0x000000040a0a7981 */ /* 0x000ea8000c1e9500 */
[----:B------:R-:W3:Y:S04]  /*0750*/  LDG.E.U16.CONSTANT R12, [R12.64] ;  /* 0x000000040c0c7981 */ /* 0x000ee8000c1e9500 */
[----:B------:R-:W1:Y:S01]  /*0760*/  S2R R9, SR_CTAID.X ;  /* 0x0000000000097919 */ /* 0x000e620000002500 */
[----:B0-----:R-:W0:Y:S01]  /*0770*/  MUFU.RSQ R5, R5 ;  /* 0x0000000500057308 */ /* 0x001e220000001400 */
[----:B------:R-:W-:-:S04]  /*0780*/  FADD.FTZ R6, R3, -R4 ;  /* 0x8000000403067221 */ /* 0x000fc80000010000 */
[----:B0-----:R-:W-:Y:S01]  /*0790*/  FMUL.FTZ R6, R5, R6 ;  /* 0x0000000605067220 */ /* 0x001fe20000410000 */
[----:B--2---:R-:W-:Y:S02]  /*07a0*/  HADD2.F32 R3, -RZ, R10.H0_H0 ;  /* 0x2000000aff037230 */ /* 0x004fe40000004100 */
[----:B---3--:R-:W-:-:S05]  /*07b0*/  HADD2.F32 R8, -RZ, R12.H0_H0 ;  /* 0x2000000cff087230 */ /* 0x008fca0000004100 */
[----:B------:R-:W-:Y:S01]  /*07c0*/  FFMA.FTZ R3, R6, R3, R8 ;  /* 0x0000000306037223 */ /* 0x000fe20000010008 */
[----:B------:R-:W-:Y:S01]  /*07d0*/  IADD3 R8, R2, c[0x0][0x0], RZ ;  /* 0x0000000002087a10 */ /* 0x000fe20007ffe0ff */
[----:B-1----:R-:W-:-:S03]  /*07e0*/  IMAD R2, R9, c[0x0][0x190], R2 ;  /* 0x0000640009027a24 */ /* 0x002fc600078e0202 */
[----:B------:R-:W-:Y:S02]  /*07f0*/  ISETP.GE.AND P0, PT, R8, c[0x0][0x190], PT ;  /* 0x0000640008007a0c */ /* 0x000fe40003f06270 */
[----:B------:R-:W-:Y:S01]  /*0800*/  F2FP.PACK_AB R6, RZ, R3 ;  /* 0x00000003ff06723e */ /* 0x000fe200000000ff */
[----:B------:R-:W-:-:S05]  /*0810*/  IMAD.WIDE.U32 R2, R2, R7, c[0x0][0x160] ;  /* 0x0000580002027625 */ /* 0x000fca00078e0007 */
[----:B------:R0:W-:Y:S05]  /*0820*/  STG.E.U16 [R2.64], R6 ;  /* 0x0000000602007986 */ /* 0x0001ea000c101504 */
[----:B------:R-:W-:Y:S05]  /*0830*/  @P0 EXIT ;  /* 0x000000000000094d */ /* 0x000fea0003800000 */
[----:B0-----:R-:W-:-:S04]  /*0840*/  IMAD.WIDE R2, R8, R7, c[0x0][0x178] ;  /* 0x00005e0008027625 */ /* 0x001fc800078e0207 */
[----:B------:R-:W-:Y:S02]  /*0850*/  IMAD.WIDE R10, R8, R7, c[0x0][0x180] ;  /* 0x00006000080a7625 */ /* 0x000fe400078e0207 */
[----:B------:R-:W2:Y:S04]  /*0860*/  LDG.E.U16.CONSTANT R2, [R2.64] ;  /* 0x0000000402027981 */ /* 0x000ea8000c1e9500 */
[----:B------:R-:W3:Y:S01]  /*0870*/  LDG.E.U16.CONSTANT R10, [R10.64] ;  /* 0x000000040a0a7981 */ /* 0x000ee2000c1e9500 */
[----:B------:R-:W-:-:S04]  /*0880*/  FADD.FTZ R0, R0, -R4 ;  /* 0x8000000400007221 */ /* 0x000fc80000010000 */
[----:B------:R-:W-:Y:S01]  /*0890*/  FMUL.FTZ R0, R5, R0 ;  /* 0x0000000005007220 */ /* 0x000fe20000410000 */
[----:B--2---:R-:W-:Y:S02]  /*08a0*/  HADD2.F32 R13, -RZ, R2.H0_H0 ;  /* 0x20000002ff0d7230 */ /* 0x004fe40000004100 */
[----:B---3--:R-:W-:-:S05]  /*08b0*/  HADD2.F32 R4, -RZ, R10.H0_H0 ;  /* 0x2000000aff047230 */ /* 0x008fca0000004100 */
[----:B------:R-:W-:Y:S02]  /*08c0*/  FFMA.FTZ R0, R0, R13, R4 ;  /* 0x0000000d00007223 */ /* 0x000fe40000010004 */
[----:B------:R-:W-:-:S03]  /*08d0*/  IMAD R4, R9, c[0x0][0x190], R8 ;  /* 0x0000640009047a24 */ /* 0x000fc600078e0208 */
[----:B------:R-:W-:Y:S01]  /*08e0*/  F2FP.PACK_AB R0, RZ, R0 ;  /* 0x00000000ff00723e */ /* 0x000fe200000000ff */
[----:B------:R-:W-:-:S05]  /*08f0*/  IMAD.WIDE.U32 R4, R4, R7, c[0x0][0x160] ;  /* 0x0000580004047625 */ /* 0x000fca00078e0007 */
[----:B------:R-:W-:Y:S01]  /*0900*/  STG.E.U16 [R4.64], R0 ;  /* 0x0000000004007986 */ /* 0x000fe2000c101504 */
[----:B------:R-:W-:Y:S05]  /*0910*/  EXIT ;  /* 0x000000000000794d */ /* 0x000fea0003800000 */
.L_x_2412:
        /* <DEDUP_REMOVED lines=14> */
.L_x_2613:


//--------------------- .text._ZN17fastertransformer28addBiasResidualPostLayerNormI6__halfLi1EEEvPT_PKS2_S5_S5_S5_fii --------------------------
	.section	.text._ZN17fastertransformer28addBiasResidualPostLayerNormI6__halfLi1EEEvPT_PKS2_S5_S5_S5_fii,"ax",@progbits
	.sectioninfo	@"SHI_REGISTERS=16"
	.align	128
        .global         _ZN17fastertransformer28addBiasResidualPostLayerNormI6__halfLi1EEEvPT_PKS2_S5_S5_S5_fii
        .type           _ZN17fastertransformer28addBiasResidualPostLayerNormI6__halfLi1EEEvPT_PKS2_S5_S5_S5_fii,@function
        .size           _ZN17fastertransformer28addBiasResidualPostLayerNormI6__halfLi1EEEvPT_PKS2_S5_S5_S5_fii,(.L_x_2614 - _ZN17fastertransformer28addBiasResidualPostLayerNormI6__halfLi1EEEvPT_PKS2_S5_S5_S5_fii)
        .other          _ZN17fastertransformer28addBiasResidualPostLayerNormI6__halfLi1EEEvPT_PKS2_S5_S5_S5_fii,@"STO_CUDA_ENTRY STV_DEFAULT"
_ZN17fastertransformer28addBiasResidualPostLayerNormI6__halfLi1EEEvPT_PKS2_S5_S5_S5_fii:
.text._ZN17fastertransformer28addBiasResidualPostLayerNormI6__halfLi1EEEvPT_PKS2_S5_S5_S5_fii:
[----:B------:R-:W-:Y:S02]  /*0000*/  MOV R1, c[0x0][0x28] ;  /* 0x00000a0000017a02 */ /* 0x000fe40000000f00 */
[----:B------:R-:W0:Y:S01]  /*0010*/  S2R R0, SR_TID.X ;  /* 0x0000000000007919 */ /* 0x000e220000002100 */
[----:B------:R-:W-:Y:S01]  /*0020*/  ULDC.64 UR4, c[0x0][0x118] ;  /* 0x0000460000047ab9 */ /* 0x000fe20000000a00 */
[----:B0-----:R-:W-:-:S13]  /*0030*/  ISETP.GE.AND P4, PT, R0, c[0x0][0x190], PT ;  /* 0x0000640000007a0c */ /* 0x001fda0003f86270 */
[----:B------:R-:W0:Y:S01]  /*0040*/  @!P4 S2R R3, SR_CTAID.X ;  /* 0x000000000003c919 */ /* 0x000e220000002500 */
[----:B------:R-:W-:Y:S01]  /*0050*/  @!P4 MOV R9, 0x2 ;  /* 0x000000020009c802 */ /* 0x000fe20000000f00 */
[----:B0-----:R-:W-:-:S04]  /*0060*/  @!P4 IMAD R6, R3, c[0x0][0x190], R0 ;  /* 0x000064000306ca24 */ /* 0x001fc800078e0200 */
[----:B------:R-:W-:-:S04]  /*0070*/  @!P4 IMAD.WIDE.U32 R4, R6, R9, c[0x0][0x160] ;  /* 0x000058000604c625 */ /* 0x000fc800078e0009 */
[-C--:B------:R-:W-:Y:S02]  /*0080*/  @!P4 IMAD.WIDE.U32 R6, R6, R9.reuse, c[0x0][0x168] ;  /* 0x00005a000606c625 */ /* 0x080fe400078e0009 */
[----:B------:R-:W2:Y:S02]  /*0090*/  @!P4 LDG.E.U16 R4, [R4.64] ;  /* 0x000000040404c981 */ /* 0x000ea4000c1e1500 */
[----:B------:R-:W-:Y:S02]  /*00a0*/  @!P4 IMAD.WIDE R8, R0, R9, c[0x0][0x170] ;  /* 0x00005c000008c625 */ /* 0x000fe400078e0209 */
[----:B------:R-:W2:Y:S04]  /*00b0*/  @!P4 LDG.E.U16 R7, [R6.64] ;  /* 0x000000040607c981 */ /* 0x000ea8000c1e1500 */
[----:B------:R0:W3:Y:S01]  /*00c0*/  @!P4 LDG.E.U16.CONSTANT R8, [R8.64] ;  /* 0x000000040808c981 */ /* 0x0000e2000c1e9500 */
[----:B------:R-:W-:Y:S01]  /*00d0*/  HFMA2.MMA R3, -RZ, RZ, 0, 0 ;  /* 0x00000000ff037435 */ /* 0x000fe200000001ff */
[----:B0-----:R-:W-:Y:S01]  /*00e0*/  I2F.U32 R9, R0 ;  /* 0x0000000000097306 */ /* 0x001fe20000201000 */
[----:B--2---:R-:W-:-:S04]  /*00f0*/  @!P4 HADD2 R7, R4.H0_H0, R7.H0_H0 ;  /* 0x200000070407c230 */ /* 0x004fc80000000800 */
[----:B---3--:R-:W-:-:S05]  /*0100*/  @!P4 HADD2 R7, R7.H0_H0, R8.H0_H0 ;  /* 0x200000080707c230 */ /* 0x008fca0000000800 */
[----:B------:R-:W-:-:S05]  /*0110*/  @!P4 HADD2.F32 R2, -RZ, R7.H0_H0 ;  /* 0x20000007ff02c230 */ /* 0x000fca0000004100 */
[----:B------:R-:W-:-:S05]  /*0120*/  @!P4 FADD.FTZ R3, RZ, R2 ;  /* 0x00000002ff03c221 */ /* 0x000fca0000010000 */
        /* <DEDUP_REMOVED lines=10> */
[----:B------:R-:W1:Y:S01]  /*01d0*/  I2F.U32 R8, c[0x0][0x0] ;  /* 0x0000000000087b06 */ /* 0x000e620000201000 */
[----:B------:R-:W-:-:S04]  /*01e0*/  SHF.R.U32.HI R4, RZ, 0x3, R0 ;  /* 0x00000003ff047819 */ /* 0x000fc80000011600 */
[----:B------:R-:W-:Y:S01]  /*01f0*/  LOP3.LUT R4, R4, 0x1ffffffc, RZ, 0xc0, !PT ;  /* 0x1ffffffc04047812 */ /* 0x000fe200078ec0ff */
[----:B0-----:R-:W-:-:S05]  /*0200*/  FADD.FTZ R11, R6, R7 ;  /* 0x00000007060b7221 */ /* 0x001fca0000010000 */
[----:B------:R-:W-:Y:S01]  /*0210*/  @!P0 STS [R4+0x8], R11 ;  /* 0x0000080b04008388 */ /* 0x000fe20000000800 */
[----:B-1----:R-:W-:-:S03]  /*0220*/  FMUL.FTZ R8, R8, 0.03125 ;  /* 0x3d00000008087820 */ /* 0x002fc60000410000 */
[----:B------:R-:W-:Y:S02]  /*0230*/  BAR.SYNC.DEFER_BLOCKING 0x0 ;  /* 0x0000000000007b1d */ /* 0x000fe40000010000 */
[----:B------:R-:W-:Y:S02]  /*0240*/  FSETP.GT.FTZ.AND P1, PT, R8, R9, PT ;  /* 0x000000090800720b */ /* 0x000fe40003f34000 */
[----:B------:R-:W-:-:S11]  /*0250*/  MOV R5, RZ ;  /* 0x000000ff00057202 */ /* 0x000fd60000000f00 */
        /* <DEDUP_REMOVED lines=52> */
[----:B0-----:R-:W-:Y:S01]  /*05a0*/  MOV R11, 0x2 ;  /* 0x00000002000b7802 */ /* 0x001fe20000000f00 */
[----:B------:R-:W0:Y:S04]  /*05b0*/  LDS.64 R8, [RZ] ;  /* 0x00000000ff087984 */ /* 0x000e280000000a00 */
        /* <DEDUP_REMOVED lines=10> */
[----:B------:R-:W-:Y:S02]  /*0660*/  FFMA.FTZ R2, R8, R3, R2 ;  /* 0x0000000308027223 */ /* 0x000fe40000010002 */
[----:B-1----:R-:W-:-:S03]  /*0670*/  IMAD R8, R13, c[0x0][0x190], R0 ;  /* 0x000064000d087a24 */ /* 0x002fc600078e0200 */
[----:B------:R-:W-:Y:S01]  /*0680*/  F2FP.PACK_AB R0, RZ, R2 ;  /* 0x00000002ff00723e */ /* 0x000fe200000000ff */
[----:B------:R-:W-:-:S05]  /*0690*/  IMAD.WIDE.U32 R2, R8, R11, c[0x0][0x160] ;  /* 0x0000580008027625 */ /* 0x000fca00078e000b */
[----:B------:R-:W-:Y:S01]  /*06a0*/  STG.E.U16 [R2.64], R0 ;  /* 0x0000000002007986 */ /* 0x000fe2000c101504 */
[----:B------:R-:W-:Y:S05]  /*06b0*/  EXIT ;  /* 0x000000000000794d */ /* 0x000fea0003800000 */
.L_x_2413:
        /* <DEDUP_REMOVED lines=12> */
.L_x_2614:


//--------------------- .text._ZN17fastertransformer30addBiasResidualPostLayerNormV2I6__halfEEvPT_PKS2_S5_S5_S5_fi --------------------------
	.section	.text._ZN17fastertransformer30addBiasResidualPostLayerNormV2I6__halfEEvPT_PKS2_S5_S5_S5_fi,"ax",@progbits
	.sectioninfo	@"SHI_REGISTERS=32"
	.align	128
        .global         _ZN17fastertransformer30addBiasResidualPostLayerNormV2I6__halfEEvPT_PKS2_S5_S5_S5_fi
        .type           _ZN17fastertransformer30addBiasResidualPostLayerNormV2I6__halfEEvPT_PKS2_S5_S5_S5_fi,@function
        .size           _ZN17fastertransformer30addBiasResidualPostLayerNormV2I6__halfEEvPT_PKS2_S5_S5_S5_fi,(.L_x_2615 - _ZN17fastertransformer30addBiasResidualPostLayerNormV2I6__halfEEvPT_PKS2_S5_S5_S5_fi)
        .other          _ZN17fastertransformer30addBiasResidualPostLayerNormV2I6__halfEEvPT_PKS2_S5_S5_S5_fi,@"STO_CUDA_ENTRY STV_DEFAULT"
_ZN17fastertransformer30addBiasResidualPostLayerNormV2I6__halfEEvPT_PKS2_S5_S5_S5_fi:
.text._ZN17fastertransformer30addBiasResidualPostLayerNormV2I6__halfEEvPT_PKS2_S5_S5_S5_fi:
[----:B------:R-:W-:Y:S02]  /*0000*/  MOV R1, c[0x0][0x28] ;  /* 0x00000a0000017a02 */ /* 0x000fe40000000f00 */
[----:B------:R-:W0:Y:S01]  /*0010*/  S2R R0, SR_CTAID.X ;  /* 0x0000000000007919 */ /* 0x000e220000002500 */
[----:B------:R-:W-:Y:S01]  /*0020*/  HFMA2.MMA R25, -RZ, RZ, 0, 2.384185791015625e-07 ;  /* 0x00000004ff197435 */ /* 0x000fe200000001ff */
[----:B------:R-:W-:Y:S02]  /*0030*/  ULDC.64 UR4, c[0x0][0x118] ;  /* 0x0000460000047ab9 */ /* 0x000fe40000000a00 */
[----:B------:R-:W1:Y:S01]  /*0040*/  S2R R8, SR_TID.X ;  /* 0x0000000000087919 */ /* 0x000e620000002100 */
[----:B0-----:R-:W-:-:S06]  /*0050*/  IMAD R0, R0, c[0x0][0x18c], RZ ;  /* 0x0000630000007a24 */ /* 0x001fcc00078e02ff */
[----:B-1----:R-:W-:Y:S01]  /*0060*/  IMAD.WIDE R12, R8, R25, c[0x0][0x170] ;  /* 0x00005c00080c7625 */ /* 0x002fe200078e0219 */
[----:B------:R-:W-:-:S04]  /*0070*/  LEA.HI R3, R0, R0, RZ, 0x1 ;  /* 0x0000000000037211 */ /* 0x000fc800078f08ff */
[----:B------:R-:W-:Y:S01]  /*0080*/  LEA.HI.SX32 R10, R3, R8, 0x1f ;  /* 0x00000008030a7211 */ /* 0x000fe200078ffaff */
[----:B------:R0:W2:Y:S04]  /*0090*/  LDG.E.CONSTANT R20, [R12.64] ;  /* 0x000000040c147981 */ /* 0x0000a8000c1e9900 */
[----:B------:R-:W-:-:S04]  /*00a0*/  IMAD.WIDE R6, R10, R25, c[0x0][0x168] ;  /* 0x00005a000a067625 */ /* 0x000fc800078e0219 */
[----:B------:R-:W-:Y:S01]  /*00b0*/  IMAD.WIDE R10, R10, R25, c[0x0][0x160] ;  /* 0x000058000a0a7625 */ /* 0x000fe200078e0219 */
[----:B------:R1:W3:Y:S03]  /*00c0*/  LDG.E.CONSTANT R24, [R6.64] ;  /* 0x0000000406187981 */ /* 0x0002e6000c1e9900 */
[C---:B------:R-:W-:Y:S01]  /*00d0*/  IMAD.WIDE R18, R25.reuse, c[0x0][0x0], R6 ;  /* 0x0000000019127a25 */ /* 0x040fe200078e0206 */
[----:B------:R-:W3:Y:S03]  /*00e0*/  LDG.E R23, [R10.64] ;  /* 0x000000040a177981 */ /* 0x000ee6000c1e1900 */
[C---:B------:R-:W-:Y:S01]  /*00f0*/  IMAD.WIDE R16, R25.reuse, c[0x0][0x0], R10 ;  /* 0x0000000019107a25 */ /* 0x040fe200078e020a */
[----:B------:R4:W5:Y:S03]  /*0100*/  LDG.E.CONSTANT R22, [R18.64] ;  /* 0x0000000412167981 */ /* 0x000966000c1e9900 */
[C---:B------:R-:W-:Y:S01]  /*0110*/  IMAD.WIDE R28, R25.reuse, c[0x0][0x0], R18 ;  /* 0x00000000191c7a25 */ /* 0x040fe200078e0212 */
[----:B------:R-:W5:Y:S03]  /*0120*/  LDG.E R9, [R16.64] ;  /* 0x0000000410097981 */ /* 0x000f66000c1e1900 */
[C---:B------:R-:W-:Y:S01]  /*0130*/  IMAD.WIDE R14, R25.reuse, c[0x0][0x0], R16 ;  /* 0x00000000190e7a25 */ /* 0x040fe200078e0210 */
[----:B------:R-:W5:Y:S03]  /*0140*/  LDG.E.CONSTANT R0, [R28.64] ;  /* 0x000000041c007981 */ /* 0x000f66000c1e9900 */
[C---:B------:R-:W-:Y:S01]  /*0150*/  IMAD.WIDE R2, R25.reuse, c[0x0][0x0], R12 ;  /* 0x0000000019027a25 */ /* 0x040fe200078e020c */
[----:B------:R-:W5:Y:S03]  /*0160*/  LDG.E R21, [R14.64] ;  /* 0x000000040e157981 */ /* 0x000f66000c1e1900 */
[----:B------:R-:W-:-:S04]  /*0170*/  IMAD.WIDE R4, R25, c[0x0][0x0], R28 ;  /* 0x0000000019047a25 */ /* 0x000fc800078e021c */
[C---:B-1----:R-:W-:Y:S02]  /*0180*/  IMAD.WIDE R6, R25.reuse, c[0x0][0x0], R2 ;  /* 0x0000000019067a25 */ /* 0x042fe400078e0202 */
[----:B------:R3:W5:Y:S02]  /*0190*/  LDG.E.CONSTANT R2, [R2.64] ;  /* 0x0000000402027981 */ /* 0x000764000c1e9900 */
[C---:B0-----:R-:W-:Y:S02]  /*01a0*/  IMAD.WIDE R12, R25.reuse, c[0x0][0x0], R14 ;  /* 0x00000000190c7a25 */ /* 0x041fe400078e020e */
[----:B------:R5:W5:Y:S02]  /*01b0*/  LDG.E.CONSTANT R4, [R4.64] ;  /* 0x0000000404047981 */ /* 0x000b64000c1e9900 */
[----:B----4-:R-:W-:Y:S02]  /*01c0*/  IMAD.WIDE R18, R25, c[0x0][0x0], R6 ;  /* 0x0000000019127a25 */ /* 0x010fe400078e0206 */
[----:B------:R-:W4:Y:S04]  /*01d0*/  LDG.E R27, [R12.64] ;  /* 0x000000040c1b7981 */ /* 0x000f28000c1e1900 */
[----:B------:R-:W4:Y:S04]  /*01e0*/  LDG.E.CONSTANT R26, [R6.64] ;  /* 0x00000004061a7981 */ /* 0x000f28000c1e9900 */
[----:B------:R-:W4:Y:S01]  /*01f0*/  LDG.E.CONSTANT R18, [R18.64] ;  /* 0x0000000412127981 */ /* 0x000f22000c1e9900 */
[----:B---3--:R-:W-:-:S04]  /*0200*/  HADD2 R3, R23, R24 ;  /* 0x0000001817037230 */ /* 0x008fc80000000000 */
[----:B--2---:R-:W-:Y:S01]  /*0210*/  HADD2 R3, R3, R20 ;  /* 0x0000001403037230 */ /* 0x004fe20000000000 */
[----:B-----5:R-:W-:Y:S02]  /*0220*/  HFMA2.MMA R5, R9, 1, 1, R22 ;  /* 0x3c003c0009057835 */ /* 0x020fe40000000016 */
[----:B------:R-:W-:-:S03]  /*0230*/  HFMA2.MMA R21, R21, 1, 1, R0 ;  /* 0x3c003c0015157835 */ /* 0x000fc60000000000 */
[----:B------:R-:W-:-:S05]  /*0240*/  HFMA2.MMA R0, R3, 1, 1, RZ ;  /* 0x3c003c0003007835 */ /* 0x000fca00000000ff */
[----:B------:R-:W-:-:S05]  /*0250*/  HADD2 R5, R5, R2 ;  /* 0x0000000205057230 */ /* 0x000fca0000000000 */
[----:B------:R-:W-:Y:S01]  /*0260*/  HADD2 R0, R0, R5 ;  /* 0x0000000500007230 */ /* 0x000fe20000000000 */
[----:B----4-:R-:W-:Y:S01]  /*0270*/  HFMA2.MMA R9, R27, 1, 1, R4 ;  /* 0x3c003c001b097835 */ /* 0x010fe20000000004 */
[----:B------:R-:W-:-:S05]  /*0280*/  HADD2 R26, R21, R26 ;  /* 0x0000001a151a7230 */ /* 0x000fca0000000000 */
[----:B------:R-:W-:Y:S01]  /*0290*/  HFMA2.MMA R6, R9, 1, 1, R18 ;  /* 0x3c003c0009067835 */ /* 0x000fe20000000012 */
[----:B------:R-:W-:-:S06]  /*02a0*/  HADD2 R0, R0, R26 ;  /* 0x0000001a00007230 */ /* 0x000fcc0000000000 */
[----:B------:R-:W-:-:S10]  /*02b0*/  HFMA2.MMA R0, R0, 1, 1, R6 ;  /* 0x3c003c0000007835 */ /* 0x000fd40000000006 */
[----:B------:R-:W-:-:S05]  /*02c0*/  HADD2 R0, R0.H0_H0, R0.H1_H1 ;  /* 0x3000000000007230 */ /* 0x000fca0000000800 */
[----:B------:R-:W-:-:S05]  /*02d0*/  HADD2.F32 R0, -RZ, R0.H0_H0 ;  /* 0x20000000ff007230 */ /* 0x000fca0000004100 */
        /* <DEDUP_REMOVED lines=8> */
[----:B------:R-:W-:Y:S01]  /*0360*/  LOP3.LUT P0, R0, R8, 0x1f, RZ, 0xc0, !PT ;  /* 0x0000001f08007812 */ /* 0x000fe2000780c0ff */
[----:B0-----:R-:W-:-:S06]  /*0370*/  FADD.FTZ R18, R9, R4 ;  /* 0x0000000409127221 */ /* 0x001fcc0000010000 */
[----:B------:R-:W0:Y:S01]  /*0380*/  I2F.U32 R4, R8 ;  /* 0x0000000800047306 */ /* 0x000e220000201000 */
[----:B------:R-:W2:Y:S01]  /*0390*/  SHFL.BFLY PT, R19, R18, 0x1, 0x1f ;  /* 0x0c201f0012137f89 */ /* 0x000ea200000e0000 */
[----:B-1----:R-:W-:-:S05]  /*03a0*/  FMUL.FTZ R21, R20, 0.03125 ;  /* 0x3d00000014157820 */ /* 0x002fca0000410000 */
[----:B0-----:R-:W-:Y:S02]  /*03b0*/  FSETP.GT.FTZ.AND P1, PT, R21, R4, PT ;  /* 0x000000041500720b */ /* 0x001fe40003f34000 */
[----:B------:R-:W-:-:S04]  /*03c0*/  SHF.R.U32.HI R4, RZ, 0x3, R8 ;  /* 0x00000003ff047819 */ /* 0x000fc80000011608 */
[----:B------:R-:W-:Y:S01]  /*03d0*/  LOP3.LUT R2, R4, 0x1ffffffc, RZ, 0xc0, !PT ;  /* 0x1ffffffc04027812 */ /* 0x000fe200078ec0ff */
[----:B--2---:R-:W-:-:S05]  /*03e0*/  FADD.FTZ R19, R18, R19 ;  /* 0x0000001312137221 */ /* 0x004fca0000010000 */
        /* <DEDUP_REMOVED lines=21> */
[----:B0-----:R-:W-:-:S05]  /*0540*/  F2FP.PACK_AB R9, RZ, R4 ;  /* 0x00000004ff09723e */ /* 0x001fca00000000ff */
[--C-:B------:R-:W-:Y:S02]  /*0550*/  HADD2 R3, R3, -R9.reuse.H0_H0 ;  /* 0xa000000903037230 */ /* 0x100fe40000000000 */
[--C-:B------:R-:W-:Y:S02]  /*0560*/  HADD2 R4, R5, -R9.reuse.H0_H0 ;  /* 0xa000000905047230 */ /* 0x100fe40000000000 */
[----:B------:R-:W-:Y:S02]  /*0570*/  HADD2 R5, R26, -R9.H0_H0 ;  /* 0xa00000091a057230 */ /* 0x000fe40000000000 */
[--C-:B------:R-:W-:Y:S02]  /*0580*/  HADD2.F32 R19, -RZ, R3.reuse.H1_H1 ;  /* 0x30000003ff137230 */ /* 0x100fe40000004100 */
[----:B------:R-:W-:Y:S02]  /*0590*/  HADD2.F32 R18, -RZ, R3.H0_H0 ;  /* 0x20000003ff127230 */ /* 0x000fe40000004100 */
[----:B------:R-:W-:Y:S01]  /*05a0*/  HADD2.F32 R20, -RZ, R4.H1_H1 ;  /* 0x30000004ff147230 */ /* 0x000fe20000004100 */
[----:B------:R-:W-:Y:S01]  /*05b0*/  FMUL.FTZ R19, R19, R19 ;  /* 0x0000001313137220 */ /* 0x000fe20000410000 */
[----:B------:R-:W-:-:S02]  /*05c0*/  HADD2.F32 R21, -RZ, R5.H1_H1 ;  /* 0x30000005ff157230 */ /* 0x000fc40000004100 */
[----:B------:R-:W-:Y:S01]  /*05d0*/  HADD2 R6, R6, -R9.H0_H0 ;  /* 0xa000000906067230 */ /* 0x000fe20000000000 */
[----:B------:R-:W-:Y:S01]  /*05e0*/  FFMA.FTZ R19, R18, R18, R19 ;  /* 0x0000001212137223 */ /* 0x000fe20000010013 */
[----:B------:R-:W-:Y:S01]  /*05f0*/  HADD2.F32 R7, -RZ, R4.H0_H0 ;  /* 0x20000004ff077230 */ /* 0x000fe20000004100 */
[----:B------:R-:W-:Y:S01]  /*0600*/  FMUL.FTZ R20, R20, R20 ;  /* 0x0000001414147220 */ /* 0x000fe20000410000 */
[----:B------:R-:W-:Y:S01]  /*0610*/  HADD2.F32 R9, -RZ, R5.H0_H0 ;  /* 0x20000005ff097230 */ /* 0x000fe20000004100 */
[----:B------:R-:W-:Y:S01]  /*0620*/  FMUL.FTZ R18, R21, R21 ;  /* 0x0000001515127220 */ /* 0x000fe20000410000 */
[--C-:B------:R-:W-:Y:S01]  /*0630*/  HADD2.F32 R21, -RZ, R6.reuse.H1_H1 ;  /* 0x30000006ff157230 */ /* 0x100fe20000004100 */
[----:B------:R-:W-:Y:S02]  /*0640*/  FFMA.FTZ R20, R7, R7, R20 ;  /* 0x0000000707147223 */ /* 0x000fe40000010014 */
[----:B------:R-:W-:Y:S01]  /*0650*/  FADD.FTZ R19, RZ, R19 ;  /* 0x00000013ff137221 */ /* 0x000fe20000010000 */
[----:B------:R-:W-:Y:S01]  /*0660*/  HADD2.F32 R7, -RZ, R6.H0_H0 ;  /* 0x20000006ff077230 */ /* 0x000fe20000004100 */
[----:B------:R-:W-:-:S02]  /*0670*/  FFMA.FTZ R18, R9, R9, R18 ;  /* 0x0000000909127223 */ /* 0x000fc40000010012 */
[----:B------:R-:W-:Y:S02]  /*0680*/  FMUL.FTZ R22, R21, R21 ;  /* 0x0000001515167220 */ /* 0x000fe40000410000 */
[----:B------:R-:W-:Y:S02]  /*0690*/  FADD.FTZ R19, R19, R20 ;  /* 0x0000001413137221 */ /* 0x000fe40000010000 */
[----:B------:R-:W-:Y:S02]  /*06a0*/  FFMA.FTZ R7, R7, R7, R22 ;  /* 0x0000000707077223 */ /* 0x000fe40000010016 */
        /* <DEDUP_REMOVED lines=9> */
[----:B------:R-:W-:Y:S02]  /*0740*/  SHF.R.S32.HI R19, RZ, 0x1f, R8 ;  /* 0x0000001fff137819 */ /* 0x000fe40000011408 */
[C---:B------:R-:W-:Y:S02]  /*0750*/  SHF.L.U32 R20, R8.reuse, 0x2, RZ ;  /* 0x0000000208147819 */ /* 0x040fe400000006ff */
[----:B------:R-:W-:Y:S02]  /*0760*/  SHF.L.U64.HI R19, R8, 0x2, R19 ;  /* 0x0000000208137819 */ /* 0x000fe40000010213 */
[----:B------:R-:W-:Y:S01]  /*0770*/  IADD3 R22, P3, R20, c[0x0][0x178], RZ ;  /* 0x00005e0014167a10 */ /* 0x000fe20007f7e0ff */
[----:B0-----:R-:W-:-:S05]  /*0780*/  FADD.FTZ R26, R7, R26 ;  /* 0x0000001a071a7221 */ /* 0x001fca0000010000 */
[----:B------:R-:W0:Y:S01]  /*0790*/  SHFL.BFLY PT, R7, R26, 0x1, 0x1f ;  /* 0x0c201f001a077f89 */ /* 0x000e2200000e0000 */
[----:B------:R-:W-:Y:S02]  /*07a0*/  IADD3 R20, P4, R20, c[0x0][0x180], RZ ;  /* 0x0000600014147a10 */ /* 0x000fe40007f9e0ff */
[C---:B------:R-:W-:Y:S02]  /*07b0*/  IADD3.X R23, R19.reuse, c[0x0][0x17c], RZ, P3, !PT ;  /* 0x00005f0013177a10 */ /* 0x040fe40001ffe4ff */
[----:B------:R-:W-:-:S03]  /*07c0*/  IADD3.X R21, R19, c[0x0][0x184], RZ, P4, !PT ;  /* 0x0000610013157a10 */ /* 0x000fc600027fe4ff */
[----:B------:R1:W2:Y:S02]  /*07d0*/  LDG.E.CONSTANT R8, [R22.64] ;  /* 0x0000000416087981 */ /* 0x0002a4000c1e9900 */
[C---:B------:R-:W-:Y:S02]  /*07e0*/  IMAD.WIDE R18, R25.reuse, c[0x0][0x0], R20 ;  /* 0x0000000019127a25 */ /* 0x040fe400078e0214 */
[----:B------:R3:W2:Y:S04]  /*07f0*/  LDG.E.CONSTANT R9, [R20.64] ;  /* 0x0000000414097981 */ /* 0x0006a8000c1e9900 */
[----:B------:R4:W5:Y:S01]  /*0800*/  LDG.E.CONSTANT R28, [R18.64] ;  /* 0x00000004121c7981 */ /* 0x000962000c1e9900 */
[----:B-1----:R-:W-:-:S05]  /*0810*/  IMAD.WIDE R22, R25, c[0x0][0x0], R22 ;  /* 0x0000000019167a25 */ /* 0x002fca00078e0216 */
[----:B------:R1:W5:Y:S01]  /*0820*/  LDG.E.CONSTANT R27, [R22.64] ;  /* 0x00000004161b7981 */ /* 0x000362000c1e9900 */
[----:B0-----:R-:W-:Y:S02]  /*0830*/  FADD.FTZ R7, R26, R7 ;  /* 0x000000071a077221 */ /* 0x001fe40000010000 */
[----:B----4-:R-:W-:-:S03]  /*0840*/  IMAD.WIDE R18, R25, c[0x0][0x0], R18 ;  /* 0x0000000019127a25 */ /* 0x010fc600078e0212 */
[----:B------:R-:W-:Y:S01]  /*0850*/  @!P0 STS [R2+0x8], R7 ;  /* 0x0000080702008388 */ /* 0x000fe20000000800 */
[----:B-1----:R-:W-:-:S05]  /*0860*/  IMAD.WIDE R22, R25, c[0x0][0x0], R22 ;  /* 0x0000000019167a25 */ /* 0x002fca00078e0216 */
[----:B------:R0:W4:Y:S01]  /*0870*/  LDG.E.CONSTANT R29, [R22.64] ;  /* 0x00000004161d7981 */ /* 0x000122000c1e9900 */
[----:B---3--:R-:W-:-:S04]  /*0880*/  IMAD.WIDE R20, R25, c[0x0][0x0], R22 ;  /* 0x0000000019147a25 */ /* 0x008fc800078e0216 */
[----:B------:R-:W-:Y:S02]  /*0890*/  IMAD.WIDE R24, R25, c[0x0][0x0], R18 ;  /* 0x0000000019187a25 */ /* 0x000fe400078e0212 */
[----:B------:R1:W3:Y:S04]  /*08a0*/  LDG.E.CONSTANT R20, [R20.64] ;  /* 0x0000000414147981 */ /* 0x0002e8000c1e9900 */
[----:B0-----:R0:W4:Y:S01]  /*08b0*/  LDG.E.CONSTANT R22, [R18.64] ;  /* 0x0000000412167981 */ /* 0x001122000c1e9900 */
[----:B------:R-:W-:-:S03]  /*08c0*/  HFMA2.MMA R23, -RZ, RZ, 0, 0 ;  /* 0x00000000ff177435 */ /* 0x000fc600000001ff */
[----:B------:R-:W-:Y:S06]  /*08d0*/  BAR.SYNC.DEFER_BLOCKING 0x0 ;  /* 0x0000000000007b1d */ /* 0x000fec0000010000 */
[----:B------:R0:W3:Y:S04]  /*08e0*/  LDG.E.CONSTANT R25, [R24.64] ;  /* 0x0000000418197981 */ /* 0x0000e8000c1e9900 */
[----:B------:R-:W0:Y:S04]  /*08f0*/  @P1 LDS R23, [R0.X4+0x8] ;  /* 0x0000080000171984 */ /* 0x000e280000004800 */
[----:B0-----:R-:W0:Y:S02]  /*0900*/  SHFL.BFLY PT, R18, R23, 0x10, 0x1f ;  /* 0x0e001f0017127f89 */ /* 0x001e2400000e0000 */
[----:B0-----:R-:W-:-:S05]  /*0910*/  FADD.FTZ R18, R18, R23 ;  /* 0x0000001712127221 */ /* 0x001fca0000010000 */
[----:B------:R-:W0:Y:S02]  /*0920*/  SHFL.BFLY PT, R19, R18, 0x8, 0x1f ;  /* 0x0d001f0012137f89 */ /* 0x000e2400000e0000 */
[----:B0-----:R-:W-:-:S05]  /*0930*/  FADD.FTZ R19, R18, R19 ;  /* 0x0000001312137221 */ /* 0x001fca0000010000 */
[----:B------:R-:W0:Y:S02]  /*0940*/  SHFL.BFLY PT, R24, R19, 0x4, 0x1f ;  /* 0x0c801f0013187f89 */ /* 0x000e2400000e0000 */
[----:B0-----:R-:W-:-:S05]  /*0950*/  FADD.FTZ R24, R19, R24 ;  /* 0x0000001813187221 */ /* 0x001fca0000010000 */
[----:B-1----:R-:W0:Y:S01]  /*0960*/  SHFL.BFLY PT, R21, R24, 0x2, 0x1f ;  /* 0x0c401f0018157f89 */ /* 0x002e2200000e0000 */
        /* <DEDUP_REMOVED lines=9> */
[----:B------:R-:W0:Y:S02]  /*0a00*/  LDS R2, [0x4] ;  /* 0x00000400ff027984 */ /* 0x000e240000000800 */
[----:B0-----:R-:W-:-:S05]  /*0a10*/  F2FP.PACK_AB R2, RZ, R2 ;  /* 0x00000002ff02723e */ /* 0x001fca00000000ff */
[-C--:B------:R-:W-:Y:S02]  /*0a20*/  HMUL2 R3, R3, R2.reuse.H0_H0 ;  /* 0x2000000203037232 */ /* 0x080fe40000000000 */
[-C--:B------:R-:W-:Y:S02]  /*0a30*/  HMUL2 R5, R5, R2.reuse.H0_H0 ;  /* 0x2000000205057232 */ /* 0x080fe40000000000 */
[-C--:B------:R-:W-:Y:S02]  /*0a40*/  HMUL2 R4, R4, R2.reuse.H0_H0 ;  /* 0x2000000204047232 */ /* 0x080fe40000000000 */
[----:B--2---:R-:W-:Y:S01]  /*0a50*/  HFMA2.MMA R3, R3, R8, R9 ;  /* 0x0000000803037235 */ /* 0x004fe20000000009 */
[----:B------:R-:W-:Y:S01]  /*0a60*/  HMUL2 R2, R6, R2.H0_H0 ;  /* 0x2000000206027232 */ /* 0x000fe20000000000 */
[----:B----4-:R-:W-:Y:S01]  /*0a70*/  HFMA2.MMA R5, R5, R29, R22 ;  /* 0x0000001d05057235 */ /* 0x010fe20000000016 */
[----:B-----5:R-:W-:Y:S02]  /*0a80*/  HFMA2 R27, R4, R27, R28 ;  /* 0x0000001b041b7231 */ /* 0x020fe4000000001c */
[----:B---3--:R-:W-:-:S02]  /*0a90*/  HFMA2 R25, R2, R20, R25 ;  /* 0x0000001402197231 */ /* 0x008fc40000000019 */
[----:B------:R-:W-:Y:S04]  /*0aa0*/  STG.E [R10.64], R3 ;  /* 0x000000030a007986 */ /* 0x000fe8000c101904 */
[----:B------:R-:W-:Y:S04]  /*0ab0*/  STG.E [R16.64], R27 ;  /* 0x0000001b10007986 */ /* 0x000fe8000c101904 */
[----:B------:R-:W-:Y:S04]  /*0ac0*/  STG.E [R14.64], R5 ;  /* 0x000000050e007986 */ /* 0x000fe8000c101904 */
[----:B------:R-:W-:Y:S01]  /*0ad0*/  STG.E [R12.64], R25 ;  /* 0x000000190c007986 */ /* 0x000fe2000c101904 */
[----:B------:R-:W-:Y:S05]  /*0ae0*/  EXIT ;  /* 0x000000000000794d */ /* 0x000fea0003800000 */
.L_x_2414:
        /* <DEDUP_REMOVED lines=9> */
.L_x_2615:


//--------------------- .text._ZN17fastertransformer28layernorm_shift_partition_v2IfEEvPT_PKS1_S4_S4_fiiiiii --------------------------
	.section	.text._ZN17fastertransformer28layernorm_shift_partition_v2IfEEvPT_PKS1_S4_S4_fiiiiii,"ax",@progbits
	.sectioninfo	@"SHI_REGISTERS=32"
	.align	128
        .global         _ZN17fastertransformer28layernorm_shift_partition_v2IfEEvPT_PKS1_S4_S4_fiiiiii
        .type           _ZN17fastertransformer28layernorm_shift_partition_v2IfEEvPT_PKS1_S4_S4_fiiiiii,@function
        .size           _ZN17fastertransformer28layernorm_shift_partition_v2IfEEvPT_PKS1_S4_S4_fiiiiii,(.L_x_2616 - _ZN17fastertransformer28layernorm_shift_partition_v2IfEEvPT_PKS1_S4_S4_fiiiiii)
        .other          _ZN17fastertransformer28layernorm_shift_partition_v2IfEEvPT_PKS1_S4_S4_fiiiiii,@"STO_CUDA_ENTRY STV_DEFAULT"
_ZN17fastertransformer28layernorm_shift_partition_v2IfEEvPT_PKS1_S4_S4_fiiiiii:
.text._ZN17fastertransformer28layernorm_shift_partition_v2IfEEvPT_PKS1_S4_S4_fiiiiii:
[----:B------:R-:W-:Y:S02]  /*0000*/  IMAD.MOV.U32 R1, RZ, RZ, c[0x0][0x28] ;  /* 0x00000a00ff017624 */ /* 0x000fe400078e00ff */
[----:B------:R-:W0:Y:S01]  /*0010*/  S2R R19, SR_TID.X ;  /* 0x0000000000137919 */ /* 0x000e220000002100 */
[----:B------:R-:W-:-:S03]  /*0020*/  ULDC.64 UR4, c[0x0][0x118] ;  /* 0x0000460000047ab9 */ /* 0x000fc60000000a00 */
[----:B------:R-:W1:Y:S04]  /*0030*/  S2R R8, SR_CTAID.Y ;  /* 0x0000000000087919 */ /* 0x000e680000002600 */
[----:B------:R-:W2:Y:S04]  /*0040*/  S2R R26, SR_CTAID.Z ;  /* 0x00000000001a7919 */ /* 0x000ea80000002700 */
[----:B------:R-:W1:Y:S01]  /*0050*/  S2R R21, SR_CTAID.X ;  /* 0x0000000000157919 */ /* 0x000e620000002500 */
[C---:B0-----:R-:W-:Y:S02]  /*0060*/  IADD3 R20, R19.reuse, c[0x0][0x0], RZ ;  /* 0x0000000013147a10 */ /* 0x041fe40007ffe0ff */
[----:B------:R-:W-:-:S02]  /*0070*/  ISETP.GE.AND P4, PT, R19, c[0x0][0x190], PT ;  /* 0x0000640013007a0c */ /* 0x000fc40003f86270 */
[C---:B------:R-:W-:Y:S02]  /*0080*/  IADD3 R18, R20.reuse, c[0x0][0x0], RZ ;  /* 0x0000000014127a10 */ /* 0x040fe40007ffe0ff */
[----:B------:R-:W-:Y:S01]  /*0090*/  ISETP.GE.AND P3, PT, R20, c[0x0][0x190], PT ;  /* 0x0000640014007a0c */ /* 0x000fe20003f66270 */
[----:B--2---:R-:W-:Y:S01]  /*00a0*/  IMAD R26, R26, c[0x0][0x10], RZ ;  /* 0x000004001a1a7a24 */ /* 0x004fe200078e02ff */
[C---:B------:R-:W-:Y:S02]  /*00b0*/  ISETP.GE.AND P2, PT, R18.reuse, c[0x0][0x190], PT ;  /* 0x0000640012007a0c */ /* 0x040fe40003f46270 */
[----:B------:R-:W-:Y:S01]  /*00c0*/  IADD3 R0, R18, c[0x0][0x0], RZ ;  /* 0x0000000012007a10 */ /* 0x000fe20007ffe0ff */
[----:B-1----:R-:W-:-:S03]  /*00d0*/  IMAD R3, R8, c[0x0][0xc], R21 ;  /* 0x0000030008037a24 */ /* 0x002fc600078e0215 */
[----:B------:R-:W-:Y:S01]  /*00e0*/  ISETP.GE.AND P1, PT, R0, c[0x0][0x190], PT ;  /* 0x0000640000007a0c */ /* 0x000fe20003f26270 */
[----:B------:R-:W-:-:S04]  /*00f0*/  IMAD R3, R26, c[0x0][0xc], R3 ;  /* 0x000003001a037a24 */ /* 0x000fc800078e0203 */
[----:B------:R-:W-:-:S05]  /*0100*/  IMAD R7, R3, c[0x0][0x190], RZ ;  /* 0x0000640003077a24 */ /* 0x000fca00078e02ff */
[----:B------:R-:W-:Y:S02]  /*0110*/  SHF.R.S32.HI R9, RZ, 0x1f, R7 ;  /* 0x0000001fff097819 */ /* 0x000fe40000011407 */
[C---:B------:R-:W-:Y:S02]  /*0120*/  @!P4 IADD3 R2, P0, R7.reuse, R19, RZ ;  /* 0x000000130702c210 */ /* 0x040fe40007f1e0ff */
[----:B------:R-:W-:Y:S02]  /*0130*/  @!P3 IADD3 R5, P6, R7, R20, RZ ;  /* 0x000000140705b210 */ /* 0x000fe40007fde0ff */
[----:B------:R-:W-:Y:S02]  /*0140*/  @!P4 LEA.HI.X.SX32 R11, R19, R9, 0x1, P0 ;  /* 0x00000009130bc211 */ /* 0x000fe400000f0eff */
[----:B------:R-:W-:Y:S02]  /*0150*/  @!P4 LEA R10, P5, R2, c[0x0][0x168], 0x2 ;  /* 0x00005a00020aca11 */ /* 0x000fe400078a10ff */
[----:B------:R-:W-:-:S02]  /*0160*/  @!P2 IADD3 R3, P0, R7, R18, RZ ;  /* 0x000000120703a210 */ /* 0x000fc40007f1e0ff */
[----:B------:R-:W-:Y:S02]  /*0170*/  @!P4 LEA.HI.X R11, R2, c[0x0][0x16c], R11, 0x2, P5 ;  /* 0x00005b00020bca11 */ /* 0x000fe400028f140b */
[-C--:B------:R-:W-:Y:S02]  /*0180*/  @!P2 LEA.HI.X.SX32 R6, R18, R9.reuse, 0x1, P0 ;  /* 0x000000091206a211 */ /* 0x080fe400000f0eff */
[----:B------:R-:W-:Y:S01]  /*0190*/  @!P2 LEA R2, P0, R3, c[0x0][0x168], 0x2 ;  /* 0x00005a000302aa11 */ /* 0x000fe200078010ff */
[----:B------:R-:W2:Y:S01]  /*01a0*/  @!P4 LDG.E.CONSTANT R16, [R10.64] ;  /* 0x000000040a10c981 */ /* 0x000ea2000c1e9900 */
[----:B------:R-:W-:Y:S02]  /*01b0*/  @!P3 LEA.HI.X.SX32 R14, R20, R9, 0x1, P6 ;  /* 0x00000009140eb211 */ /* 0x000fe400030f0eff */
[----:B------:R-:W-:Y:S02]  /*01c0*/  @!P3 LEA R4, P5, R5, c[0x0][0x168], 0x2 ;  /* 0x00005a000504ba11 */ /* 0x000fe400078a10ff */
[----:B------:R-:W-:-:S02]  /*01d0*/  @!P2 LEA.HI.X R3, R3, c[0x0][0x16c], R6, 0x2, P0 ;  /* 0x00005b000303aa11 */ /* 0x000fc400000f1406 */
[----:B------:R-:W-:Y:S02]  /*01e0*/  @!P1 IADD3 R7, P0, R7, R0, RZ ;  /* 0x0000000007079210 */ /* 0x000fe40007f1e0ff */
[----:B------:R-:W-:Y:S01]  /*01f0*/  @!P3 LEA.HI.X R5, R5, c[0x0][0x16c], R14, 0x2, P5 ;  /* 0x00005b000505ba11 */ /* 0x000fe200028f140e */
[----:B------:R-:W3:Y:S01]  /*0200*/  @!P2 LDG.E.CONSTANT R23, [R2.64] ;  /* 0x000000040217a981 */ /* 0x000ee2000c1e9900 */
[----:B------:R-:W-:Y:S02]  /*0210*/  @!P1 LEA.HI.X.SX32 R6, R0, R9, 0x1, P0 ;  /* 0x0000000900069211 */ /* 0x000fe400000f0eff */
[C---:B------:R-:W-:Y:S01]  /*0220*/  @!P1 LEA R14, P0, R7.reuse, c[0x0][0x168], 0x2 ;  /* 0x00005a00070e9a11 */ /* 0x040fe200078010ff */
[----:B------:R-:W4:Y:S03]  /*0230*/  @!P3 LDG.E.CONSTANT R25, [R4.64] ;  /* 0x000000040419b981 */ /* 0x000f26000c1e9900 */
[----:B------:R-:W-:-:S05]  /*0240*/  @!P1 LEA.HI.X R15, R7, c[0x0][0x16c], R6, 0x2, P0 ;  /* 0x00005b00070f9a11 */ /* 0x000fca00000f1406 */
[----:B------:R-:W5:Y:S01]  /*0250*/  @!P1 LDG.E.CONSTANT R12, [R14.64] ;  /* 0x000000040e0c9981 */ /* 0x000f62000c1e9900 */
[----:B------:R-:W-:Y:S01]  /*0260*/  ISETP.NE.AND P0, PT, RZ, c[0x0][0x194], PT ;  /* 0x00006500ff007a0c */ /* 0x000fe20003f05270 */
[----:B------:R-:W-:Y:S02]  /*0270*/  IMAD.MOV.U32 R6, RZ, RZ, RZ ;  /* 0x000000ffff067224 */ /* 0x000fe400078e00ff */
[----:B--2---:R-:W-:-:S04]  /*0280*/  @!P4 FADD.FTZ R6, RZ, R16 ;  /* 0x00000010ff06c221 */ /* 0x004fc80000010000 */
[----:B----4-:R-:W-:-:S04]  /*0290*/  @!P3 FADD.FTZ R6, R6, R25 ;  /* 0x000000190606b221 */ /* 0x010fc80000010000 */
[----:B---3--:R-:W-:-:S04]  /*02a0*/  @!P2 FADD.FTZ R6, R6, R23 ;  /* 0x000000170606a221 */ /* 0x008fc80000010000 */
[----:B-----5:R-:W-:Y:S01]  /*02b0*/  @!P1 FADD.FTZ R6, R6, R12 ;  /* 0x0000000c06069221 */ /* 0x020fe20000010000 */
[----:B------:R-:W-:Y:S05]  /*02c0*/  @!P0 BRA `(.L_x_2415) ;  /* 0x0000026000008947 */ /* 0x000fea0003800000 */
[----:B------:R-:W0:Y:S01]  /*02d0*/  I2F.U32.RP R7, c[0x0][0x10] ;  /* 0x0000040000077b06 */ /* 0x000e220000209000 */
[----:B------:R-:W-:Y:S02]  /*02e0*/  IADD3 R8, R8, c[0x0][0x10], RZ ;  /* 0x0000040008087a10 */ /* 0x000fe40007ffe0ff */
[----:B------:R-:W-:Y:S02]  /*02f0*/  IADD3 R21, R21, c[0x0][0xc], RZ ;  /* 0x0000030015157a10 */ /* 0x000fe40007ffe0ff */
[----:B------:R-:W-:Y:S02]  /*0300*/  IADD3 R8, R8, -c[0x0][0x194], RZ ;  /* 0x8000650008087a10 */ /* 0x000fe40007ffe0ff */
[----:B------:R-:W-:Y:S01]  /*0310*/  IADD3 R21, R21, -c[0x0][0x194], RZ ;  /* 0x8000650015157a10 */ /* 0x000fe20007ffe0ff */
[----:B------:R-:W1:Y:S08]  /*0320*/  I2F.U32.RP R9, c[0x0][0xc] ;  /* 0x0000030000097b06 */ /* 0x000e700000209000 */
[----:B0-----:R-:W0:Y:S08]  /*0330*/  MUFU.RCP R7, R7 ;  /* 0x0000000700077308 */ /* 0x001e300000001000 */
[----:B-1----:R-:W1:Y:S01]  /*0340*/  MUFU.RCP R9, R9 ;  /* 0x0000000900097308 */ /* 0x002e620000001000 */
[----:B0-----:R-:W-:-:S07]  /*0350*/  IADD3 R2, R7, 0xffffffe, RZ ;  /* 0x0ffffffe07027810 */ /* 0x001fce0007ffe0ff */
[----:B------:R0:W2:Y:S01]  /*0360*/  F2I.FTZ.U32.TRUNC.NTZ R3, R2 ;  /* 0x0000000200037305 */ /* 0x0000a2000021f000 */
[----:B-1----:R-:W-:-:S07]  /*0370*/  IADD3 R4, R9, 0xffffffe, RZ ;  /* 0x0ffffffe09047810 */ /* 0x002fce0007ffe0ff */
[----:B------:R1:W3:Y:S01]  /*0380*/  F2I.FTZ.U32.TRUNC.NTZ R5, R4 ;  /* 0x0000000400057305 */ /* 0x0002e2000021f000 */
[----:B0-----:R-:W-:Y:S01]  /*0390*/  IMAD.MOV.U32 R2, RZ, RZ, RZ ;  /* 0x000000ffff027224 */ /* 0x001fe200078e00ff */
[----:B--2---:R-:W-:Y:S01]  /*03a0*/  IADD3 R11, RZ, -R3, RZ ;  /* 0x80000003ff0b7210 */ /* 0x004fe20007ffe0ff */
[----:B-1----:R-:W-:-:S04]  /*03b0*/  HFMA2.MMA R4, -RZ, RZ, 0, 0 ;  /* 0x00000000ff047435 */ /* 0x002fc800000001ff */
[----:B------:R-:W-:Y:S02]  /*03c0*/  IMAD R11, R11, c[0x0][0x10], RZ ;  /* 0x000004000b0b7a24 */ /* 0x000fe400078e02ff */
[----:B---3--:R-:W-:Y:S02]  /*03d0*/  IMAD.MOV R7, RZ, RZ, -R5 ;  /* 0x000000ffff077224 */ /* 0x008fe400078e0a05 */
[----:B------:R-:W-:-:S04]  /*03e0*/  IMAD.HI.U32 R3, R3, R11, R2 ;  /* 0x0000000b03037227 */ /* 0x000fc800078e0002 */
[----:B------:R-:W-:Y:S02]  /*03f0*/  IMAD R7, R7, c[0x0][0xc], RZ ;  /* 0x0000030007077a24 */ /* 0x000fe400078e02ff */
[----:B------:R-:W-:-:S04]  /*0400*/  IMAD.HI.U32 R3, R3, R8, RZ ;  /* 0x0000000803037227 */ /* 0x000fc800078e00ff */
[----:B------:R-:W-:Y:S02]  /*0410*/  IMAD.MOV R3, RZ, RZ, -R3 ;  /* 0x000000ffff037224 */ /* 0x000fe400078e0a03 */
[----:B------:R-:W-:-:S04]  /*0420*/  IMAD.HI.U32 R4, R5, R7, R4 ;  /* 0x0000000705047227 */ /* 0x000fc800078e0004 */
[----:B------:R-:W-:Y:S02]  /*0430*/  IMAD R8, R3, c[0x0][0x10], R8 ;  /* 0x0000040003087a24 */ /* 0x000fe400078e0208 */
[----:B------:R-:W-:-:S03]  /*0440*/  IMAD.HI.U32 R4, R4, R21, RZ ;  /* 0x0000001504047227 */ /* 0x000fc600078e00ff */
[----:B------:R-:W-:Y:S01]  /*0450*/  ISETP.GE.U32.AND P0, PT, R8, c[0x0][0x10], PT ;  /* 0x0000040008007a0c */ /* 0x000fe20003f06070 */
[----:B------:R-:W-:-:S04]  /*0460*/  IMAD.MOV R4, RZ, RZ, -R4 ;  /* 0x000000ffff047224 */ /* 0x000fc800078e0a04 */
[----:B------:R-:W-:-:S05]  /*0470*/  IMAD R21, R4, c[0x0][0xc], R21 ;  /* 0x0000030004157a24 */ /* 0x000fca00078e0215 */
[----:B------:R-:W-:-:S03]  /*0480*/  ISETP.GE.U32.AND P5, PT, R21, c[0x0][0xc], PT ;  /* 0x0000030015007a0c */ /* 0x000fc60003fa6070 */
[----:B------:R-:W-:-:S04]  /*0490*/  @P0 IADD3 R8, R8, -c[0x0][0x10], RZ ;  /* 0x8000040008080a10 */ /* 0x000fc80007ffe0ff */
[----:B------:R-:W-:-:S06]  /*04a0*/  ISETP.GE.U32.AND P0, PT, R8, c[0x0][0x10], PT ;  /* 0x0000040008007a0c */ /* 0x000fcc0003f06070 */
[----:B------:R-:W-:Y:S02]  /*04b0*/  @P5 IADD3 R21, R21, -c[0x0][0xc], RZ ;  /* 0x8000030015155a10 */ /* 0x000fe40007ffe0ff */
[----:B------:R-:W-:Y:S02]  /*04c0*/  ISETP.NE.U32.AND P5, PT, RZ, c[0x0][0x10], PT ;  /* 0x00000400ff007a0c */ /* 0x000fe40003fa5070 */
[----:B------:R-:W-:-:S03]  /*04d0*/  ISETP.GE.U32.AND P6, PT, R21, c[0x0][0xc], PT ;  /* 0x0000030015007a0c */ /* 0x000fc60003fc6070 */
[----:B------:R-:W-:Y:S02]  /*04e0*/  @P0 IADD3 R8, R8, -c[0x0][0x10], RZ ;  /* 0x8000040008080a10 */ /* 0x000fe40007ffe0ff */
[----:B------:R-:W-:-:S06]  /*04f0*/  ISETP.NE.U32.AND P0, PT, RZ, c[0x0][0xc], PT ;  /* 0x00000300ff007a0c */ /* 0x000fcc0003f05070 */
[----:B------:R-:W-:Y:S02]  /*0500*/  @!P5 LOP3.LUT R8, RZ, c[0x0][0x10], RZ, 0x33, !PT ;  /* 0x00000400ff08da12 */ /* 0x000fe400078e33ff */
[----:B------:R-:W-:-:S05]  /*0510*/  @P6 IADD3 R21, R21, -c[0x0][0xc], RZ ;  /* 0x8000030015156a10 */ /* 0x000fca0007ffe0ff */
[----:B------:R-:W-:Y:S02]  /*0520*/  @!P0 LOP3.LUT R21, RZ, c[0x0][0xc], RZ, 0x33, !PT ;  /* 0x00000300ff158a12 */ /* 0x000fe400078e33ff */
.L_x_2415:
[----:B------:R-:W0:Y:S01]  /*0530*/  SHFL.BFLY PT, R3, R6, 0x10, 0x1f ;  /* 0x0e001f0006037f89 */ /* 0x000e2200000e0000 */
[----:B------:R-:W-:Y:S01]  /*0540*/  P2R R11, PR, RZ, 0x2 ;  /* 0x00000002ff0b7803 */ /* 0x000fe20000000000 */
[----:B------:R-:W1:Y:S01]  /*0550*/  I2F.U32 R9, c[0x0][0x0] ;  /* 0x0000000000097b06 */ /* 0x000e620000201000 */
[----:B------:R-:W-:-:S07]  /*0560*/  ISETP.NE.AND P6, PT, R19, RZ, PT ;  /* 0x000000ff1300720c */ /* 0x000fce0003fc5270 */
[----:B------:R-:W2:Y:S01]  /*0570*/  I2F.U32 R14, R19 ;  /* 0x00000013000e7306 */ /* 0x000ea20000201000 */
[----:B-1----:R-:W-:Y:S02]  /*0580*/  FMUL.FTZ R9, R9, 0.03125 ;  /* 0x3d00000009097820 */ /* 0x002fe40000410000 */
[----:B0-----:R-:W-:Y:S01]  /*0590*/  FADD.FTZ R3, R3, R6 ;  /* 0x0000000603037221 */ /* 0x001fe20000010000 */
[----:B------:R-:W-:Y:S02]  /*05a0*/  SHF.R.U32.HI R6, RZ, 0x3, R19 ;  /* 0x00000003ff067819 */ /* 0x000fe40000011613 */
[----:B--2---:R-:W-:Y:S02]  /*05b0*/  FSETP.GT.FTZ.AND P5, PT, R9, R14, PT ;  /* 0x0000000e0900720b */ /* 0x004fe40003fb4000 */
[----:B------:R-:W0:Y:S01]  /*05c0*/  SHFL.BFLY PT, R2, R3, 0x8, 0x1f ;  /* 0x0d001f0003027f89 */ /* 0x000e2200000e0000 */
[----:B------:R-:W-:Y:S02]  /*05d0*/  LOP3.LUT R6, R6, 0x1ffffffc, RZ, 0xc0, !PT ;  /* 0x1ffffffc06067812 */ /* 0x000fe400078ec0ff */
[----:B------:R-:W-:Y:S01]  /*05e0*/  MOV R9, RZ ;  /* 0x000000ff00097202 */ /* 0x000fe20000000f00 */
[----:B0-----:R-:W-:-:S05]  /*05f0*/  FADD.FTZ R2, R3, R2 ;  /* 0x0000000203027221 */ /* 0x001fca0000010000 */
[----:B------:R-:W0:Y:S02]  /*0600*/  SHFL.BFLY PT, R5, R2, 0x4, 0x1f ;  /* 0x0c801f0002057f89 */ /* 0x000e2400000e0000 */
[----:B0-----:R-:W-:-:S05]  /*0610*/  FADD.FTZ R4, R2, R5 ;  /* 0x0000000502047221 */ /* 0x001fca0000010000 */
[----:B------:R-:W0:Y:S02]  /*0620*/  SHFL.BFLY PT, R5, R4, 0x2, 0x1f ;  /* 0x0c401f0004057f89 */ /* 0x000e2400000e0000 */
[----:B0-----:R-:W-:Y:S01]  /*0630*/  FADD.FTZ R7, R4, R5 ;  /* 0x0000000504077221 */ /* 0x001fe20000010000 */
[----:B------:R-:W-:Y:S02]  /*0640*/  LOP3.LUT P1, R5, R19, 0x1f, RZ, 0xc0, !PT ;  /* 0x0000001f13057812 */ /* 0x000fe4000782c0ff */
[----:B------:R-:W-:Y:S02]  /*0650*/  IABS R4, c[0x0][0x198] ;  /* 0x0000660000047a13 */ /* 0x000fe40000000000 */
[----:B------:R-:W0:Y:S02]  /*0660*/  SHFL.BFLY PT, R10, R7, 0x1, 0x1f ;  /* 0x0c201f00070a7f89 */ /* 0x000e2400000e0000 */
[----:B0-----:R-:W-:Y:S02]  /*0670*/  FADD.FTZ R3, R7, R10 ;  /* 0x0000000a07037221 */ /* 0x001fe40000010000 */
[----:B------:R-:W0:Y:S05]  /*0680*/  I2F.RP R7, R4 ;  /* 0x0000000400077306 */ /* 0x000e2a0000209400 */
[----:B------:R-:W-:Y:S04]  /*0690*/  @!P1 STS [R6+0x8], R3 ;  /* 0x0000080306009388 */ /* 0x000fe80000000800 */
[----:B------:R-:W-:Y:S06]  /*06a0*/  BAR.SYNC.DEFER_BLOCKING 0x0 ;  /* 0x0000000000007b1d */ /* 0x000fec0000010000 */
[----:B0-----:R-:W0:Y:S01]  /*06b0*/  MUFU.RCP R7, R7 ;  /* 0x0000000700077308 */ /* 0x001e220000001000 */
[----:B------:R-:W1:Y:S04]  /*06c0*/  @P5 LDS R9, [R5.X4+0x8] ;  /* 0x0000080005095984 */ /* 0x000e680000004800 */
[----:B-1----:R-:W1:Y:S02]  /*06d0*/  SHFL.BFLY PT, R2, R9, 0x10, 0x1f ;  /* 0x0e001f0009027f89 */ /* 0x002e6400000e0000 */
[----:B-1----:R-:W-:Y:S01]  /*06e0*/  FADD.FTZ R13, R2, R9 ;  /* 0x00000009020d7221 */ /* 0x002fe20000010000 */
[----:B0-----:R-:W-:-:S02]  /*06f0*/  IADD3 R2, R7, 0xffffffe, RZ ;  /* 0x0ffffffe07027810 */ /* 0x001fc40007ffe0ff */
[----:B------:R-:W-:Y:S02]  /*0700*/  IABS R9, c[0x0][0x18c] ;  /* 0x0000630000097a13 */ /* 0x000fe40000000000 */
[----:B------:R-:W0:Y:S01]  /*0710*/  SHFL.BFLY PT, R10, R13, 0x8, 0x1f ;  /* 0x0d001f000d0a7f89 */ /* 0x000e2200000e0000 */
[----:B------:R1:W2:Y:S02]  /*0720*/  F2I.FTZ.U32.TRUNC.NTZ R3, R2 ;  /* 0x0000000200037305 */ /* 0x0002a4000021f000 */
[----:B-1----:R-:W-:Y:S01]  /*0730*/  MOV R2, RZ ;  /* 0x000000ff00027202 */ /* 0x002fe20000000f00 */
[----:B--2---:R-:W-:-:S04]  /*0740*/  IMAD.MOV R17, RZ, RZ, -R3 ;  /* 0x000000ffff117224 */ /* 0x004fc800078e0a03 */
[----:B------:R-:W-:Y:S02]  /*0750*/  IMAD R17, R17, R4, RZ ;  /* 0x0000000411117224 */ /* 0x000fe400078e02ff */
[----:B0-----:R-:W-:Y:S02]  /*0760*/  FADD.FTZ R14, R13, R10 ;  /* 0x0000000a0d0e7221 */ /* 0x001fe40000010000 */
[----:B------:R-:W-:-:S03]  /*0770*/  IMAD.HI.U32 R10, R3, R17, R2 ;  /* 0x00000011030a7227 */ /* 0x000fc600078e0002 */
[----:B------:R-:W0:Y:S03]  /*0780*/  SHFL.BFLY PT, R15, R14, 0x4, 0x1f ;  /* 0x0c801f000e0f7f89 */ /* 0x000e2600000e0000 */
[----:B------:R-:W-:-:S04]  /*0790*/  IMAD.HI.U32 R7, R10, R9, RZ ;  /* 0x000000090a077227 */ /* 0x000fc800078e00ff */
[----:B------:R-:W-:-:S04]  /*07a0*/  IMAD.MOV R2, RZ, RZ, -R7 ;  /* 0x000000ffff027224 */ /* 0x000fc800078e0a07 */
[----:B------:R-:W-:-:S05]  /*07b0*/  IMAD R9, R4, R2, R9 ;  /* 0x0000000204097224 */ /* 0x000fca00078e0209 */
[----:B------:R-:W-:Y:S01]  /*07c0*/  ISETP.GT.U32.AND P0, PT, R4, R9, PT ;  /* 0x000000090400720c */ /* 0x000fe20003f04070 */
[----:B0-----:R-:W-:Y:S02]  /*07d0*/  FADD.FTZ R15, R14, R15 ;  /* 0x0000000f0e0f7221 */ /* 0x001fe40000010000 */
[----:B------:R-:W0:Y:S03]  /*07e0*/  @!P6 I2F R14, c[0x0][0x190] ;  /* 0x00006400000eeb06 */ /* 0x000e260000201400 */
[----:B------:R-:W1:Y:S07]  /*07f0*/  SHFL.BFLY PT, R2, R15, 0x2, 0x1f ;  /* 0x0c401f000f027f89 */ /* 0x000e6e00000e0000 */
[----:B------:R-:W-:-:S02]  /*0800*/  @!P0 IADD3 R7, R7, 0x1, RZ ;  /* 0x0000000107078810 */ /* 0x000fc40007ffe0ff */
[----:B------:R-:W-:Y:S02]  /*0810*/  @!P0 IADD3 R9, R9, -R4, RZ ;  /* 0x8000000409098210 */ /* 0x000fe40007ffe0ff */
[----:B------:R-:W-:Y:S01]  /*0820*/  ISETP.GE.AND P0, PT, R19, c[0x0][0x190], PT ;  /* 0x0000640013007a0c */ /* 0x000fe20003f06270 */
[----:B0-----:R-:W0:Y:S01]  /*0830*/  @!P6 MUFU.RCP R14, R14 ;  /* 0x0000000e000ee308 */ /* 0x001e220000001000 */
[----:B-1----:R-:W-:-:S05]  /*0840*/  FADD.FTZ R2, R15, R2 ;  /* 0x000000020f027221 */ /* 0x002fca0000010000 */
[----:B------:R-:W1:Y:S02]  /*0850*/  SHFL.BFLY PT, R3, R2, 0x1, 0x1f ;  /* 0x0c201f0002037f89 */ /* 0x000e6400000e0000 */
[----:B-1----:R-:W-:-:S04]  /*0860*/  FADD.FTZ R3, R2, R3 ;  /* 0x0000000302037221 */ /* 0x002fc80000010000 */
[----:B0-----:R-:W-:-:S05]  /*0870*/  @!P6 FMUL.FTZ R17, R3, R14 ;  /* 0x0000000e0311e220 */ /* 0x001fca0000410000 */
[----:B------:R-:W-:Y:S04]  /*0880*/  @!P6 STS [RZ], R17 ;  /* 0x00000011ff00e388 */ /* 0x000fe80000000800 */
[----:B------:R-:W-:Y:S01]  /*0890*/  BAR.SYNC.DEFER_BLOCKING 0x0 ;  /* 0x0000000000007b1d */ /* 0x000fe20000010000 */
[----:B------:R-:W-:-:S05]  /*08a0*/  ISETP.GE.AND P6, PT, R18, c[0x0][0x190], PT ;  /* 0x0000640012007a0c */ /* 0x000fca0003fc6270 */
[----:B------:R-:W0:Y:S02]  /*08b0*/  LDS R13, [RZ] ;  /* 0x00000000ff0d7984 */ /* 0x000e240000000800 */
[--C-:B0-----:R-:W-:Y:S02]  /*08c0*/  FADD.FTZ R3, R16, -R13.reuse ;  /* 0x8000000d10037221 */ /* 0x101fe40000010000 */
[--C-:B------:R-:W-:Y:S02]  /*08d0*/  FADD.FTZ R22, R25, -R13.reuse ;  /* 0x8000000d19167221 */ /* 0x100fe40000010000 */
[----:B------:R-:W-:Y:S02]  /*08e0*/  FFMA.FTZ R2, R3, R3, RZ ;  /* 0x0000000303027223 */ /* 0x000fe400000100ff */
[--C-:B------:R-:W-:Y:S02]  /*08f0*/  FADD.FTZ R24, R23, -R13.reuse ;  /* 0x8000000d17187221 */ /* 0x100fe40000010000 */
[----:B------:R-:W-:Y:S01]  /*0900*/  FADD.FTZ R13, R12, -R13 ;  /* 0x8000000d0c0d7221 */ /* 0x000fe20000010000 */
[----:B------:R-:W-:-:S02]  /*0910*/  FSEL R15, R2, RZ, !P0 ;  /* 0x000000ff020f7208 */ /* 0x000fc40004000000 */
[----:B------:R-:W-:-:S13]  /*0920*/  ISETP.GE.AND P0, PT, R20, c[0x0][0x190], PT ;  /* 0x0000640014007a0c */ /* 0x000fda0003f06270 */
[----:B------:R-:W-:Y:S01]  /*0930*/  @!P0 FFMA.FTZ R15, R22, R22, R15 ;  /* 0x00000016160f8223 */ /* 0x000fe2000001000f */
[----:B------:R-:W-:-:S03]  /*0940*/  ISETP.GE.AND P0, PT, R0, c[0x0][0x190], PT ;  /* 0x0000640000007a0c */ /* 0x000fc60003f06270 */
[----:B------:R-:W-:-:S10]  /*0950*/  @!P6 FFMA.FTZ R15, R24, R24, R15 ;  /* 0x00000018180fe223 */ /* 0x000fd4000001000f */
[----:B------:R-:W-:-:S05]  /*0960*/  @!P0 FFMA.FTZ R15, R13, R13, R15 ;  /* 0x0000000d0d0f8223 */ /* 0x000fca000001000f */
[----:B------:R-:W0:Y:S02]  /*0970*/  SHFL.BFLY PT, R2, R15, 0x10, 0x1f ;  /* 0x0e001f000f027f89 */ /* 0x000e2400000e0000 */
[----:B0-----:R-:W-:Y:S01]  /*0980*/  FADD.FTZ R14, R15, R2 ;  /* 0x000000020f0e7221 */ /* 0x001fe20000010000 */
[----:B------:R-:W-:-:S04]  /*0990*/  IABS R15, R8 ;  /* 0x00000008000f7213 */ /* 0x000fc80000000000 */
[----:B------:R-:W0:Y:S02]  /*09a0*/  SHFL.BFLY PT, R17, R14, 0x8, 0x1f ;  /* 0x0d001f000e117f89 */ /* 0x000e2400000e0000 */
[----:B0-----:R-:W-:-:S05]  /*09b0*/  FADD.FTZ R17, R14, R17 ;  /* 0x000000110e117221 */ /* 0x001fca0000010000 */
[----:B------:R-:W0:Y:S02]  /*09c0*/  SHFL.BFLY PT, R2, R17, 0x4, 0x1f ;  /* 0x0c801f0011027f89 */ /* 0x000e2400000e0000 */
[----:B0-----:R-:W-:Y:S01]  /*09d0*/  FADD.FTZ R27, R17, R2 ;  /* 0x00000002111b7221 */ /* 0x001fe20000010000 */
[----:B------:R-:W-:-:S04]  /*09e0*/  IABS R17, R21 ;  /* 0x0000001500117213 */ /* 0x000fc80000000000 */
[----:B------:R-:W0:Y:S02]  /*09f0*/  SHFL.BFLY PT, R2, R27, 0x2, 0x1f ;  /* 0x0c401f001b027f89 */ /* 0x000e2400000e0000 */
[----:B0-----:R-:W-:Y:S02]  /*0a00*/  FADD.FTZ R28, R27, R2 ;  /* 0x000000021b1c7221 */ /* 0x001fe40000010000 */
[----:B------:R-:W-:-:S03]  /*0a10*/  IMAD.MOV.U32 R2, RZ, RZ, RZ ;  /* 0x000000ffff027224 */ /* 0x000fc600078e00ff */
[----:B------:R-:W0:Y:S02]  /*0a20*/  SHFL.BFLY PT, R29, R28, 0x1, 0x1f ;  /* 0x0c201f001c1d7f89 */ /* 0x000e2400000e0000 */
[----:B0-----:R-:W-:-:S05]  /*0a30*/  FADD.FTZ R29, R28, R29 ;  /* 0x0000001d1c1d7221 */ /* 0x001fca0000010000 */
[----:B------:R-:W-:Y:S04]  /*0a40*/  @!P1 STS [R6+0x8], R29 ;  /* 0x0000081d06009388 */ /* 0x000fe80000000800 */
[----:B------:R-:W-:Y:S01]  /*0a50*/  BAR.SYNC.DEFER_BLOCKING 0x0 ;  /* 0x0000000000007b1d */ /* 0x000fe20000010000 */
[----:B------:R-:W-:Y:S01]  /*0a60*/  ISETP.NE.AND P1, PT, R11, RZ, PT ;  /* 0x000000ff0b00720c */ /* 0x000fe20003f25270 */
[----:B------:R-:W-:-:S04]  /*0a70*/  IMAD.HI.U32 R11, R10, R15, RZ ;  /* 0x0000000f0a0b7227 */ /* 0x000fc800078e00ff */
[----:B------:R-:W-:Y:S01]  /*0a80*/  IMAD.HI.U32 R10, R10, R17, RZ ;  /* 0x000000110a0a7227 */ /* 0x000fe200078e00ff */
[----:B------:R-:W-:-:S05]  /*0a90*/  IADD3 R14, -R11, RZ, RZ ;  /* 0x000000ff0b0e7210 */ /* 0x000fca0007ffe1ff */
[C---:B------:R-:W-:Y:S02]  /*0aa0*/  IMAD R15, R4.reuse, R14, R15 ;  /* 0x0000000e040f7224 */ /* 0x040fe400078e020f */
[----:B------:R-:W-:Y:S01]  /*0ab0*/  @!P4 IMAD.MOV.U32 R14, RZ, RZ, 0x4 ;  /* 0x00000004ff0ec424 */ /* 0x000fe200078e00ff */
[----:B------:R0:W1:Y:S02]  /*0ac0*/  @P5 LDS R2, [R5.X4+0x8] ;  /* 0x0000080005025984 */ /* 0x0000640000004800 */
[----:B------:R-:W-:Y:S02]  /*0ad0*/  ISETP.GT.U32.AND P5, PT, R4, R15, PT ;  /* 0x0000000f0400720c */ /* 0x000fe40003fa4070 */
[----:B0-----:R-:W-:-:S05]  /*0ae0*/  IADD3 R5, -R10, RZ, RZ ;  /* 0x000000ff0a057210 */ /* 0x001fca0007ffe1ff */
[----:B------:R-:W-:-:S06]  /*0af0*/  IMAD R5, R4, R5, R17 ;  /* 0x0000000504057224 */ /* 0x000fcc00078e0211 */
[----:B------:R-:W-:Y:S01]  /*0b00*/  @!P5 IADD3 R11, R11, 0x1, RZ ;  /* 0x000000010b0bd810 */ /* 0x000fe20007ffe0ff */
[----:B------:R-:W-:Y:S01]  /*0b10*/  @!P5 IMAD.IADD R15, R15, 0x1, -R4 ;  /* 0x000000010f0fd824 */ /* 0x000fe200078e0a04 */
[----:B------:R-:W-:-:S13]  /*0b20*/  ISETP.GT.U32.AND P5, PT, R4, R5, PT ;  /* 0x000000050400720c */ /* 0x000fda0003fa4070 */
[----:B------:R-:W-:Y:S01]  /*0b30*/  @!P5 IADD3 R10, R10, 0x1, RZ ;  /* 0x000000010a0ad810 */ /* 0x000fe20007ffe0ff */
[----:B------:R-:W-:Y:S01]  /*0b40*/  @!P5 IMAD.IADD R5, R5, 0x1, -R4 ;  /* 0x000000010505d824 */ /* 0x000fe200078e0a04 */
[----:B------:R-:W-:-:S13]  /*0b50*/  ISETP.GE.U32.AND P5, PT, R9, R4, PT ;  /* 0x000000040900720c */ /* 0x000fda0003fa6070 */
[----:B------:R-:W-:Y:S02]  /*0b60*/  @P5 IADD3 R7, R7, 0x1, RZ ;  /* 0x0000000107075810 */ /* 0x000fe40007ffe0ff */
[----:B------:R-:W-:Y:S02]  /*0b70*/  ISETP.GE.U32.AND P5, PT, R15, R4, PT ;  /* 0x000000040f00720c */ /* 0x000fe40003fa6070 */
[----:B------:R-:W-:-:S11]  /*0b80*/  @!P3 MOV R15, 0x4 ;  /* 0x00000004000fb802 */ /* 0x000fd60000000f00 */
[----:B------:R-:W-:Y:S02]  /*0b90*/  @P5 IADD3 R11, R11, 0x1, RZ ;  /* 0x000000010b0b5810 */ /* 0x000fe40007ffe0ff */
[----:B------:R-:W-:Y:S02]  /*0ba0*/  ISETP.GE.U32.AND P5, PT, R5, R4, PT ;  /* 0x000000040500720c */ /* 0x000fe40003fa6070 */
[----:B------:R-:W-:-:S04]  /*0bb0*/  MOV R4, c[0x0][0x18c] ;  /* 0x0000630000047a02 */ /* 0x000fc80000000f00 */
[----:B------:R-:W-:-:S07]  /*0bc0*/  LOP3.LUT R4, R4, c[0x0][0x198], RZ, 0x3c, !PT ;  /* 0x0000660004047a12 */ /* 0x000fce00078e3cff */
[----:B------:R-:W-:Y:S02]  /*0bd0*/  @P5 IADD3 R10, R10, 0x1, RZ ;  /* 0x000000010a0a5810 */ /* 0x000fe40007ffe0ff */
[----:B------:R-:W-:Y:S02]  /*0be0*/  ISETP.GE.AND P5, PT, R4, RZ, PT ;  /* 0x000000ff0400720c */ /* 0x000fe40003fa6270 */
[----:B------:R-:W-:Y:S01]  /*0bf0*/  LOP3.LUT R4, R8, c[0x0][0x198], RZ, 0x3c, !PT ;  /* 0x0000660008047a12 */ /* 0x000fe200078e3cff */
[----:B------:R-:W-:-:S10]  /*0c00*/  IMAD.MOV.U32 R17, RZ, RZ, R10 ;  /* 0x000000ffff117224 */ /* 0x000fd400078e000a */
[----:B------:R-:W-:Y:S01]  /*0c10*/  @!P5 IMAD.MOV R7, RZ, RZ, -R7 ;  /* 0x000000ffff07d224 */ /* 0x000fe200078e0a07 */
[----:B------:R-:W-:Y:S02]  /*0c20*/  ISETP.GE.AND P5, PT, R4, RZ, PT ;  /* 0x000000ff0400720c */ /* 0x000fe40003fa6270 */
[----:B------:R-:W-:-:S11]  /*0c30*/  LOP3.LUT R4, R21, c[0x0][0x198], RZ, 0x3c, !PT ;  /* 0x0000660015047a12 */ /* 0x000fd600078e3cff */
[----:B------:R-:W-:Y:S02]  /*0c40*/  @!P5 IADD3 R11, -R11, RZ, RZ ;  /* 0x000000ff0b0bd210 */ /* 0x000fe40007ffe1ff */
[----:B------:R-:W-:Y:S02]  /*0c50*/  ISETP.GE.AND P5, PT, R4, RZ, PT ;  /* 0x000000ff0400720c */ /* 0x000fe40003fa6270 */
[----:B------:R-:W-:-:S11]  /*0c60*/  LOP3.LUT R4, RZ, c[0x0][0x198], RZ, 0x33, !PT ;  /* 0x00006600ff047a12 */ /* 0x000fd600078e33ff */
[----:B------:R-:W-:Y:S02]  /*0c70*/  @!P5 IADD3 R17, -R17, RZ, RZ ;  /* 0x000000ff1111d210 */ /* 0x000fe40007ffe1ff */
[----:B------:R-:W-:-:S04]  /*0c80*/  ISETP.NE.AND P5, PT, RZ, c[0x0][0x198], PT ;  /* 0x00006600ff007a0c */ /* 0x000fc80003fa5270 */
[C---:B------:R-:W-:Y:S02]  /*0c90*/  SEL R10, R4.reuse, R7, !P5 ;  /* 0x00000007040a7207 */ /* 0x040fe40006800000 */
[C---:B------:R-:W-:Y:S02]  /*0ca0*/  SEL R9, R4.reuse, R11, !P5 ;  /* 0x0000000b04097207 */ /* 0x040fe40006800000 */
[----:B------:R-:W-:Y:S02]  /*0cb0*/  SEL R17, R4, R17, !P5 ;  /* 0x0000001104117207 */ /* 0x000fe40006800000 */
[----:B------:R-:W-:-:S04]  /*0cc0*/  ISETP.GE.AND P5, PT, R19, c[0x0][0x190], PT ;  /* 0x0000640013007a0c */ /* 0x000fc80003fa6270 */
[----:B------:R-:W-:Y:S02]  /*0cd0*/  FSEL R16, R3, R16, !P5 ;  /* 0x0000001003107208 */ /* 0x000fe40006800000 */
[----:B-1----:R-:W0:Y:S01]  /*0ce0*/  SHFL.BFLY PT, R3, R2, 0x10, 0x1f ;  /* 0x0e001f0002037f89 */ /* 0x002e2200000e0000 */
[----:B------:R-:W-:-:S13]  /*0cf0*/  ISETP.NE.AND P5, PT, R19, RZ, PT ;  /* 0x000000ff1300720c */ /* 0x000fda0003fa5270 */
[----:B------:R-:W1:Y:S01]  /*0d00*/  @!P5 I2F R29, c[0x0][0x190] ;  /* 0x00006400001ddb06 */ /* 0x000e620000201400 */
[----:B0-----:R-:W-:-:S05]  /*0d10*/  FADD.FTZ R3, R3, R2 ;  /* 0x0000000203037221 */ /* 0x001fca0000010000 */
[----:B------:R-:W0:Y:S02]  /*0d20*/  SHFL.BFLY PT, R4, R3, 0x8, 0x1f ;  /* 0x0d001f0003047f89 */ /* 0x000e2400000e0000 */
[----:B-1----:R-:W1:Y:S01]  /*0d30*/  @!P5 MUFU.RCP R29, R29 ;  /* 0x0000001d001dd308 */ /* 0x002e620000001000 */
[----:B0-----:R-:W-:Y:S02]  /*0d40*/  FADD.FTZ R4, R3, R4 ;  /* 0x0000000403047221 */ /* 0x001fe40000010000 */
[----:B------:R-:W-:-:S03]  /*0d50*/  @!P4 IMAD.WIDE R2, R19, R14, c[0x0][0x170] ;  /* 0x00005c001302c625 */ /* 0x000fc600078e020e */
[----:B------:R-:W0:Y:S04]  /*0d60*/  SHFL.BFLY PT, R5, R4, 0x4, 0x1f ;  /* 0x0c801f0004057f89 */ /* 0x000e2800000e0000 */
[----:B------:R2:W3:Y:S01]  /*0d70*/  @!P4 LDG.E.CONSTANT R27, [R2.64] ;  /* 0x00000004021bc981 */ /* 0x0004e2000c1e9900 */
[----:B0-----:R-:W-:-:S05]  /*0d80*/  FADD.FTZ R5, R4, R5 ;  /* 0x0000000504057221 */ /* 0x001fca0000010000 */
[----:B------:R-:W0:Y:S02]  /*0d90*/  SHFL.BFLY PT, R6, R5, 0x2, 0x1f ;  /* 0x0c401f0005067f89 */ /* 0x000e2400000e0000 */
[----:B0-----:R-:W-:Y:S02]  /*0da0*/  FADD.FTZ R11, R5, R6 ;  /* 0x00000006050b7221 */ /* 0x001fe40000010000 */
[----:B------:R-:W-:-:S03]  /*0db0*/  @!P4 IMAD.WIDE R4, R19, R14, c[0x0][0x178] ;  /* 0x00005e001304c625 */ /* 0x000fc600078e020e */
[----:B------:R-:W0:Y:S04]  /*0dc0*/  SHFL.BFLY PT, R6, R11, 0x1, 0x1f ;  /* 0x0c201f000b067f89 */ /* 0x000e2800000e0000 */
[----:B------:R4:W3:Y:S01]  /*0dd0*/  @!P4 LDG.E.CONSTANT R4, [R4.64] ;  /* 0x000000040404c981 */ /* 0x0008e2000c1e9900 */
[----:B0-----:R-:W-:-:S04]  /*0de0*/  FADD.FTZ R6, R11, R6 ;  /* 0x000000060b067221 */ /* 0x001fc80000010000 */
[----:B-1----:R-:W-:Y:S02]  /*0df0*/  @!P5 FFMA.FTZ R28, R6, R29, c[0x0][0x180] ;  /* 0x00006000061cd623 */ /* 0x002fe4000001001d */
[----:B------:R-:W-:Y:S02]  /*0e00*/  IMAD.MOV R11, RZ, RZ, -R9 ;  /* 0x000000ffff0b7224 */ /* 0x000fe400078e0a09 */
[----:B------:R-:W-:Y:S02]  /*0e10*/  @!P3 IMAD.WIDE R6, R20, R15, c[0x0][0x170] ;  /* 0x00005c001406b625 */ /* 0x000fe400078e020f */
[----:B------:R-:W0:Y:S01]  /*0e20*/  @!P5 MUFU.RSQ R28, R28 ;  /* 0x0000001c001cd308 */ /* 0x000e220000001400 */
[----:B------:R-:W-:Y:S01]  /*0e30*/  @!P2 MOV R29, 0x4 ;  /* 0x00000004001da802 */ /* 0x000fe20000000f00 */
[----:B----4-:R-:W-:Y:S02]  /*0e40*/  IMAD R5, R11, c[0x0][0x198], R8 ;  /* 0x000066000b057a24 */ /* 0x010fe400078e0208 */
[----:B------:R1:W4:Y:S02]  /*0e50*/  @!P3 LDG.E.CONSTANT R6, [R6.64] ;  /* 0x000000040606b981 */ /* 0x000324000c1e9900 */
[----:B--2---:R-:W-:-:S06]  /*0e60*/  @!P2 IMAD.WIDE R2, R18, R29, c[0x0][0x178] ;  /* 0x00005e001202a625 */ /* 0x004fcc00078e021d */
[----:B------:R-:W2:Y:S04]  /*0e70*/  @!P2 LDG.E.CONSTANT R3, [R2.64] ;  /* 0x000000040203a981 */ /* 0x000ea8000c1e9900 */
[----:B0-----:R0:W-:Y:S04]  /*0e80*/  @!P5 STS [0x4], R28 ;  /* 0x0000041cff00d388 */ /* 0x0011e80000000800 */
[----:B------:R-:W-:Y:S01]  /*0e90*/  BAR.SYNC.DEFER_BLOCKING 0x0 ;  /* 0x0000000000007b1d */ /* 0x000fe20000010000 */
[----:B0-----:R-:W-:Y:S02]  /*0ea0*/  IMAD R28, R10, R9, R17 ;  /* 0x000000090a1c7224 */ /* 0x001fe400078e0211 */
[----:B------:R-:W-:-:S04]  /*0eb0*/  @!P3 IMAD.WIDE R8, R20, R15, c[0x0][0x178] ;  /* 0x00005e001408b625 */ /* 0x000fc800078e020f */
[----:B------:R-:W-:Y:S02]  /*0ec0*/  @!P2 IMAD.WIDE R10, R18, R29, c[0x0][0x170] ;  /* 0x00005c00120aa625 */ /* 0x000fe400078e021d */
[----:B------:R0:W4:Y:S04]  /*0ed0*/  @!P3 LDG.E.CONSTANT R9, [R8.64] ;  /* 0x000000040809b981 */ /* 0x000128000c1e9900 */
[----:B------:R-:W2:Y:S01]  /*0ee0*/  @!P2 LDG.E.CONSTANT R10, [R10.64] ;  /* 0x000000040a0aa981 */ /* 0x000ea2000c1e9900 */
[----:B------:R-:W-:-:S04]  /*0ef0*/  IMAD.MOV R17, RZ, RZ, -R17 ;  /* 0x000000ffff117224 */ /* 0x000fc800078e0a11 */
[----:B------:R-:W-:Y:S02]  /*0f00*/  IMAD R21, R17, c[0x0][0x198], R21 ;  /* 0x0000660011157a24 */ /* 0x000fe400078e0215 */
[----:B------:R-:W5:Y:S01]  /*0f10*/  @!P3 LDS R17, [0x4] ;  /* 0x00000400ff11b984 */ /* 0x000f620000000800 */
[----:B------:R-:W-:-:S03]  /*0f20*/  IMAD R5, R28, c[0x0][0x198], R5 ;  /* 0x000066001c057a24 */ /* 0x000fc600078e0205 */
[----:B-1----:R-:W1:Y:S04]  /*0f30*/  @!P2 LDS R7, [0x4] ;  /* 0x00000400ff07a984 */ /* 0x002e680000000800 */
[----:B------:R-:W1:Y:S01]  /*0f40*/  @!P4 LDS R28, [0x4] ;  /* 0x00000400ff1cc984 */ /* 0x000e620000000800 */
[----:B------:R-:W-:Y:S01]  /*0f50*/  ISETP.GE.AND P5, PT, R20, c[0x0][0x190], PT ;  /* 0x0000640014007a0c */ /* 0x000fe20003fa6270 */
[----:B------:R-:W-:-:S03]  /*0f60*/  IMAD R26, R26, c[0x0][0xc], R21 ;  /* 0x000003001a1a7a24 */ /* 0x000fc600078e0215 */
[----:B------:R-:W-:Y:S02]  /*0f70*/  FSEL R22, R22, R25, !P5 ;  /* 0x0000001916167208 */ /* 0x000fe40006800000 */
[----:B------:R-:W-:Y:S01]  /*0f80*/  FSEL R24, R24, R23, !P6 ;  /* 0x0000001718187208 */ /* 0x000fe20007000000 */
[----:B------:R-:W-:-:S04]  /*0f90*/  IMAD R5, R5, c[0x0][0x198], R26 ;  /* 0x0000660005057a24 */ /* 0x000fc800078e021a */
[C---:B------:R-:W-:Y:S02]  /*0fa0*/  @!P4 IMAD R19, R5.reuse, c[0x0][0x190], R19 ;  /* 0x000064000513ca24 */ /* 0x040fe400078e0213 */
[----:B0-----:R-:W-:Y:S02]  /*0fb0*/  @!P2 IMAD R8, R5, c[0x0][0x190], R18 ;  /* 0x000064000508aa24 */ /* 0x001fe400078e0212 */
[----:B-----5:R-:W-:Y:S02]  /*0fc0*/  @!P3 FMUL.FTZ R17, R22, R17 ;  /* 0x000000111611b220 */ /* 0x020fe40000410000 */
[----:B-1----:R-:W-:Y:S02]  /*0fd0*/  @!P2 FMUL.FTZ R7, R24, R7 ;  /* 0x000000071807a220 */ /* 0x002fe40000410000 */
[----:B------:R-:W-:-:S04]  /*0fe0*/  @!P4 FMUL.FTZ R16, R16, R28 ;  /* 0x0000001c1010c220 */ /* 0x000fc80000410000 */
[----:B---3--:R-:W-:Y:S02]  /*0ff0*/  @!P4 FFMA.FTZ R4, R16, R27, R4 ;  /* 0x0000001b1004c223 */ /* 0x008fe40000010004 */
[----:B----4-:R-:W-:Y:S02]  /*1000*/  @!P3 FFMA.FTZ R17, R17, R6, R9 ;  /* 0x000000061111b223 */ /* 0x010fe40000010009 */
[----:B------:R-:W-:Y:S02]  /*1010*/  @!P3 IMAD R6, R5, c[0x0][0x190], R20 ;  /* 0x000064000506ba24 */ /* 0x000fe400078e0214 */
[----:B--2---:R-:W-:Y:S02]  /*1020*/  @!P2 FFMA.FTZ R11, R7, R10, R3 ;  /* 0x0000000a070ba223 */ /* 0x004fe40000010003 */
[----:B------:R-:W-:-:S04]  /*1030*/  @!P4 IMAD.WIDE R2, R19, R14, c[0x0][0x160] ;  /* 0x000058001302c625 */ /* 0x000fc800078e020e */
[----:B------:R-:W-:Y:S01]  /*1040*/  @!P3 IMAD.WIDE R6, R6, R15, c[0x0][0x160] ;  /* 0x000058000606b625 */ /* 0x000fe200078e020f */
[----:B------:R0:W-:Y:S03]  /*1050*/  @!P4 STG.E [R2.64], R4 ;  /* 0x000000040200c986 */ /* 0x0001e6000c101904 */
[----:B------:R-:W-:Y:S01]  /*1060*/  @!P2 IMAD.WIDE R8, R8, R29, c[0x0][0x160] ;  /* 0x000058000808a625 */ /* 0x000fe200078e021d */
[----:B------:R0:W-:Y:S04]  /*1070*/  @!P3 STG.E [R6.64], R17 ;  /* 0x000000110600b986 */ /* 0x0001e8000c101904 */
[----:B------:R0:W-:Y:S01]  /*1080*/  @!P2 STG.E [R8.64], R11 ;  /* 0x0000000b0800a986 */ /* 0x0001e2000c101904 */
[----:B------:R-:W-:Y:S05]  /*1090*/  @P1 EXIT ;  /* 0x000000000000194d */ /* 0x000fea0003800000 */
[----:B0-----:R-:W-:Y:S01]  /*10a0*/  MOV R11, 0x4 ;  /* 0x00000004000b7802 */ /* 0x001fe20000000f00 */
[----:B------:R-:W0:Y:S04]  /*10b0*/  LDS R9, [0x4] ;  /* 0x00000400ff097984 */ /* 0x000e280000000800 */
[----:B------:R-:W-:-:S04]  /*10c0*/  IMAD.WIDE R2, R0, R11, c[0x0][0x170] ;  /* 0x00005c0000027625 */ /* 0x000fc800078e020b */
[----:B------:R-:W-:Y:S02]  /*10d0*/  IMAD.WIDE R6, R0, R11, c[0x0][0x178] ;  /* 0x00005e0000067625 */ /* 0x000fe400078e020b */
[----:B------:R-:W2:Y:S04]  /*10e0*/  LDG.E.CONSTANT R3, [R2.64] ;  /* 0x0000000402037981 */ /* 0x000ea8000c1e9900 */
[----:B------:R-:W2:Y:S01]  /*10f0*/  LDG.E.CONSTANT R6, [R6.64] ;  /* 0x0000000406067981 */ /* 0x000ea2000c1e9900 */
[----:B------:R-:W-:Y:S01]  /*1100*/  FSEL R12, R13, R12, !P0 ;  /* 0x0000000c0d0c7208 */ /* 0x000fe20004000000 */
[----:B------:R-:W-:-:S04]  /*1110*/  IMAD R5, R5, c[0x0][0x190], R0 ;  /* 0x0000640005057a24 */ /* 0x000fc800078e0200 */
[----:B------:R-:W-:-:S04]  /*1120*/  IMAD.WIDE R4, R5, R11, c[0x0][0x160] ;  /* 0x0000580005047625 */ /* 0x000fc800078e020b */
[----:B0-----:R-:W-:-:S04]  /*1130*/  FMUL.FTZ R12, R12, R9 ;  /* 0x000000090c0c7220 */ /* 0x001fc80000410000 */
[----:B--2---:R-:W-:-:S05]  /*1140*/  FFMA.FTZ R9, R12, R3, R6 ;  /* 0x000000030c097223 */ /* 0x004fca0000010006 */
[----:B------:R-:W-:Y:S01]  /*1150*/  STG.E [R4.64], R9 ;  /* 0x0000000904007986 */ /* 0x000fe2000c101904 */
[----:B------:R-:W-:Y:S05]  /*1160*/  EXIT ;  /* 0x000000000000794d */ /* 0x000fea0003800000 */
.L_x_2416:
        /* <DEDUP_REMOVED lines=9> */
.L_x_2616:


//--------------------- .text._ZN17fastertransformer25layernorm_shift_partitionIfEEvPT_PKS1_S4_S4_fiiiiii --------------------------
	.section	.text._ZN17fastertransformer25layernorm_shift_partitionIfEEvPT_PKS1_S4_S4_fiiiiii,"ax",@progbits
	.sectioninfo	@"SHI_REGISTERS=21"
	.align	128
        .global         _ZN17fastertransformer25layernorm_shift_partitionIfEEvPT_PKS1_S4_S4_fiiiiii
        .type           _ZN17fastertransformer25layernorm_shift_partitionIfEEvPT_PKS1_S4_S4_fiiiiii,@function
        .size           _ZN17fastertransformer25layernorm_shift_partitionIfEEvPT_PKS1_S4_S4_fiiiiii,(.L_x_2617 - _ZN17fastertransformer25layernorm_shift_partitionIfEEvPT_PKS1_S4_S4_fiiiiii)
        .other          _ZN17fastertransformer25layernorm_shift_partitionIfEEvPT_PKS1_S4_S4_fiiiiii,@"STO_CUDA_ENTRY STV_DEFAULT"
_ZN17fastertransformer25layernorm_shift_partitionIfEEvPT_PKS1_S4_S4_fiiiiii:
.text._ZN17fastertransformer25layernorm_shift_partitionIfEEvPT_PKS1_S4_S4_fiiiiii:
[----:B------:R-:W-:Y:S02]  /*0000*/  IMAD.MOV.U32 R1, RZ, RZ, c[0x0][0x28] ;  /* 0x00000a00ff017624 */ /* 0x000fe400078e00ff */
        /* <DEDUP_REMOVED lines=8> */
[----:B------:R-:W-:Y:S01]  /*0090*/  @!P0 SHF.R.S32.HI R6, RZ, 0x1f, R0 ;  /* 0x0000001fff068819 */ /* 0x000fe20000011400 */
[----:B------:R-:W-:-:S04]  /*00a0*/  IMAD R3, R2, c[0x0][0xc], R3 ;  /* 0x0000030002037a24 */ /* 0x000fc800078e0203 */
[----:B------:R-:W-:-:S05]  /*00b0*/  @!P0 IMAD R3, R3, c[0x0][0x190], RZ ;  /* 0x0000640003038a24 */ /* 0x000fca00078e02ff */
[----:B------:R-:W-:-:S04]  /*00c0*/  @!P0 IADD3 R7, P1, R3, R0, RZ ;  /* 0x0000000003078210 */ /* 0x000fc80007f3e0ff */
[----:B------:R-:W-:Y:S01]  /*00d0*/  @!P0 LEA.HI.X.SX32 R8, R3, R6, 0x1, P1 ;  /* 0x0000000603088211 */ /* 0x000fe200008f0eff */
[----:B------:R-:W-:Y:S01]  /*00e0*/  HFMA2.MMA R3, -RZ, RZ, 0, 0 ;  /* 0x00000000ff037435 */ /* 0x000fe200000001ff */
[----:B------:R-:W-:-:S04]  /*00f0*/  @!P0 LEA R6, P1, R7, c[0x0][0x168], 0x2 ;  /* 0x00005a0007068a11 */ /* 0x000fc800078210ff */
[----:B------:R-:W-:-:S05]  /*0100*/  @!P0 LEA.HI.X R7, R7, c[0x0][0x16c], R8, 0x2, P1 ;  /* 0x00005b0007078a11 */ /* 0x000fca00008f1408 */
[----:B------:R0:W5:Y:S01]  /*0110*/  @!P0 LDG.E.CONSTANT R3, [R6.64] ;  /* 0x0000000406038981 */ /* 0x000162000c1e9900 */
[----:B------:R-:W-:-:S13]  /*0120*/  ISETP.NE.AND P1, PT, RZ, c[0x0][0x194], PT ;  /* 0x00006500ff007a0c */ /* 0x000fda0003f25270 */
[----:B------:R-:W-:Y:S05]  /*0130*/  @!P1 BRA `(.L_x_2417) ;  /* 0x0000026000009947 */ /* 0x000fea0003800000 */
[----:B0-----:R-:W0:Y:S01]  /*0140*/  I2F.U32.RP R11, c[0x0][0xc] ;  /* 0x00000300000b7b06 */ /* 0x001e220000209000 */
[----:B------:R-:W-:Y:S02]  /*0150*/  IADD3 R5, R5, c[0x0][0xc], RZ ;  /* 0x0000030005057a10 */ /* 0x000fe40007ffe0ff */
[----:B------:R-:W-:Y:S02]  /*0160*/  IADD3 R4, R4, c[0x0][0x10], RZ ;  /* 0x0000040004047a10 */ /* 0x000fe40007ffe0ff */
[----:B------:R-:W-:Y:S02]  /*0170*/  IADD3 R5, R5, -c[0x0][0x194], RZ ;  /* 0x8000650005057a10 */ /* 0x000fe40007ffe0ff */
[----:B------:R-:W-:Y:S01]  /*0180*/  IADD3 R4, R4, -c[0x0][0x194], RZ ;  /* 0x8000650004047a10 */ /* 0x000fe20007ffe0ff */
[----:B------:R-:W1:Y:S01]  /*0190*/  I2F.U32.RP R10, c[0x0][0x10] ;  /* 0x00000400000a7b06 */ /* 0x000e620000209000 */
[----:B------:R-:W-:-:S07]  /*01a0*/  ISETP.NE.U32.AND P4, PT, RZ, c[0x0][0xc], PT ;  /* 0x00000300ff007a0c */ /* 0x000fce0003f85070 */
[----:B0-----:R-:W0:Y:S08]  /*01b0*/  MUFU.RCP R11, R11 ;  /* 0x0000000b000b7308 */ /* 0x001e300000001000 */
[----:B-1----:R-:W1:Y:S01]  /*01c0*/  MUFU.RCP R10, R10 ;  /* 0x0000000a000a7308 */ /* 0x002e620000001000 */
[----:B0-----:R-:W-:-:S07]  /*01d0*/  IADD3 R8, R11, 0xffffffe, RZ ;  /* 0x0ffffffe0b087810 */ /* 0x001fce0007ffe0ff */
[----:B------:R0:W2:Y:S01]  /*01e0*/  F2I.FTZ.U32.TRUNC.NTZ R9, R8 ;  /* 0x0000000800097305 */ /* 0x0000a2000021f000 */
[----:B-1----:R-:W-:-:S07]  /*01f0*/  IADD3 R6, R10, 0xffffffe, RZ ;  /* 0x0ffffffe0a067810 */ /* 0x002fce0007ffe0ff */
[----:B------:R1:W3:Y:S01]  /*0200*/  F2I.FTZ.U32.TRUNC.NTZ R7, R6 ;  /* 0x0000000600077305 */ /* 0x0002e2000021f000 */
[----:B0-----:R-:W-:Y:S02]  /*0210*/  MOV R8, RZ ;  /* 0x000000ff00087202 */ /* 0x001fe40000000f00 */
[----:B--2---:R-:W-:Y:S01]  /*0220*/  IADD3 R12, RZ, -R9, RZ ;  /* 0x80000009ff0c7210 */ /* 0x004fe20007ffe0ff */
[----:B-1----:R-:W-:-:S04]  /*0230*/  IMAD.MOV.U32 R6, RZ, RZ, RZ ;  /* 0x000000ffff067224 */ /* 0x002fc800078e00ff */
[----:B------:R-:W-:Y:S02]  /*0240*/  IMAD R11, R12, c[0x0][0xc], RZ ;  /* 0x000003000c0b7a24 */ /* 0x000fe400078e02ff */
[----:B---3--:R-:W-:Y:S02]  /*0250*/  IMAD.MOV R13, RZ, RZ, -R7 ;  /* 0x000000ffff0d7224 */ /* 0x008fe400078e0a07 */
[----:B------:R-:W-:-:S04]  /*0260*/  IMAD.HI.U32 R8, R9, R11, R8 ;  /* 0x0000000b09087227 */ /* 0x000fc800078e0008 */
        /* <DEDUP_REMOVED lines=19> */
.L_x_2417:
[----:B0----5:R-:W0:Y:S01]  /*03a0*/  SHFL.BFLY PT, R6, R3, 0x10, 0x1f ;  /* 0x0e001f0003067f89 */ /* 0x021e2200000e0000 */
[----:B------:R-:W1:Y:S01]  /*03b0*/  I2F.U32 R12, c[0x0][0x0] ;  /* 0x00000000000c7b06 */ /* 0x000e620000201000 */
[C---:B------:R-:W-:Y:S02]  /*03c0*/  ISETP.NE.AND P4, PT, R0.reuse, RZ, PT ;  /* 0x000000ff0000720c */ /* 0x040fe40003f85270 */
[----:B------:R-:W-:-:S05]  /*03d0*/  ISETP.GE.AND P3, PT, R0, c[0x0][0x190], PT ;  /* 0x0000640000007a0c */ /* 0x000fca0003f66270 */
        /* <DEDUP_REMOVED lines=8> */
[----:B------:R-:W-:Y:S01]  /*0460*/  LOP3.LUT R7, R7, 0x1ffffffc, RZ, 0xc0, !PT ;  /* 0x1ffffffc07077812 */ /* 0x000fe200078ec0ff */
[----:B0-----:R-:W-:Y:S02]  /*0470*/  FADD.FTZ R9, R8, R9 ;  /* 0x0000000908097221 */ /* 0x001fe40000010000 */
[----:B------:R-:W-:-:S03]  /*0480*/  IMAD.MOV.U32 R8, RZ, RZ, RZ ;  /* 0x000000ffff087224 */ /* 0x000fc600078e00ff */
[----:B------:R-:W0:Y:S02]  /*0490*/  SHFL.BFLY PT, R6, R9, 0x2, 0x1f ;  /* 0x0c401f0009067f89 */ /* 0x000e2400000e0000 */
[----:B0-----:R-:W-:Y:S01]  /*04a0*/  FADD.FTZ R10, R9, R6 ;  /* 0x00000006090a7221 */ /* 0x001fe20000010000 */
[----:B------:R-:W-:-:S04]  /*04b0*/  LOP3.LUT P1, R6, R0, 0x1f, RZ, 0xc0, !PT ;  /* 0x0000001f00067812 */ /* 0x000fc8000782c0ff */
[----:B------:R-:W0:Y:S02]  /*04c0*/  SHFL.BFLY PT, R11, R10, 0x1, 0x1f ;  /* 0x0c201f000a0b7f89 */ /* 0x000e2400000e0000 */
[----:B0-----:R-:W-:-:S07]  /*04d0*/  FADD.FTZ R14, R10, R11 ;  /* 0x0000000b0a0e7221 */ /* 0x001fce0000010000 */
        /* <DEDUP_REMOVED lines=53> */
[----:B0-----:R-:W-:-:S04]  /*0830*/  IMAD.MOV.U32 R9, RZ, RZ, 0x4 ;  /* 0x00000004ff097424 */ /* 0x001fc800078e00ff */
[----:B------:R-:W-:-:S04]  /*0840*/  IMAD.WIDE R10, R0, R9, c[0x0][0x178] ;  /* 0x00005e00000a7625 */ /* 0x000fc800078e0209 */
[----:B------:R-:W-:Y:S02]  /*0850*/  IMAD.WIDE R14, R0, R9, c[0x0][0x170] ;  /* 0x00005c00000e7625 */ /* 0x000fe400078e0209 */
[----:B------:R0:W2:Y:S04]  /*0860*/  LDG.E.CONSTANT R11, [R10.64] ;  /* 0x000000040a0b7981 */ /* 0x0000a8000c1e9900 */
[----:B------:R1:W2:Y:S01]  /*0870*/  LDG.E.CONSTANT R8, [R14.64] ;  /* 0x000000040e087981 */ /* 0x0002a2000c1e9900 */
[----:B------:R-:W-:-:S04]  /*0880*/  IABS R6, c[0x0][0x198] ;  /* 0x0000660000067a13 */ /* 0x000fc80000000000 */
[----:B------:R-:W3:Y:S08]  /*0890*/  I2F.RP R7, R6 ;  /* 0x0000000600077306 */ /* 0x000ef00000209400 */
[----:B---3--:R-:W3:Y:S02]  /*08a0*/  MUFU.RCP R7, R7 ;  /* 0x0000000700077308 */ /* 0x008ee40000001000 */
[----:B---3--:R-:W-:-:S06]  /*08b0*/  IADD3 R12, R7, 0xffffffe, RZ ;  /* 0x0ffffffe070c7810 */ /* 0x008fcc0007ffe0ff */
[----:B------:R3:W4:Y:S01]  /*08c0*/  F2I.FTZ.U32.TRUNC.NTZ R13, R12 ;  /* 0x0000000c000d7305 */ /* 0x000722000021f000 */
[----:B------:R-:W-:Y:S01]  /*08d0*/  IABS R7, c[0x0][0x18c] ;  /* 0x0000630000077a13 */ /* 0x000fe20000000000 */
[----:B---3--:R-:W-:Y:S01]  /*08e0*/  IMAD.MOV.U32 R12, RZ, RZ, RZ ;  /* 0x000000ffff0c7224 */ /* 0x008fe200078e00ff */
[----:B----4-:R-:W-:-:S05]  /*08f0*/  IADD3 R17, RZ, -R13, RZ ;  /* 0x8000000dff117210 */ /* 0x010fca0007ffe0ff */
[----:B-1----:R-:W-:Y:S01]  /*0900*/  IMAD R15, R17, R6, RZ ;  /* 0x00000006110f7224 */ /* 0x002fe200078e02ff */
[----:B------:R-:W-:-:S03]  /*0910*/  IABS R17, R5 ;  /* 0x0000000500117213 */ /* 0x000fc60000000000 */
[----:B------:R-:W-:Y:S01]  /*0920*/  IMAD.HI.U32 R13, R13, R15, R12 ;  /* 0x0000000f0d0d7227 */ /* 0x000fe200078e000c */
[----:B------:R-:W-:-:S05]  /*0930*/  IABS R16, R4 ;  /* 0x0000000400107213 */ /* 0x000fca0000000000 */
[----:B0-----:R-:W-:-:S04]  /*0940*/  IMAD.HI.U32 R10, R13, R7, RZ ;  /* 0x000000070d0a7227 */ /* 0x001fc800078e00ff */
[----:B------:R-:W-:Y:S01]  /*0950*/  IMAD.HI.U32 R15, R13, R17, RZ ;  /* 0x000000110d0f7227 */ /* 0x000fe200078e00ff */
[----:B------:R-:W-:-:S03]  /*0960*/  IADD3 R12, -R10, RZ, RZ ;  /* 0x000000ff0a0c7210 */ /* 0x000fc60007ffe1ff */
[----:B------:R-:W-:Y:S01]  /*0970*/  IMAD.HI.U32 R14, R13, R16, RZ ;  /* 0x000000100d0e7227 */ /* 0x000fe200078e00ff */
[----:B------:R-:W-:-:S03]  /*0980*/  IADD3 R18, -R15, RZ, RZ ;  /* 0x000000ff0f127210 */ /* 0x000fc60007ffe1ff */
[----:B------:R-:W-:Y:S02]  /*0990*/  IMAD.MOV R13, RZ, RZ, -R14 ;  /* 0x000000ffff0d7224 */ /* 0x000fe400078e0a0e */
[C---:B------:R-:W-:Y:S02]  /*09a0*/  IMAD R7, R6.reuse, R12, R7 ;  /* 0x0000000c06077224 */ /* 0x040fe400078e0207 */
[C---:B------:R-:W-:Y:S02]  /*09b0*/  IMAD R17, R6.reuse, R18, R17 ;  /* 0x0000001206117224 */ /* 0x040fe400078e0211 */
[C---:B------:R-:W-:Y:S01]  /*09c0*/  IMAD R13, R6.reuse, R13, R16 ;  /* 0x0000000d060d7224 */ /* 0x040fe200078e0210 */
[C---:B------:R-:W-:Y:S02]  /*09d0*/  ISETP.GT.U32.AND P0, PT, R6.reuse, R7, PT ;  /* 0x000000070600720c */ /* 0x040fe40003f04070 */
[C---:B------:R-:W-:Y:S02]  /*09e0*/  ISETP.GT.U32.AND P4, PT, R6.reuse, R17, PT ;  /* 0x000000110600720c */ /* 0x040fe40003f84070 */
[----:B------:R-:W-:-:S02]  /*09f0*/  ISETP.GT.U32.AND P3, PT, R6, R13, PT ;  /* 0x0000000d0600720c */ /* 0x000fc40003f64070 */
[----:B------:R-:W-:-:S07]  /*0a00*/  MOV R12, c[0x0][0x18c] ;  /* 0x00006300000c7a02 */ /* 0x000fce0000000f00 */
[--C-:B------:R-:W-:Y:S02]  /*0a10*/  @!P0 IMAD.IADD R7, R7, 0x1, -R6.reuse ;  /* 0x0000000107078824 */ /* 0x100fe400078e0a06 */
[----:B------:R-:W-:Y:S02]  /*0a20*/  @!P4 IMAD.IADD R17, R17, 0x1, -R6 ;  /* 0x000000011111c824 */ /* 0x000fe400078e0a06 */
[-C--:B------:R-:W-:Y:S02]  /*0a30*/  @!P3 IADD3 R13, R13, -R6.reuse, RZ ;  /* 0x800000060d0db210 */ /* 0x080fe40007ffe0ff */
[-C--:B------:R-:W-:Y:S02]  /*0a40*/  ISETP.GE.U32.AND P2, PT, R7, R6.reuse, PT ;  /* 0x000000060700720c */ /* 0x080fe40003f46070 */
[-C--:B------:R-:W-:Y:S02]  /*0a50*/  ISETP.GE.U32.AND P5, PT, R13, R6.reuse, PT ;  /* 0x000000060d00720c */ /* 0x080fe40003fa6070 */
[----:B------:R-:W-:-:S02]  /*0a60*/  ISETP.GE.U32.AND P6, PT, R17, R6, PT ;  /* 0x000000061100720c */ /* 0x000fc40003fc6070 */
[----:B------:R-:W0:Y:S01]  /*0a70*/  LDS.64 R6, [RZ] ;  /* 0x00000000ff067984 */ /* 0x000e220000000a00 */
[----:B------:R-:W-:Y:S02]  /*0a80*/  LOP3.LUT R13, R4, c[0x0][0x198], RZ, 0x3c, !PT ;  /* 0x00006600040d7a12 */ /* 0x000fe400078e3cff */
[----:B------:R-:W-:Y:S02]  /*0a90*/  LOP3.LUT R16, R5, c[0x0][0x198], RZ, 0x3c, !PT ;  /* 0x0000660005107a12 */ /* 0x000fe400078e3cff */
[----:B------:R-:W-:Y:S02]  /*0aa0*/  LOP3.LUT R12, R12, c[0x0][0x198], RZ, 0x3c, !PT ;  /* 0x000066000c0c7a12 */ /* 0x000fe400078e3cff */
[----:B------:R-:W-:Y:S02]  /*0ab0*/  ISETP.GE.AND P1, PT, R13, RZ, PT ;  /* 0x000000ff0d00720c */ /* 0x000fe40003f26270 */
[----:B------:R-:W-:Y:S02]  /*0ac0*/  @!P0 IADD3 R10, R10, 0x1, RZ ;  /* 0x000000010a0a8810 */ /* 0x000fe40007ffe0ff */
[----:B------:R-:W-:-:S02]  /*0ad0*/  ISETP.GE.AND P0, PT, R16, RZ, PT ;  /* 0x000000ff1000720c */ /* 0x000fc40003f06270 */
[----:B------:R-:W-:Y:S02]  /*0ae0*/  @!P4 IADD3 R15, R15, 0x1, RZ ;  /* 0x000000010f0fc810 */ /* 0x000fe40007ffe0ff */
[----:B------:R-:W-:Y:S02]  /*0af0*/  ISETP.GE.AND P4, PT, R12, RZ, PT ;  /* 0x000000ff0c00720c */ /* 0x000fe40003f86270 */
[----:B------:R-:W-:Y:S02]  /*0b00*/  @!P3 IADD3 R14, R14, 0x1, RZ ;  /* 0x000000010e0eb810 */ /* 0x000fe40007ffe0ff */
[----:B------:R-:W-:Y:S02]  /*0b10*/  @P6 IADD3 R15, R15, 0x1, RZ ;  /* 0x000000010f0f6810 */ /* 0x000fe40007ffe0ff */
[----:B------:R-:W-:Y:S02]  /*0b20*/  @P5 IADD3 R14, R14, 0x1, RZ ;  /* 0x000000010e0e5810 */ /* 0x000fe40007ffe0ff */
[----:B------:R-:W-:-:S02]  /*0b30*/  @P2 IADD3 R10, R10, 0x1, RZ ;  /* 0x000000010a0a2810 */ /* 0x000fc40007ffe0ff */
[----:B------:R-:W-:Y:S01]  /*0b40*/  ISETP.NE.AND P3, PT, RZ, c[0x0][0x198], PT ;  /* 0x00006600ff007a0c */ /* 0x000fe20003f65270 */
[----:B------:R-:W-:Y:S01]  /*0b50*/  @!P1 IMAD.MOV R14, RZ, RZ, -R14 ;  /* 0x000000ffff0e9224 */ /* 0x000fe200078e0a0e */
[----:B------:R-:W-:Y:S02]  /*0b60*/  LOP3.LUT R13, RZ, c[0x0][0x198], RZ, 0x33, !PT ;  /* 0x00006600ff0d7a12 */ /* 0x000fe400078e33ff */
[----:B------:R-:W-:Y:S01]  /*0b70*/  @!P0 IADD3 R15, -R15, RZ, RZ ;  /* 0x000000ff0f0f8210 */ /* 0x000fe20007ffe1ff */
[----:B------:R-:W-:Y:S01]  /*0b80*/  @!P4 IMAD.MOV R10, RZ, RZ, -R10 ;  /* 0x000000ffff0ac224 */ /* 0x000fe200078e0a0a */
[C---:B------:R-:W-:Y:S02]  /*0b90*/  SEL R14, R13.reuse, R14, !P3 ;  /* 0x0000000e0d0e7207 */ /* 0x040fe40005800000 */
[C---:B------:R-:W-:Y:S02]  /*0ba0*/  SEL R15, R13.reuse, R15, !P3 ;  /* 0x0000000f0d0f7207 */ /* 0x040fe40005800000 */
[----:B------:R-:W-:-:S02]  /*0bb0*/  SEL R12, R13, R10, !P3 ;  /* 0x0000000a0d0c7207 */ /* 0x000fc40005800000 */
[----:B------:R-:W-:Y:S01]  /*0bc0*/  IADD3 R13, -R14, RZ, RZ ;  /* 0x000000ff0e0d7210 */ /* 0x000fe20007ffe1ff */
[--C-:B------:R-:W-:Y:S02]  /*0bd0*/  IMAD.MOV R10, RZ, RZ, -R15.reuse ;  /* 0x000000ffff0a7224 */ /* 0x100fe400078e0a0f */
[----:B------:R-:W-:Y:S02]  /*0be0*/  IMAD R15, R12, R14, R15 ;  /* 0x0000000e0c0f7224 */ /* 0x000fe400078e020f */
[----:B------:R-:W-:Y:S02]  /*0bf0*/  IMAD R4, R13, c[0x0][0x198], R4 ;  /* 0x000066000d047a24 */ /* 0x000fe400078e0204 */
[----:B------:R-:W-:Y:S02]  /*0c00*/  IMAD R5, R10, c[0x0][0x198], R5 ;  /* 0x000066000a057a24 */ /* 0x000fe400078e0205 */
[----:B------:R-:W-:Y:S02]  /*0c10*/  IMAD R4, R15, c[0x0][0x198], R4 ;  /* 0x000066000f047a24 */ /* 0x000fe400078e0204 */
[----:B------:R-:W-:-:S02]  /*0c20*/  IMAD R5, R2, c[0x0][0xc], R5 ;  /* 0x0000030002057a24 */ /* 0x000fc400078e0205 */
[----:B0-----:R-:W-:Y:S02]  /*0c30*/  FADD.FTZ R6, -R6, R3 ;  /* 0x0000000306067221 */ /* 0x001fe40000010100 */
[----:B------:R-:W-:Y:S02]  /*0c40*/  IMAD R5, R4, c[0x0][0x198], R5 ;  /* 0x0000660004057a24 */ /* 0x000fe400078e0205 */
[----:B------:R-:W-:Y:S02]  /*0c50*/  FMUL.FTZ R6, R6, R7 ;  /* 0x0000000706067220 */ /* 0x000fe40000410000 */
[----:B------:R-:W-:-:S04]  /*0c60*/  IMAD R2, R5, c[0x0][0x190], R0 ;  /* 0x0000640005027a24 */ /* 0x000fc800078e0200 */
[----:B------:R-:W-:-:S04]  /*0c70*/  IMAD.WIDE R2, R2, R9, c[0x0][0x160] ;  /* 0x0000580002027625 */ /* 0x000fc800078e0209 */
[----:B--2---:R-:W-:-:S05]  /*0c80*/  FFMA.FTZ R11, R6, R8, R11 ;  /* 0x00000008060b7223 */ /* 0x004fca000001000b */
[----:B------:R-:W-:Y:S01]  /*0c90*/  STG.E [R2.64], R11 ;  /* 0x0000000b02007986 */ /* 0x000fe2000c101904 */
[----:B------:R-:W-:Y:S05]  /*0ca0*/  EXIT ;  /* 0x000000000000794d */ /* 0x000fea0003800000 */
.L_x_2418:
        /* <DEDUP_REMOVED lines=13> */
.L_x_2617:


//--------------------- .text._ZN17fastertransformer28addBiasResidualPostLayerNormIfLi2EEEvPT_PKS1_S4_S4_S4_fii --------------------------
	.section	.text._ZN17fastertransformer28addBiasResidualPostLayerNormIfLi2EEEvPT_PKS1_S4_S4_S4_fii,"ax",@progbits
	.sectioninfo	@"SHI_REGISTERS=20"
	.align	128
        .global         _ZN17fastertransformer28addBiasResidualPostLayerNormIfLi2EEEvPT_PKS1_S4_S4_S4_fii
        .type           _ZN17fastertransformer28addBiasResidualPostLayerNormIfLi2EEEvPT_PKS1_S4_S4_S4_fii,@function
        .size           _ZN17fastertransformer28addBiasResidualPostLayerNormIfLi2EEEvPT_PKS1_S4_S4_S4_fii,(.L_x_2618 - _ZN17fastertransformer28addBiasResidualPostLayerNormIfLi2EEEvPT_PKS1_S4_S4_S4_fii)
        .other          _ZN17fastertransformer28addBiasResidualPostLayerNormIfLi2EEEvPT_PKS1_S4_S4_S4_fii,@"STO_CUDA_ENTRY STV_DEFAULT"
_ZN17fastertransformer28addBiasResidualPostLayerNormIfLi2EEEvPT_PKS1_S4_S4_S4_fii:
.text._ZN17fastertransformer28addBiasResidualPostLayerNormIfLi2EEEvPT_PKS1_S4_S4_S4_fii:
        /* <DEDUP_REMOVED lines=11> */
[----:B------:R-:W-:-:S04]  /*00b0*/  IMAD.WIDE R8, R2, R15, c[0x0][0x170] ;  /* 0x00005c0002087625 */ /* 0x000fc800078e020f */
[----:B0-----:R-:W-:-:S06]  /*00c0*/  IMAD R6, R3, c[0x0][0x190], R2 ;  /* 0x0000640003067a24 */ /* 0x001fcc00078e0202 */
[----:B------:R-:W-:Y:S02]  /*00d0*/  @!P1 IMAD R12, R3, c[0x0][0x190], R14 ;  /* 0x00006400030c9a24 */ /* 0x000fe400078e020e */
[CC--:B------:R-:W-:Y:S01]  /*00e0*/  IMAD.WIDE.U32 R4, R6.reuse, R15.reuse, c[0x0][0x160] ;  /* 0x0000580006047625 */ /* 0x0c0fe200078e000f */
[----:B------:R-:W2:Y:S03]  /*00f0*/  LDG.E.CONSTANT R3, [R8.64] ;  /* 0x0000000408037981 */ /* 0x000ea6000c1e9900 */
[-C--:B------:R-:W-:Y:S02]  /*0100*/  IMAD.WIDE.U32 R6, R6, R15.reuse, c[0x0][0x168] ;  /* 0x00005a0006067625 */ /* 0x080fe400078e000f */
[----:B------:R-:W3:Y:S02]  /*0110*/  LDG.E R4, [R4.64] ;  /* 0x0000000404047981 */ /* 0x000ee4000c1e1900 */
[----:B------:R-:W-:-:S02]  /*0120*/  @!P1 IMAD.WIDE.U32 R10, R12, R15, c[0x0][0x160] ;  /* 0x000058000c0a9625 */ /* 0x000fc400078e000f */
[----:B------:R-:W3:Y:S02]  /*0130*/  LDG.E R7, [R6.64] ;  /* 0x0000000406077981 */ /* 0x000ee4000c1e1900 */
[-C--:B------:R-:W-:Y:S02]  /*0140*/  @!P1 IMAD.WIDE.U32 R12, R12, R15.reuse, c[0x0][0x168] ;  /* 0x00005a000c0c9625 */ /* 0x080fe400078e000f */
[----:B------:R-:W4:Y:S02]  /*0150*/  @!P1 LDG.E R10, [R10.64] ;  /* 0x000000040a0a9981 */ /* 0x000f24000c1e1900 */
[----:B------:R-:W-:Y:S02]  /*0160*/  @!P1 IMAD.WIDE R14, R14, R15, c[0x0][0x170] ;  /* 0x00005c000e0e9625 */ /* 0x000fe400078e020f */
[----:B------:R-:W4:Y:S04]  /*0170*/  @!P1 LDG.E R13, [R12.64] ;  /* 0x000000040c0d9981 */ /* 0x000f28000c1e1900 */
[----:B------:R-:W5:Y:S01]  /*0180*/  @!P1 LDG.E.CONSTANT R14, [R14.64] ;  /* 0x000000040e0e9981 */ /* 0x000f62000c1e9900 */
[----:B---3--:R-:W-:-:S04]  /*0190*/  FADD.FTZ R16, R4, R7 ;  /* 0x0000000704107221 */ /* 0x008fc80000010000 */
[----:B--2---:R-:W-:Y:S02]  /*01a0*/  FADD.FTZ R3, R3, R16 ;  /* 0x0000001003037221 */ /* 0x004fe40000010000 */
[----:B----4-:R-:W-:Y:S02]  /*01b0*/  @!P1 FADD.FTZ R17, R10, R13 ;  /* 0x0000000d0a119221 */ /* 0x010fe40000010000 */
[----:B------:R-:W-:Y:S02]  /*01c0*/  FADD.FTZ R5, RZ, R3 ;  /* 0x00000003ff057221 */ /* 0x000fe40000010000 */
[----:B-----5:R-:W-:-:S04]  /*01d0*/  @!P1 FADD.FTZ R0, R14, R17 ;  /* 0x000000110e009221 */ /* 0x020fc80000010000 */
[----:B------:R-:W-:Y:S02]  /*01e0*/  @!P1 FADD.FTZ R5, R5, R0 ;  /* 0x0000000005059221 */ /* 0x000fe40000010000 */
.L_x_2420:
[----:B------:R-:W-:Y:S05]  /*01f0*/  BSYNC B0 ;  /* 0x0000000000007941 */ /* 0x000fea0003800000 */
.L_x_2419:
        /* <DEDUP_REMOVED lines=47> */
.L_x_2422:
[----:B0-----:R-:W-:Y:S05]  /*04f0*/  BSYNC B0 ;  /* 0x0000000000007941 */ /* 0x001fea0003800000 */
.L_x_2421:
        /* <DEDUP_REMOVED lines=30> */
[----:B0-----:R-:W-:Y:S01]  /*06e0*/  HFMA2.MMA R7, -RZ, RZ, 0, 2.384185791015625e-07 ;  /* 0x00000004ff077435 */ /* 0x001fe200000001ff */
[----:B------:R-:W0:Y:S09]  /*06f0*/  LDS.64 R4, [RZ] ;  /* 0x00000000ff047984 */ /* 0x000e320000000a00 */
[----:B------:R-:W-:-:S04]  /*0700*/  IMAD.WIDE R8, R2, R7, c[0x0][0x178] ;  /* 0x00005e0002087625 */ /* 0x000fc800078e0207 */
[C---:B------:R-:W-:Y:S02]  /*0710*/  IMAD.WIDE R10, R2.reuse, R7, c[0x0][0x180] ;  /* 0x00006000020a7625 */ /* 0x040fe400078e0207 */
[----:B------:R-:W2:Y:S04]  /*0720*/  LDG.E.CONSTANT R9, [R8.64] ;  /* 0x0000000408097981 */ /* 0x000ea8000c1e9900 */
[----:B------:R-:W2:Y:S01]  /*0730*/  LDG.E.CONSTANT R10, [R10.64] ;  /* 0x000000040a0a7981 */ /* 0x000ea2000c1e9900 */
[----:B------:R-:W-:-:S03]  /*0740*/  IADD3 R14, R2, c[0x0][0x0], RZ ;  /* 0x00000000020e7a10 */ /* 0x000fc60007ffe0ff */
[----:B------:R-:W1:Y:S01]  /*0750*/  S2R R13, SR_CTAID.X ;  /* 0x00000000000d7919 */ /* 0x000e620000002500 */
[----:B------:R-:W-:Y:S01]  /*0760*/  ISETP.GE.AND P0, PT, R14, c[0x0][0x190], PT ;  /* 0x000064000e007a0c */ /* 0x000fe20003f06270 */
[----:B0-----:R-:W0:Y:S01]  /*0770*/  MUFU.RSQ R6, R5 ;  /* 0x0000000500067308 */ /* 0x001e220000001400 */
[----:B------:R-:W-:Y:S02]  /*0780*/  FADD.FTZ R3, R3, -R4 ;  /* 0x8000000403037221 */ /* 0x000fe40000010000 */
[----:B-1----:R-:W-:Y:S02]  /*0790*/  IMAD R2, R13, c[0x0][0x190], R2 ;  /* 0x000064000d027a24 */ /* 0x002fe400078e0202 */
[----:B0-----:R-:W-:Y:S02]  /*07a0*/  FMUL.FTZ R12, R3, R6 ;  /* 0x00000006030c7220 */ /* 0x001fe40000410000 */
[----:B------:R-:W-:-:S04]  /*07b0*/  IMAD.WIDE.U32 R2, R2, R7, c[0x0][0x160] ;  /* 0x0000580002027625 */ /* 0x000fc800078e0007 */
[----:B--2---:R-:W-:-:S05]  /*07c0*/  FFMA.FTZ R9, R12, R9, R10 ;  /* 0x000000090c097223 */ /* 0x004fca000001000a */
[----:B------:R0:W-:Y:S01]  /*07d0*/  STG.E [R2.64], R9 ;  /* 0x0000000902007986 */ /* 0x0001e2000c101904 */
[----:B------:R-:W-:Y:S05]  /*07e0*/  @P0 EXIT ;  /* 0x000000000000094d */ /* 0x000fea0003800000 */
[----:B0-----:R-:W-:-:S04]  /*07f0*/  IMAD.WIDE R2, R14, R7, c[0x0][0x178] ;  /* 0x00005e000e027625 */ /* 0x001fc800078e0207 */
[----:B------:R-:W-:Y:S02]  /*0800*/  IMAD.WIDE R8, R14, R7, c[0x0][0x180] ;  /* 0x000060000e087625 */ /* 0x000fe400078e0207 */
[----:B------:R-:W2:Y:S04]  /*0810*/  LDG.E.CONSTANT R3, [R2.64] ;  /* 0x0000000402037981 */ /* 0x000ea8000c1e9900 */
[----:B------:R-:W2:Y:S01]  /*0820*/  LDG.E.CONSTANT R8, [R8.64] ;  /* 0x0000000408087981 */ /* 0x000ea2000c1e9900 */
[----:B------:R-:W-:Y:S02]  /*0830*/  FADD.FTZ R5, R0, -R4 ;  /* 0x8000000400057221 */ /* 0x000fe40000010000 */
[----:B------:R-:W-:Y:S02]  /*0840*/  IMAD R4, R13, c[0x0][0x190], R14 ;  /* 0x000064000d047a24 */ /* 0x000fe400078e020e */
[----:B------:R-:W-:-:S02]  /*0850*/  FMUL.FTZ R6, R6, R5 ;  /* 0x0000000506067220 */ /* 0x000fc40000410000 */
[----:B------:R-:W-:-:S04]  /*0860*/  IMAD.WIDE.U32 R4, R4, R7, c[0x0][0x160] ;  /* 0x0000580004047625 */ /* 0x000fc800078e0007 */
[----:B--2---:R-:W-:-:S05]  /*0870*/  FFMA.FTZ R7, R6, R3, R8 ;  /* 0x0000000306077223 */ /* 0x004fca0000010008 */
[----:B------:R-:W-:Y:S01]  /*0880*/  STG.E [R4.64], R7 ;  /* 0x0000000704007986 */ /* 0x000fe2000c101904 */
[----:B------:R-:W-:Y:S05]  /*0890*/  EXIT ;  /* 0x000000000000794d */ /* 0x000fea0003800000 */
.L_x_2423:
        /* <DEDUP_REMOVED lines=14> */
.L_x_2618:


//--------------------- .text._ZN17fastertransformer28addBiasResidualPostLayerNormIfLi1EEEvPT_PKS1_S4_S4_S4_fii --------------------------
	.section	.text._ZN17fastertransformer28addBiasResidualPostLayerNormIfLi1EEEvPT_PKS1_S4_S4_S4_fii,"ax",@progbits
	.sectioninfo	@"SHI_REGISTERS=14"
	.align	128
        .global         _ZN17fastertransformer28addBiasResidualPostLayerNormIfLi1EEEvPT_PKS1_S4_S4_S4_fii
        .type           _ZN17fastertransformer28addBiasResidualPostLayerNormIfLi1EEEvPT_PKS1_S4_S4_S4_fii,@function
        .size           _ZN17fastertransformer28addBiasResidualPostLayerNormIfLi1EEEvPT_PKS1_S4_S4_S4_fii,(.L_x_2619 - _ZN17fastertransformer28addBiasResidualPostLayerNormIfLi1EEEvPT_PKS1_S4_S4_S4_fii)
        .other          _ZN17fastertransformer28addBiasResidualPostLayerNormIfLi1EEEvPT_PKS1_S4_S4_S4_fii,@"STO_CUDA_ENTRY STV_DEFAULT"
_ZN17fastertransformer28addBiasResidualPostLayerNormIfLi1EEEvPT_PKS1_S4_S4_S4_fii:
.text._ZN17fastertransformer28addBiasResidualPostLayerNormIfLi1EEEvPT_PKS1_S4_S4_S4_fii:
        /* <DEDUP_REMOVED lines=9> */
[----:B------:R-:W2:Y:S02]  /*0090*/  @!P4 LDG.E R4, [R4.64] ;  /* 0x000000040404c981 */ /* 0x000ea4000c1e1900 */
[----:B------:R-:W-:Y:S02]  /*00a0*/  @!P4 IMAD.WIDE R8, R0, R9, c[0x0][0x170] ;  /* 0x00005c000008c625 */ /* 0x000fe400078e0209 */
[----:B------:R-:W2:Y:S04]  /*00b0*/  @!P4 LDG.E R7, [R6.64] ;  /* 0x000000040607c981 */ /* 0x000ea8000c1e1900 */
[----:B------:R0:W3:Y:S01]  /*00c0*/  @!P4 LDG.E.CONSTANT R8, [R8.64] ;  /* 0x000000040808c981 */ /* 0x0000e2000c1e9900 */
[----:B------:R-:W-:Y:S01]  /*00d0*/  HFMA2.MMA R3, -RZ, RZ, 0, 0 ;  /* 0x00000000ff037435 */ /* 0x000fe200000001ff */
[----:B0-----:R-:W-:Y:S01]  /*00e0*/  I2F.U32 R9, R0 ;  /* 0x0000000000097306 */ /* 0x001fe20000201000 */
[----:B--2---:R-:W-:-:S04]  /*00f0*/  @!P4 FADD.FTZ R11, R4, R7 ;  /* 0x00000007040bc221 */ /* 0x004fc80000010000 */
[----:B---3--:R-:W-:-:S04]  /*0100*/  @!P4 FADD.FTZ R2, R8, R11 ;  /* 0x0000000b0802c221 */ /* 0x008fc80000010000 */
        /* <DEDUP_REMOVED lines=76> */
[----:B------:R-:W2:Y:S04]  /*05d0*/  LDG.E.CONSTANT R5, [R4.64] ;  /* 0x0000000404057981 */ /* 0x000ea8000c1e9900 */
[----:B------:R-:W2:Y:S04]  /*05e0*/  LDG.E.CONSTANT R6, [R6.64] ;  /* 0x0000000406067981 */ /* 0x000ea8000c1e9900 */
[----:B------:R-:W1:Y:S01]  /*05f0*/  S2R R11, SR_CTAID.X ;  /* 0x00000000000b7919 */ /* 0x000e620000002500 */
[----:B0-----:R-:W0:Y:S01]  /*0600*/  MUFU.RSQ R9, R9 ;  /* 0x0000000900097308 */ /* 0x001e220000001400 */
[----:B------:R-:W-:-:S02]  /*0610*/  FADD.FTZ R8, R2, -R8 ;  /* 0x8000000802087221 */ /* 0x000fc40000010000 */
[----:B-1----:R-:W-:-:S04]  /*0620*/  IMAD R2, R11, c[0x0][0x190], R0 ;  /* 0x000064000b027a24 */ /* 0x002fc800078e0200 */
[----:B------:R-:W-:-:S04]  /*0630*/  IMAD.WIDE.U32 R2, R2, R3, c[0x0][0x160] ;  /* 0x0000580002027625 */ /* 0x000fc800078e0003 */
[----:B0-----:R-:W-:-:S04]  /*0640*/  FMUL.FTZ R8, R8, R9 ;  /* 0x0000000908087220 */ /* 0x001fc80000410000 */
[----:B--2---:R-:W-:-:S05]  /*0650*/  FFMA.FTZ R11, R8, R5, R6 ;  /* 0x00000005080b7223 */ /* 0x004fca0000010006 */
[----:B------:R-:W-:Y:S01]  /*0660*/  STG.E [R2.64], R11 ;  /* 0x0000000b02007986 */ /* 0x000fe2000c101904 */
[----:B------:R-:W-:Y:S05]  /*0670*/  EXIT ;  /* 0x000000000000794d */ /* 0x000fea0003800000 */
.L_x_2424:
        /* <DEDUP_REMOVED lines=16> */
.L_x_2619:


//--------------------- .text._ZN17fastertransformer30addBiasResidualPostLayerNormV2IfEEvPT_PKS1_S4_S4_S4_fi --------------------------
	.section	.text._ZN17fastertransformer30addBiasResidualPostLayerNormV2IfEEvPT_PKS1_S4_S4_S4_fi,"ax",@progbits
	.sectioninfo	@"SHI_REGISTERS=32"
	.align	128
        .global         _ZN17fastertransformer30addBiasResidualPostLayerNormV2IfEEvPT_PKS1_S4_S4_S4_fi
        .type           _ZN17fastertransformer30addBiasResidualPostLayerNormV2IfEEvPT_PKS1_S4_S4_S4_fi,@function
        .size           _ZN17fastertransformer30addBiasResidualPostLayerNormV2IfEEvPT_PKS1_S4_S4_S4_fi,(.L_x_2620 - _ZN17fastertransformer30addBiasResidualPostLayerNormV2IfEEvPT_PKS1_S4_S4_S4_fi)
        .other          _ZN17fastertransformer30addBiasResidualPostLayerNormV2IfEEvPT_PKS1_S4_S4_S4_fi,@"STO_CUDA_ENTRY STV_DEFAULT"
_ZN17fastertransformer30addBiasResidualPostLayerNormV2IfEEvPT_PKS1_S4_S4_S4_fi:
.text._ZN17fastertransformer30addBiasResidualPostLayerNormV2IfEEvPT_PKS1_S4_S4_S4_fi:
[----:B------:R-:W-:Y:S02]  /*0000*/  MOV R1, c[0x0][0x28] ;  /* 0x00000a0000017a02 */ /* 0x000fe40000000f00 */
[----:B------:R-:W0:Y:S01]  /*0010*/  S2R R8, SR_TID.X ;  /* 0x0000000000087919 */ /* 0x000e220000002100 */
[----:B------:R-:W-:Y:S01]  /*0020*/  HFMA2.MMA R25, -RZ, RZ, 0, 2.384185791015625e-07 ;  /* 0x00000004ff197435 */ /* 0x000fe200000001ff */
[----:B------:R-:W-:Y:S02]  /*0030*/  ULDC.64 UR4, c[0x0][0x118] ;  /* 0x0000460000047ab9 */ /* 0x000fe40000000a00 */
[----:B------:R-:W1:Y:S07]  /*0040*/  S2R R3, SR_CTAID.X ;  /* 0x0000000000037919 */ /* 0x000e6e0000002500 */
[----:B0-----:R-:W-:-:S04]  /*0050*/  IMAD.WIDE R20, R8, R25, c[0x0][0x170] ;  /* 0x00005c0008147625 */ /* 0x001fc800078e0219 */
[----:B-1----:R-:W-:Y:S01]  /*0060*/  IMAD R10, R3, c[0x0][0x18c], R8 ;  /* 0x00006300030a7a24 */ /* 0x002fe200078e0208 */
[----:B------:R0:W2:Y:S03]  /*0070*/  LDG.E.CONSTANT R0, [R20.64] ;  /* 0x0000000414007981 */ /* 0x0000a6000c1e9900 */
        /* <DEDUP_REMOVED lines=9> */
[----:B------:R-:W-:-:S04]  /*0110*/  IMAD.WIDE R28, R25, c[0x0][0x0], R26 ;  /* 0x00000000191c7a25 */ /* 0x000fc800078e021a */
[C---:B------:R-:W-:Y:S01]  /*0120*/  IMAD.WIDE R14, R25.reuse, c[0x0][0x0], R18 ;  /* 0x00000000190e7a25 */ /* 0x040fe200078e0212 */
[----:B------:R-:W5:Y:S03]  /*0130*/  LDG.E.CONSTANT R2, [R28.64] ;  /* 0x000000041c027981 */ /* 0x000f66000c1e9900 */
[C---:B------:R-:W-:Y:S01]  /*0140*/  IMAD.WIDE R16, R25.reuse, c[0x0][0x0], R4 ;  /* 0x0000000019107a25 */ /* 0x040fe200078e0204 */
[----:B------:R-:W5:Y:S03]  /*0150*/  LDG.E R3, [R14.64] ;  /* 0x000000040e037981 */ /* 0x000f66000c1e1900 */
[C---:B------:R-:W-:Y:S01]  /*0160*/  IMAD.WIDE R6, R25.reuse, c[0x0][0x0], R28 ;  /* 0x0000000019067a25 */ /* 0x040fe200078e021c */
[----:B------:R2:W5:Y:S03]  /*0170*/  LDG.E.CONSTANT R4, [R4.64] ;  /* 0x0000000404047981 */ /* 0x000566000c1e9900 */
[C---:B-1----:R-:W-:Y:S01]  /*0180*/  IMAD.WIDE R12, R25.reuse, c[0x0][0x0], R14 ;  /* 0x00000000190c7a25 */ /* 0x042fe200078e020e */
[----:B----4-:R1:W4:Y:S03]  /*0190*/  LDG.E.CONSTANT R26, [R16.64] ;  /* 0x00000004101a7981 */ /* 0x010326000c1e9900 */
[----:B0-----:R-:W-:Y:S01]  /*01a0*/  IMAD.WIDE R20, R25, c[0x0][0x0], R16 ;  /* 0x0000000019147a25 */ /* 0x001fe200078e0210 */
[----:B------:R-:W4:Y:S04]  /*01b0*/  LDG.E.CONSTANT R6, [R6.64] ;  /* 0x0000000406067981 */ /* 0x000f28000c1e9900 */
[----:B------:R-:W4:Y:S04]  /*01c0*/  LDG.E R27, [R12.64] ;  /* 0x000000040c1b7981 */ /* 0x000f28000c1e1900 */
[----:B------:R0:W4:Y:S01]  /*01d0*/  LDG.E.CONSTANT R20, [R20.64] ;  /* 0x0000000414147981 */ /* 0x000122000c1e9900 */
[----:B-1----:R-:W-:Y:S08]  /*01e0*/  I2F.U32 R17, R8 ;  /* 0x0000000800117306 */ /* 0x002ff00000201000 */
[----:B0-----:R-:W0:Y:S01]  /*01f0*/  I2F.U32 R21, c[0x0][0x0] ;  /* 0x0000000000157b06 */ /* 0x001e220000201000 */
[----:B---3--:R-:W-:-:S04]  /*0200*/  FADD.FTZ R23, R23, R24 ;  /* 0x0000001817177221 */ /* 0x008fc80000010000 */
[----:B--2---:R-:W-:Y:S02]  /*0210*/  FADD.FTZ R0, R23, R0 ;  /* 0x0000000017007221 */ /* 0x004fe40000010000 */
[----:B-----5:R-:W-:Y:S02]  /*0220*/  FADD.FTZ R9, R22, R9 ;  /* 0x0000000916097221 */ /* 0x020fe40000010000 */
[----:B------:R-:W-:Y:S02]  /*0230*/  FADD.FTZ R5, RZ, R0 ;  /* 0x00000000ff057221 */ /* 0x000fe40000010000 */
[----:B------:R-:W-:Y:S02]  /*0240*/  FADD.FTZ R3, R3, R2 ;  /* 0x0000000203037221 */ /* 0x000fe40000010000 */
[----:B------:R-:W-:Y:S02]  /*0250*/  FADD.FTZ R2, R9, R4 ;  /* 0x0000000409027221 */ /* 0x000fe40000010000 */
[----:B----4-:R-:W-:-:S02]  /*0260*/  FADD.FTZ R3, R3, R26 ;  /* 0x0000001a03037221 */ /* 0x010fc40000010000 */
[----:B------:R-:W-:Y:S02]  /*0270*/  FADD.FTZ R27, R27, R6 ;  /* 0x000000061b1b7221 */ /* 0x000fe40000010000 */
[----:B------:R-:W-:Y:S02]  /*0280*/  FADD.FTZ R6, R5, R2 ;  /* 0x0000000205067221 */ /* 0x000fe40000010000 */
[----:B------:R-:W-:Y:S02]  /*0290*/  FADD.FTZ R4, R27, R20 ;  /* 0x000000141b047221 */ /* 0x000fe40000010000 */
[----:B------:R-:W-:-:S04]  /*02a0*/  FADD.FTZ R5, R6, R3 ;  /* 0x0000000306057221 */ /* 0x000fc80000010000 */
[----:B------:R-:W-:-:S05]  /*02b0*/  FADD.FTZ R5, R5, R4 ;  /* 0x0000000405057221 */ /* 0x000fca0000010000 */
[----:B------:R-:W1:Y:S02]  /*02c0*/  SHFL.BFLY PT, R6, R5, 0x10, 0x1f ;  /* 0x0e001f0005067f89 */ /* 0x000e6400000e0000 */
[----:B-1----:R-:W-:-:S05]  /*02d0*/  FADD.FTZ R6, R5, R6 ;  /* 0x0000000605067221 */ /* 0x002fca0000010000 */
[----:B------:R-:W1:Y:S02]  /*02e0*/  SHFL.BFLY PT, R7, R6, 0x8, 0x1f ;  /* 0x0d001f0006077f89 */ /* 0x000e6400000e0000 */
[----:B-1----:R-:W-:-:S05]  /*02f0*/  FADD.FTZ R7, R6, R7 ;  /* 0x0000000706077221 */ /* 0x002fca0000010000 */
[----:B------:R-:W1:Y:S02]  /*0300*/  SHFL.BFLY PT, R16, R7, 0x4, 0x1f ;  /* 0x0c801f0007107f89 */ /* 0x000e6400000e0000 */
[----:B-1----:R-:W-:-:S05]  /*0310*/  FADD.FTZ R16, R7, R16 ;  /* 0x0000001007107221 */ /* 0x002fca0000010000 */
[----:B------:R-:W1:Y:S01]  /*0320*/  SHFL.BFLY PT, R9, R16, 0x2, 0x1f ;  /* 0x0c401f0010097f89 */ /* 0x000e6200000e0000 */
[----:B------:R-:W-:Y:S01]  /*0330*/  LOP3.LUT P0, R5, R8, 0x1f, RZ, 0xc0, !PT ;  /* 0x0000001f08057812 */ /* 0x000fe2000780c0ff */
[----:B-1----:R-:W-:-:S05]  /*0340*/  FADD.FTZ R9, R16, R9 ;  /* 0x0000000910097221 */ /* 0x002fca0000010000 */
[----:B------:R-:W1:Y:S01]  /*0350*/  SHFL.BFLY PT, R20, R9, 0x1, 0x1f ;  /* 0x0c201f0009147f89 */ /* 0x000e6200000e0000 */
[----:B------:R-:W-:-:S04]  /*0360*/  SHF.R.U32.HI R6, RZ, 0x3, R8 ;  /* 0x00000003ff067819 */ /* 0x000fc80000011608 */
[----:B------:R-:W-:Y:S01]  /*0370*/  LOP3.LUT R6, R6, 0x1ffffffc, RZ, 0xc0, !PT ;  /* 0x1ffffffc06067812 */ /* 0x000fe200078ec0ff */
[----:B0-----:R-:W-:Y:S02]  /*0380*/  FMUL.FTZ R22, R21, 0.03125 ;  /* 0x3d00000015167820 */ /* 0x001fe40000410000 */
[----:B-1----:R-:W-:-:S05]  /*0390*/  FADD.FTZ R7, R9, R20 ;  /* 0x0000001409077221 */ /* 0x002fca0000010000 */
[----:B------:R-:W-:Y:S04]  /*03a0*/  @!P0 STS [R6+0x8], R7 ;  /* 0x0000080706008388 */ /* 0x000fe80000000800 */
[----:B------:R-:W-:Y:S01]  /*03b0*/  BAR.SYNC.DEFER_BLOCKING 0x0 ;  /* 0x0000000000007b1d */ /* 0x000fe20000010000 */
[----:B------:R-:W-:Y:S01]  /*03c0*/  FSETP.GT.FTZ.AND P1, PT, R22, R17, PT ;  /* 0x000000111600720b */ /* 0x000fe20003f34000 */
[----:B------:R-:W-:-:S12]  /*03d0*/  HFMA2.MMA R16, -RZ, RZ, 0, 0 ;  /* 0x00000000ff107435 */ /* 0x000fd800000001ff */
        /* <DEDUP_REMOVED lines=18> */
[----:B0-----:R-:W-:-:S02]  /*0500*/  FADD.FTZ R16, R0, -R9 ;  /* 0x8000000900107221 */ /* 0x001fc40000010000 */
[--C-:B------:R-:W-:Y:S02]  /*0510*/  FADD.FTZ R17, R2, -R9.reuse ;  /* 0x8000000902117221 */ /* 0x100fe40000010000 */
[----:B------:R-:W-:Y:S02]  /*0520*/  FFMA.FTZ R16, R16, R16, RZ ;  /* 0x0000001010107223 */ /* 0x000fe400000100ff */
[--C-:B------:R-:W-:Y:S02]  /*0530*/  FADD.FTZ R23, R3, -R9.reuse ;  /* 0x8000000903177221 */ /* 0x100fe40000010000 */
[----:B------:R-:W-:Y:S02]  /*0540*/  FFMA.FTZ R16, R17, R17, R16 ;  /* 0x0000001111107223 */ /* 0x000fe40000010010 */
[----:B------:R-:W-:Y:S02]  /*0550*/  FADD.FTZ R9, R4, -R9 ;  /* 0x8000000904097221 */ /* 0x000fe40000010000 */
[----:B------:R-:W-:-:S04]  /*0560*/  FFMA.FTZ R16, R23, R23, R16 ;  /* 0x0000001717107223 */ /* 0x000fc80000010010 */
[----:B------:R-:W-:-:S05]  /*0570*/  FFMA.FTZ R16, R9, R9, R16 ;  /* 0x0000000909107223 */ /* 0x000fca0000010010 */
[----:B------:R-:W0:Y:S02]  /*0580*/  SHFL.BFLY PT, R7, R16, 0x10, 0x1f ;  /* 0x0e001f0010077f89 */ /* 0x000e2400000e0000 */
[----:B0-----:R-:W-:-:S05]  /*0590*/  FADD.FTZ R7, R16, R7 ;  /* 0x0000000710077221 */ /* 0x001fca0000010000 */
[----:B------:R-:W0:Y:S01]  /*05a0*/  SHFL.BFLY PT, R20, R7, 0x8, 0x1f ;  /* 0x0d001f0007147f89 */ /* 0x000e2200000e0000 */
[----:B------:R-:W-:-:S04]  /*05b0*/  SHF.R.S32.HI R9, RZ, 0x1f, R8 ;  /* 0x0000001fff097819 */ /* 0x000fc80000011408 */
[----:B------:R-:W-:Y:S01]  /*05c0*/  SHF.L.U64.HI R21, R8, 0x2, R9 ;  /* 0x0000000208157819 */ /* 0x000fe20000010209 */
[----:B0-----:R-:W-:-:S05]  /*05d0*/  FADD.FTZ R17, R7, R20 ;  /* 0x0000001407117221 */ /* 0x001fca0000010000 */
[----:B------:R-:W0:Y:S01]  /*05e0*/  SHFL.BFLY PT, R24, R17, 0x4, 0x1f ;  /* 0x0c801f0011187f89 */ /* 0x000e2200000e0000 */
[----:B------:R-:W-:-:S04]  /*05f0*/  SHF.L.U32 R20, R8, 0x2, RZ ;  /* 0x0000000208147819 */ /* 0x000fc800000006ff */
[----:B------:R-:W-:-:S04]  /*0600*/  IADD3 R8, P3, R20, c[0x0][0x178], RZ ;  /* 0x00005e0014087a10 */ /* 0x000fc80007f7e0ff */
[----:B------:R-:W-:-:S05]  /*0610*/  IADD3.X R9, R21, c[0x0][0x17c], RZ, P3, !PT ;  /* 0x00005f0015097a10 */ /* 0x000fca0001ffe4ff */
[----:B------:R-:W-:Y:S01]  /*0620*/  IMAD.WIDE R22, R25, c[0x0][0x0], R8 ;  /* 0x0000000019167a25 */ /* 0x000fe200078e0208 */
[----:B------:R0:W2:Y:S01]  /*0630*/  LDG.E.CONSTANT R7, [R8.64] ;  /* 0x0000000408077981 */ /* 0x0000a2000c1e9900 */
[----:B------:R-:W-:-:S03]  /*0640*/  IADD3 R20, P4, R20, c[0x0][0x180], RZ ;  /* 0x0000600014147a10 */ /* 0x000fc60007f9e0ff */
[----:B------:R1:W3:Y:S01]  /*0650*/  LDG.E.CONSTANT R27, [R22.64] ;  /* 0x00000004161b7981 */ /* 0x0002e2000c1e9900 */
[----:B0-----:R-:W-:-:S05]  /*0660*/  FADD.FTZ R8, R17, R24 ;  /* 0x0000001811087221 */ /* 0x001fca0000010000 */
[----:B------:R-:W0:Y:S01]  /*0670*/  SHFL.BFLY PT, R9, R8, 0x2, 0x1f ;  /* 0x0c401f0008097f89 */ /* 0x000e2200000e0000 */
[----:B------:R-:W-:Y:S01]  /*0680*/  IADD3.X R21, R21, c[0x0][0x184], RZ, P4, !PT ;  /* 0x0000610015157a10 */ /* 0x000fe200027fe4ff */
[----:B0-----:R-:W-:-:S04]  /*0690*/  FADD.FTZ R9, R8, R9 ;  /* 0x0000000908097221 */ /* 0x001fc80000010000 */
[----:B------:R0:W2:Y:S04]  /*06a0*/  LDG.E.CONSTANT R26, [R20.64] ;  /* 0x00000004141a7981 */ /* 0x0000a8000c1e9900 */
[----:B------:R-:W4:Y:S01]  /*06b0*/  SHFL.BFLY PT, R8, R9, 0x1, 0x1f ;  /* 0x0c201f0009087f89 */ /* 0x000f2200000e0000 */
[----:B------:R-:W-:-:S04]  /*06c0*/  IMAD.WIDE R16, R25, c[0x0][0x0], R20 ;  /* 0x0000000019107a25 */ /* 0x000fc800078e0214 */
[C---:B0-----:R-:W-:Y:S01]  /*06d0*/  IMAD.WIDE R20, R25.reuse, c[0x0][0x0], R22 ;  /* 0x0000000019147a25 */ /* 0x041fe200078e0216 */
[----:B------:R0:W3:Y:S04]  /*06e0*/  LDG.E.CONSTANT R28, [R16.64] ;  /* 0x00000004101c7981 */ /* 0x0000e8000c1e9900 */
[----:B------:R5:W2:Y:S01]  /*06f0*/  LDG.E.CONSTANT R29, [R20.64] ;  /* 0x00000004141d7981 */ /* 0x000aa2000c1e9900 */
[----:B-1----:R-:W-:-:S04]  /*0700*/  IMAD.WIDE R22, R25, c[0x0][0x0], R20 ;  /* 0x0000000019167a25 */ /* 0x002fc800078e0214 */
[----:B0-----:R-:W-:Y:S02]  /*0710*/  IMAD.WIDE R16, R25, c[0x0][0x0], R16 ;  /* 0x0000000019107a25 */ /* 0x001fe400078e0210 */
[----:B------:R0:W2:Y:S02]  /*0720*/  LDG.E.CONSTANT R22, [R22.64] ;  /* 0x0000000416167981 */ /* 0x0000a4000c1e9900 */
[----:B----4-:R-:W-:Y:S02]  /*0730*/  FADD.FTZ R8, R9, R8 ;  /* 0x0000000809087221 */ /* 0x010fe40000010000 */
[----:B------:R-:W-:Y:S02]  /*0740*/  IMAD.WIDE R24, R25, c[0x0][0x0], R16 ;  /* 0x0000000019187a25 */ /* 0x000fe400078e0210 */
[----:B------:R1:W4:Y:S04]  /*0750*/  LDG.E.CONSTANT R16, [R16.64] ;  /* 0x0000000410107981 */ /* 0x000328000c1e9900 */
[----:B------:R-:W-:Y:S04]  /*0760*/  @!P0 STS [R6+0x8], R8 ;  /* 0x0000080806008388 */ /* 0x000fe80000000800 */
[----:B------:R0:W2:Y:S01]  /*0770*/  LDG.E.CONSTANT R25, [R24.64] ;  /* 0x0000000418197981 */ /* 0x0000a2000c1e9900 */
[----:B-----5:R-:W-:-:S03]  /*0780*/  MOV R20, RZ ;  /* 0x000000ff00147202 */ /* 0x020fc60000000f00 */
[----:B------:R-:W-:Y:S06]  /*0790*/  BAR.SYNC.DEFER_BLOCKING 0x0 ;  /* 0x0000000000007b1d */ /* 0x000fec0000010000 */
[----:B------:R-:W5:Y:S04]  /*07a0*/  @P1 LDS R20, [R5.X4+0x8] ;  /* 0x0000080005141984 */ /* 0x000f680000004800 */
[----:B-----5:R-:W5:Y:S02]  /*07b0*/  SHFL.BFLY PT, R21, R20, 0x10, 0x1f ;  /* 0x0e001f0014157f89 */ /* 0x020f6400000e0000 */
[----:B-----5:R-:W-:-:S05]  /*07c0*/  FADD.FTZ R21, R21, R20 ;  /* 0x0000001415157221 */ /* 0x020fca0000010000 */
[----:B-1----:R-:W1:Y:S02]  /*07d0*/  SHFL.BFLY PT, R17, R21, 0x8, 0x1f ;  /* 0x0d001f0015117f89 */ /* 0x002e6400000e0000 */
[----:B-1----:R-:W-:-:S05]  /*07e0*/  FADD.FTZ R17, R21, R17 ;  /* 0x0000001115117221 */ /* 0x002fca0000010000 */
[----:B0-----:R-:W0:Y:S02]  /*07f0*/  SHFL.BFLY PT, R24, R17, 0x4, 0x1f ;  /* 0x0c801f0011187f89 */ /* 0x001e2400000e0000 */
        /* <DEDUP_REMOVED lines=11> */
[----:B------:R-:W0:Y:S02]  /*08b0*/  LDS.64 R8, [RZ] ;  /* 0x00000000ff087984 */ /* 0x000e240000000a00 */
[----:B0-----:R-:W-:-:S02]  /*08c0*/  FADD.FTZ R0, R0, -R8 ;  /* 0x8000000800007221 */ /* 0x001fc40000010000 */
[--C-:B------:R-:W-:Y:S02]  /*08d0*/  FADD.FTZ R2, R2, -R8.reuse ;  /* 0x8000000802027221 */ /* 0x100fe40000010000 */
[--C-:B------:R-:W-:Y:S02]  /*08e0*/  FADD.FTZ R6, R3, -R8.reuse ;  /* 0x8000000803067221 */ /* 0x100fe40000010000 */
[----:B------:R-:W-:Y:S02]  /*08f0*/  FADD.FTZ R4, R4, -R8 ;  /* 0x8000000804047221 */ /* 0x000fe40000010000 */
[-C--:B------:R-:W-:Y:S02]  /*0900*/  FMUL.FTZ R0, R0, R9.reuse ;  /* 0x0000000900007220 */ /* 0x080fe40000410000 */
[-C--:B------:R-:W-:Y:S02]  /*0910*/  FMUL.FTZ R2, R2, R9.reuse ;  /* 0x0000000902027220 */ /* 0x080fe40000410000 */
[----:B------:R-:W-:-:S02]  /*0920*/  FMUL.FTZ R6, R6, R9 ;  /* 0x0000000906067220 */ /* 0x000fc40000410000 */
[----:B------:R-:W-:Y:S02]  /*0930*/  FMUL.FTZ R4, R4, R9 ;  /* 0x0000000904047220 */ /* 0x000fe40000410000 */
[----:B--2---:R-:W-:Y:S02]  /*0940*/  FFMA.FTZ R7, R0, R7, R26 ;  /* 0x0000000700077223 */ /* 0x004fe4000001001a */
[----:B---3--:R-:W-:Y:S02]  /*0950*/  FFMA.FTZ R27, R2, R27, R28 ;  /* 0x0000001b021b7223 */ /* 0x008fe4000001001c */
[----:B----4-:R-:W-:Y:S02]  /*0960*/  FFMA.FTZ R29, R6, R29, R16 ;  /* 0x0000001d061d7223 */ /* 0x010fe40000010010 */
[----:B------:R-:W-:Y:S01]  /*0970*/  FFMA.FTZ R25, R4, R22, R25 ;  /* 0x0000001604197223 */ /* 0x000fe20000010019 */
[----:B------:R-:W-:Y:S04]  /*0980*/  STG.E [R10.64], R7 ;  /* 0x000000070a007986 */ /* 0x000fe8000c101904 */
[----:B------:R-:W-:Y:S04]  /*0990*/  STG.E [R18.64], R27 ;  /* 0x0000001b12007986 */ /* 0x000fe8000c101904 */
[----:B------:R-:W-:Y:S04]  /*09a0*/  STG.E [R14.64], R29 ;  /* 0x0000001d0e007986 */ /* 0x000fe8000c101904 */
[----:B------:R-:W-:Y:S01]  /*09b0*/  STG.E [R12.64], R25 ;  /* 0x000000190c007986 */ /* 0x000fe2000c101904 */
[----:B------:R-:W-:Y:S05]  /*09c0*/  EXIT ;  /* 0x000000000000794d */ /* 0x000fea0003800000 */
.L_x_2425:
        /* <DEDUP_REMOVED lines=11> */
.L_x_2620:


//--------------------- .text._ZN17fastertransformer35generalAddBiasResidualPostLayerNormIfEEvPT_PKS1_S4_S4_S4_fii --------------------------
	.section	.text._ZN17fastertransformer35generalAddBiasResidualPostLayerNormIfEEvPT_PKS1_S4_S4_S4_fii,"ax",@progbits
	.sectioninfo	@"SHI_REGISTERS=16"
	.align	128
        .global         _ZN17fastertransformer35generalAddBiasResidualPostLayerNormIfEEvPT_PKS1_S4_S4_S4_fii
        .type           _ZN17fastertransformer35generalAddBiasResidualPostLayerNormIfEEvPT_PKS1_S4_S4_S4_fii,@function
        .size           _ZN17fastertransformer35generalAddBiasResidualPostLayerNormIfEEvPT_PKS1_S4_S4_S4_fii,(.L_x_2621 - _ZN17fastertransformer35generalAddBiasResidualPostLayerNormIfEEvPT_PKS1_S4_S4_S4_fii)
        .other          _ZN17fastertransformer35generalAddBiasResidualPostLayerNormIfEEvPT_PKS1_S4_S4_S4_fii,@"STO_CUDA_ENTRY STV_DEFAULT"
_ZN17fastertransformer35generalAddBiasResidualPostLayerNormIfEEvPT_PKS1_S4_S4_S4_fii:
.text._ZN17fastertransformer35generalAddBiasResidualPostLayerNormIfEEvPT_PKS1_S4_S4_S4_fii:
        /* <DEDUP_REMOVED lines=10> */
.L_x_2428:
[----:B------:R-:W-:Y:S01]  /*00a0*/  MOV R7, 0x4 ;  /* 0x0000000400077802 */ /* 0x000fe20000000f00 */
[----:B0-----:R-:W-:-:S04]  /*00b0*/  IMAD R2, R10, c[0x0][0x190], R9 ;  /* 0x000064000a027a24 */ /* 0x001fc800078e0209 */
[----:B------:R-:W-:-:S04]  /*00c0*/  IMAD.WIDE.U32 R4, R2, R7, c[0x0][0x168] ;  /* 0x00005a0002047625 */ /* 0x000fc800078e0007 */
[-C--:B------:R-:W-:Y:S02]  /*00d0*/  IMAD.WIDE.U32 R2, R2, R7.reuse, c[0x0][0x160] ;  /* 0x0000580002027625 */ /* 0x080fe400078e0007 */
[----:B------:R-:W2:Y:S02]  /*00e0*/  LDG.E R4, [R4.64] ;  /* 0x0000000404047981 */ /* 0x000ea4000c1e1900 */
[C---:B------:R-:W-:Y:S02]  /*00f0*/  IMAD.WIDE R6, R9.reuse, R7, c[0x0][0x170] ;  /* 0x00005c0009067625 */ /* 0x040fe400078e0207 */
[----:B------:R-:W2:Y:S04]  /*0100*/  LDG.E R11, [R2.64] ;  /* 0x00000004020b7981 */ /* 0x000ea8000c1e1900 */
[----:B------:R-:W3:Y:S01]  /*0110*/  LDG.E.CONSTANT R6, [R6.64] ;  /* 0x0000000406067981 */ /* 0x000ee2000c1e9900 */
[----:B------:R-:W-:-:S04]  /*0120*/  IADD3 R9, R9, c[0x0][0x0], RZ ;  /* 0x0000000009097a10 */ /* 0x000fc80007ffe0ff */
[----:B------:R-:W-:Y:S01]  /*0130*/  ISETP.GE.AND P1, PT, R9, c[0x0][0x190], PT ;  /* 0x0000640009007a0c */ /* 0x000fe20003f26270 */
[----:B--2---:R-:W-:-:S04]  /*0140*/  FADD.FTZ R11, R4, R11 ;  /* 0x0000000b040b7221 */ /* 0x004fc80000010000 */
[----:B---3--:R-:W-:-:S05]  /*0150*/  FADD.FTZ R11, R11, R6 ;  /* 0x000000060b0b7221 */ /* 0x008fca0000010000 */
[----:B------:R0:W-:Y:S01]  /*0160*/  STG.E [R2.64], R11 ;  /* 0x0000000b02007986 */ /* 0x0001e2000c101904 */
[----:B------:R-:W-:Y:S02]  /*0170*/  FADD.FTZ R8, R11, R8 ;  /* 0x000000080b087221 */ /* 0x000fe40000010000 */
[----:B------:R-:W-:Y:S05]  /*0180*/  @!P1 BRA `(.L_x_2428) ;  /* 0xffffff1000009947 */ /* 0x000fea000383ffff */
.L_x_2427:
[----:B------:R-:W-:Y:S05]  /*0190*/  BSYNC B0 ;  /* 0x0000000000007941 */ /* 0x000fea0003800000 */
.L_x_2426:
[----:B0-----:R-:W0:Y:S01]  /*01a0*/  SHFL.BFLY PT, R3, R8, 0x10, 0x1f ;  /* 0x0e001f0008037f89 */ /* 0x001e2200000e0000 */
[----:B------:R-:W1:Y:S01]  /*01b0*/  I2F.U32 R6, c[0x0][0x0] ;  /* 0x0000000000067b06 */ /* 0x000e620000201000 */
[----:B------:R-:W-:Y:S01]  /*01c0*/  ISETP.NE.AND P4, PT, R0, RZ, PT ;  /* 0x000000ff0000720c */ /* 0x000fe20003f85270 */
[----:B------:R-:W-:Y:S06]  /*01d0*/  BSSY B0, `(.L_x_2429) ;  /* 0x0000033000007945 */ /* 0x000fec0003800000 */
[----:B------:R-:W2:Y:S01]  /*01e0*/  I2F.U32 R9, R0 ;  /* 0x0000000000097306 */ /* 0x000ea20000201000 */
[----:B-1----:R-:W-:-:S07]  /*01f0*/  FMUL.FTZ R6, R6, 0.03125 ;  /* 0x3d00000006067820 */ /* 0x002fce0000410000 */
[----:B------:R-:W1:Y:S01]  /*0200*/  @!P4 I2F R10, c[0x0][0x190] ;  /* 0x00006400000acb06 */ /* 0x000e620000201400 */
[----:B0-----:R-:W-:Y:S01]  /*0210*/  FADD.FTZ R3, R3, R8 ;  /* 0x0000000803037221 */ /* 0x001fe20000010000 */
[----:B------:R-:W-:Y:S02]  /*0220*/  LOP3.LUT P2, R8, R0, 0x1f, RZ, 0xc0, !PT ;  /* 0x0000001f00087812 */ /* 0x000fe4000784c0ff */
[----:B--2---:R-:W-:Y:S02]  /*0230*/  FSETP.GT.FTZ.AND P3, PT, R6, R9, PT ;  /* 0x000000090600720b */ /* 0x004fe40003f74000 */
[----:B------:R-:W0:Y:S02]  /*0240*/  SHFL.BFLY PT, R2, R3, 0x8, 0x1f ;  /* 0x0d001f0003027f89 */ /* 0x000e2400000e0000 */
[----:B-1----:R-:W1:Y:S01]  /*0250*/  @!P4 MUFU.RCP R10, R10 ;  /* 0x0000000a000ac308 */ /* 0x002e620000001000 */
[----:B0-----:R-:W-:Y:S01]  /*0260*/  FADD.FTZ R2, R3, R2 ;  /* 0x0000000203027221 */ /* 0x001fe20000010000 */
[----:B------:R-:W-:-:S04]  /*0270*/  SHF.R.U32.HI R3, RZ, 0x3, R0 ;  /* 0x00000003ff037819 */ /* 0x000fc80000011600 */
[----:B------:R-:W0:Y:S02]  /*0280*/  SHFL.BFLY PT, R5, R2, 0x4, 0x1f ;  /* 0x0c801f0002057f89 */ /* 0x000e2400000e0000 */
[----:B0-----:R-:W-:Y:S01]  /*0290*/  FADD.FTZ R5, R2, R5 ;  /* 0x0000000502057221 */ /* 0x001fe20000010000 */
[----:B------:R-:W-:Y:S02]  /*02a0*/  LOP3.LUT R2, R3, 0x1ffffffc, RZ, 0xc0, !PT ;  /* 0x1ffffffc03027812 */ /* 0x000fe400078ec0ff */
[----:B------:R-:W-:Y:S02]  /*02b0*/  LEA R3, R8, 0x8, 0x2 ;  /* 0x0000000808037811 */ /* 0x000fe400078e10ff */
[----:B------:R-:W0:Y:S02]  /*02c0*/  SHFL.BFLY PT, R4, R5, 0x2, 0x1f ;  /* 0x0c401f0005047f89 */ /* 0x000e2400000e0000 */
[----:B0-----:R-:W-:Y:S01]  /*02d0*/  FADD.FTZ R4, R5, R4 ;  /* 0x0000000405047221 */ /* 0x001fe20000010000 */
[----:B------:R-:W-:-:S04]  /*02e0*/  HFMA2.MMA R5, -RZ, RZ, 0, 0 ;  /* 0x00000000ff057435 */ /* 0x000fc800000001ff */
[----:B------:R-:W0:Y:S02]  /*02f0*/  SHFL.BFLY PT, R7, R4, 0x1, 0x1f ;  /* 0x0c201f0004077f89 */ /* 0x000e2400000e0000 */
[----:B0-----:R-:W-:-:S05]  /*0300*/  FADD.FTZ R11, R4, R7 ;  /* 0x00000007040b7221 */ /* 0x001fca0000010000 */
[----:B------:R-:W-:Y:S04]  /*0310*/  @!P2 STS [R2+0x8], R11 ;  /* 0x0000080b0200a388 */ /* 0x000fe80000000800 */
[----:B------:R-:W-:Y:S06]  /*0320*/  BAR.SYNC.DEFER_BLOCKING 0x0 ;  /* 0x0000000000007b1d */ /* 0x000fec0000010000 */
[----:B------:R-:W0:Y:S04]  /*0330*/  @P3 LDS R5, [R3] ;  /* 0x0000000003053984 */ /* 0x000e280000000800 */
        /* <DEDUP_REMOVED lines=10> */
[----:B------:R-:W-:-:S03]  /*03e0*/  MOV R8, RZ ;  /* 0x000000ff00087202 */ /* 0x000fc60000000f00 */
[----:B-1----:R-:W-:-:S05]  /*03f0*/  @!P4 FMUL.FTZ R4, R5, R10 ;  /* 0x0000000a0504c220 */ /* 0x002fca0000410000 */
[----:B------:R0:W-:Y:S04]  /*0400*/  @!P4 STS [RZ], R4 ;  /* 0x00000004ff00c388 */ /* 0x0001e80000000800 */
[----:B------:R-:W-:Y:S06]  /*0410*/  BAR.SYNC.DEFER_BLOCKING 0x0 ;  /* 0x0000000000007b1d */ /* 0x000fec0000010000 */
[----:B------:R-:W-:Y:S05]  /*0420*/  @P0 BRA `(.L_x_2430) ;  /* 0x000000d000000947 */ /* 0x000fea0003800000 */
[----:B0-----:R-:W0:Y:S01]  /*0430*/  LDS R6, [RZ] ;  /* 0x00000000ff067984 */ /* 0x001e220000000800 */
[----:B------:R-:W-:-:S02]  /*0440*/  MOV R8, RZ ;  /* 0x000000ff00087202 */ /* 0x000fc40000000f00 */
[----:B------:R-:W-:Y:S01]  /*0450*/  MOV R7, R0 ;  /* 0x0000000000077202 */ /* 0x000fe20000000f00 */
[----:B------:R-:W1:Y:S04]  /*0460*/  S2R R10, SR_CTAID.X ;  /* 0x00000000000a7919 */ /* 0x000e680000002500 */
.L_x_2431:
[----:B------:R-:W-:Y:S01]  /*0470*/  HFMA2.MMA R5, -RZ, RZ, 0, 2.384185791015625e-07 ;  /* 0x00000004ff057435 */ /* 0x000fe200000001ff */
[----:B-1----:R-:W-:-:S09]  /*0480*/  IMAD R4, R10, c[0x0][0x190], R7 ;  /* 0x000064000a047a24 */ /* 0x002fd200078e0207 */
[----:B------:R-:W-:-:S06]  /*0490*/  IMAD.WIDE.U32 R4, R4, R5, c[0x0][0x160] ;  /* 0x0000580004047625 */ /* 0x000fcc00078e0005 */
[----:B------:R-:W2:Y:S01]  /*04a0*/  LDG.E R5, [R4.64] ;  /* 0x0000000404057981 */ /* 0x000ea2000c1e1900 */
[----:B------:R-:W-:-:S04]  /*04b0*/  IADD3 R7, R7, c[0x0][0x0], RZ ;  /* 0x0000000007077a10 */ /* 0x000fc80007ffe0ff */
[----:B------:R-:W-:Y:S01]  /*04c0*/  ISETP.GE.AND P1, PT, R7, c[0x0][0x190], PT ;  /* 0x0000640007007a0c */ /* 0x000fe20003f26270 */
[----:B0-2---:R-:W-:-:S04]  /*04d0*/  FADD.FTZ R9, -R6, R5 ;  /* 0x0000000506097221 */ /* 0x005fc80000010100 */
[----:B------:R-:W-:-:S08]  /*04e0*/  FFMA.FTZ R8, R9, R9, R8 ;  /* 0x0000000909087223 */ /* 0x000fd00000010008 */
[----:B------:R-:W-:Y:S05]  /*04f0*/  @!P1 BRA `(.L_x_2431) ;  /* 0xffffff7000009947 */ /* 0x000fea000383ffff */
.L_x_2430:
[----:B0-----:R-:W-:Y:S05]  /*0500*/  BSYNC B0 ;  /* 0x0000000000007941 */ /* 0x001fea0003800000 */
.L_x_2429:
        /* <DEDUP_REMOVED lines=14> */
[----:B------:R0:W1:Y:S02]  /*05f0*/  @P3 LDS R9, [R3] ;  /* 0x0000000003093984 */ /* 0x0000640000000800 */
[----:B0-----:R-:W0:Y:S02]  /*0600*/  @!P4 MUFU.RCP R3, R6 ;  /* 0x000000060003c308 */ /* 0x001e240000001000 */
        /* <DEDUP_REMOVED lines=15> */
[----:B0-----:R-:W0:Y:S04]  /*0700*/  LDS.64 R8, [RZ] ;  /* 0x00000000ff087984 */ /* 0x001e280000000a00 */
[----:B------:R-:W1:Y:S02]  /*0710*/  S2R R13, SR_CTAID.X ;  /* 0x00000000000d7919 */ /* 0x000e640000002500 */
.L_x_2432:
[----:B------:R-:W-:Y:S01]  /*0720*/  HFMA2.MMA R7, -RZ, RZ, 0, 2.384185791015625e-07 ;  /* 0x00000004ff077435 */ /* 0x000fe200000001ff */
[----:B01----:R-:W-:-:S09]  /*0730*/  IMAD R2, R13, c[0x0][0x190], R0 ;  /* 0x000064000d027a24 */ /* 0x003fd200078e0200 */
[----:B------:R-:W-:-:S04]  /*0740*/  IMAD.WIDE.U32 R2, R2, R7, c[0x0][0x160] ;  /* 0x0000580002027625 */ /* 0x000fc800078e0007 */
[CC--:B------:R-:W-:Y:S01]  /*0750*/  IMAD.WIDE R4, R0.reuse, R7.reuse, c[0x0][0x178] ;  /* 0x00005e0000047625 */ /* 0x0c0fe200078e0207 */
[----:B------:R-:W2:Y:S03]  /*0760*/  LDG.E R11, [R2.64] ;  /* 0x00000004020b7981 */ /* 0x000ea6000c1e1900 */
[C---:B------:R-:W-:Y:S02]  /*0770*/  IMAD.WIDE R6, R0.reuse, R7, c[0x0][0x180] ;  /* 0x0000600000067625 */ /* 0x040fe400078e0207 */
[----:B------:R-:W3:Y:S04]  /*0780*/  LDG.E.CONSTANT R5, [R4.64] ;  /* 0x0000000404057981 */ /* 0x000ee8000c1e9900 */
[----:B------:R-:W3:Y:S01]  /*0790*/  LDG.E.CONSTANT R6, [R6.64] ;  /* 0x0000000406067981 */ /* 0x000ee2000c1e9900 */
[----:B------:R-:W-:-:S04]  /*07a0*/  IADD3 R0, R0, c[0x0][0x0], RZ ;  /* 0x0000000000007a10 */ /* 0x000fc80007ffe0ff */
[----:B------:R-:W-:Y:S01]  /*07b0*/  ISETP.GE.AND P0, PT, R0, c[0x0][0x190], PT ;  /* 0x0000640000007a0c */ /* 0x000fe20003f06270 */
[----:B0-2---:R-:W-:-:S04]  /*07c0*/  FADD.FTZ R10, -R8, R11 ;  /* 0x0000000b080a7221 */ /* 0x005fc80000010100 */
[----:B------:R-:W-:-:S04]  /*07d0*/  FMUL.FTZ R10, R10, R9 ;  /* 0x000000090a0a7220 */ /* 0x000fc80000410000 */
[----:B---3--:R-:W-:-:S05]  /*07e0*/  FFMA.FTZ R11, R10, R5, R6 ;  /* 0x000000050a0b7223 */ /* 0x008fca0000010006 */
[----:B------:R0:W-:Y:S01]  /*07f0*/  STG.E [R2.64], R11 ;  /* 0x0000000b02007986 */ /* 0x0001e2000c101904 */
[----:B------:R-:W-:Y:S05]  /*0800*/  @!P0 BRA `(.L_x_2432) ;  /* 0xffffff1000008947 */ /* 0x000fea000383ffff */
[----:B------:R-:W-:Y:S05]  /*0810*/  EXIT ;  /* 0x000000000000794d */ /* 0x000fea0003800000 */
.L_x_2433:
        /* <DEDUP_REMOVED lines=14> */
.L_x_2621:


//--------------------- .nv.global.init           --------------------------
	.section	.nv.global.init,"aw",@progbits
	.align	4
.nv.global.init:
	.type		mrg32k3aM1SubSeq,@object
	.size		mrg32k3aM1SubSeq,(mrg32k3aM2SubSeq - mrg32k3aM1SubSeq)
mrg32k3aM1SubSeq:
        /*0000*/ 	.byte	0x0b, 0xcc, 0xee, 0x04, 0x73, 0x29, 0x8b, 0x6f, 0xf6, 0x53, 0x03, 0xf6, 0x23, 0xf6, 0xea, 0xda
        /* <DEDUP_REMOVED lines=125> */
	.type		mrg32k3aM2SubSeq,@object
	.size		mrg32k3aM2SubSeq,(mrg32k3aM1 - mrg32k3aM2SubSeq)
mrg32k3aM2SubSeq:
        /* <DEDUP_REMOVED lines=126> */
	.type		mrg32k3aM1,@object
	.size		mrg32k3aM1,(mrg32k3aM1Seq - mrg32k3aM1)
mrg32k3aM1:
        /* <DEDUP_REMOVED lines=144> */
	.type		mrg32k3aM1Seq,@object
	.size		mrg32k3aM1Seq,(mrg32k3aM2 - mrg32k3aM1Seq)
mrg32k3aM1Seq:
        /* <DEDUP_REMOVED lines=144> */
	.type		mrg32k3aM2,@object
	.size		mrg32k3aM2,(mrg32k3aM2Seq - mrg32k3aM2)
mrg32k3aM2:
        /* <DEDUP_REMOVED lines=144> */
	.type		mrg32k3aM2Seq,@object
	.size		mrg32k3aM2Seq,(precalc_xorwow_matrix - mrg32k3aM2Seq)
mrg32k3aM2Seq:
        /* <DEDUP_REMOVED lines=144> */
	.type		precalc_xorwow_matrix,@object
	.size		precalc_xorwow_matrix,(precalc_xorwow_offset_matrix - precalc_xorwow_matrix)
precalc_xorwow_matrix:
        /* <DEDUP_REMOVED lines=6400> */
	.type		precalc_xorwow_offset_matrix,@object
	.size		precalc_xorwow_offset_matrix,(.L_1 - precalc_xorwow_offset_matrix)
precalc_xorwow_offset_matrix:
        /* <DEDUP_REMOVED lines=6400> */
.L_1:


//--------------------- .nv.shared._ZN17fastertransformer26add_bias_layernorm_add_resIfLi32EEEvPT_PKS1_S4_S4_S4_fi --------------------------
	.section	.nv.shared._ZN17fastertransformer26add_bias_layernorm_add_resIfLi32EEEvPT_PKS1_S4_S4_S4_fi,"aw",@nobits
	.sectionflags	@""
	.align	16
.nv.shared._ZN17fastertransformer26add_bias_layernorm_add_resIfLi32EEEvPT_PKS1_S4_S4_S4_fi:
	.zero		144


//--------------------- .nv.global                --------------------------
	.section	.nv.global,"aw",@nobits
.nv.global:
	.type		_ZN56_INTERNAL_9909a8c4_20_layernorm_kernels_cu_a414aec0_31944cuda3std6ranges3__45__cpo9iter_moveE,@object
	.size		_ZN56_INTERNAL_9909a8c4_20_layernorm_kernels_cu_a414aec0_31944cuda3std6ranges3__45__cpo9iter_moveE,(_ZN56_INTERNAL_9909a8c4_20_layernorm_kernels_cu_a414aec0_31944cuda3std3__458_GLOBAL__N__9909a8c4_20_layernorm_kernels_cu_a414aec0_31946ignoreE - _ZN56_INTERNAL_9909a8c4_20_layernorm_kernels_cu_a414aec0_31944cuda3std6ranges3__45__cpo9iter_moveE)
_ZN56_INTERNAL_9909a8c4_20_layernorm_kernels_cu_a414aec0_31944cuda3std6ranges3__45__cpo9iter_moveE:
	.zero		1
	.type		_ZN56_INTERNAL_9909a8c4_20_layernorm_kernels_cu_a414aec0_31944cuda3std3__458_GLOBAL__N__9909a8c4_20_layernorm_kernels_cu_a414aec0_31946ignoreE,@object
	.size		_ZN56_INTERNAL_9909a8c4_20_layernorm_kernels_cu_a414aec0_31944cuda3std3__458_GLOBAL__N__9909a8c4_20_layernorm_kernels_cu_a414aec0_31946ignoreE,(_ZN56_INTERNAL_9909a8c4_20_layernorm_kernels_cu_a414aec0_31944cuda3std3__45__cpo4cendE - _ZN56_INTERNAL_9909a8c4_20_layernorm_kernels_cu_a414aec0_31944cuda3std3__458_GLOBAL__N__9909a8c4_20_layernorm_kernels_cu_a414aec0_31946ignoreE)
_ZN56_INTERNAL_9909a8c4_20_layernorm_kernels_cu_a414aec0_31944cuda3std3__458_GLOBAL__N__9909a8c4_20_layernorm_kernels_cu_a414aec0_31946ignoreE:
	.zero		1
	.type		_ZN56_INTERNAL_9909a8c4_20_layernorm_kernels_cu_a414aec0_31944cuda3std3__45__cpo4cendE,@object
	.size		_ZN56_INTERNAL_9909a8c4_20_layernorm_kernels_cu_a414aec0_31944cuda3std3__45__cpo4cendE,(_ZN56_INTERNAL_9909a8c4_20_layernorm_kernels_cu_a414aec0_31944cuda3std3__45__cpo3endE - _ZN56_INTERNAL_9909a8c4_20_layernorm_kernels_cu_a414aec0_31944cuda3std3__45__cpo4cendE)
_ZN56_INTERNAL_9909a8c4_20_layernorm_kernels_cu_a414aec0_31944cuda3std3__45__cpo4cendE:
	.zero		1
	.type		_ZN56_INTERNAL_9909a8c4_20_layernorm_kernels_cu_a414aec0_31944cuda3std3__45__cpo3endE,@object
	.size		_ZN56_INTERNAL_9909a8c4_20_layernorm_kernels_cu_a414aec0_31944cuda3std3__45__cpo3endE,(_ZN56_INTERNAL_9909a8c4_20_layernorm_kernels_cu_a414aec0_31944cuda3std3__48in_placeE - _ZN56_INTERNAL_9909a8c4_20_layernorm_kernels_cu_a414aec0_31944cuda3std3__45__cpo3endE)
_ZN56_INTERNAL_9909a8c4_20_layernorm_kernels_cu_a414aec0_31944cuda3std3__45__cpo3endE:
	.zero		1
	.type		_ZN56_INTERNAL_9909a8c4_20_layernorm_kernels_cu_a414aec0_31944cuda3std3__48in_placeE,@object
	.size		_ZN56_INTERNAL_9909a8c4_20_layernorm_kernels_cu_a414aec0_31944cuda3std3__48in_placeE,(_ZN56_INTERNAL_9909a8c4_20_layernorm_kernels_cu_a414aec0_31944cuda3std6ranges3__45__cpo7advanceE - _ZN56_INTERNAL_9909a8c4_20_layernorm_kernels_cu_a414aec0_31944cuda3std3__48in_placeE)
_ZN56_INTERNAL_9909a8c4_20_layernorm_kernels_cu_a414aec0_31944cuda3std3__48in_placeE:
	.zero		1
	.type		_ZN56_INTERNAL_9909a8c4_20_layernorm_kernels_cu_a414aec0_31944cuda3std6ranges3__45__cpo7advanceE,@object
	.size		_ZN56_INTERNAL_9909a8c4_20_layernorm_kernels_cu_a414aec0_31944cuda3std6ranges3__45__cpo7advanceE,(_ZN56_INTERNAL_9909a8c4_20_layernorm_kernels_cu_a414aec0_31944cuda3std3__45__cpo5beginE - _ZN56_INTERNAL_9909a8c4_20_layernorm_kernels_cu_a414aec0_31944cuda3std6ranges3__45__cpo7advanceE)
_ZN56_INTERNAL_9909a8c4_20_layernorm_kernels_cu_a414aec0_31944cuda3std6ranges3__45__cpo7advanceE:
	.zero		1
	.type		_ZN56_INTERNAL_9909a8c4_20_layernorm_kernels_cu_a414aec0_31944cuda3std3__45__cpo5beginE,@object
	.size		_ZN56_INTERNAL_9909a8c4_20_layernorm_kernels_cu_a414aec0_31944cuda3std3__45__cpo5beginE,(_ZN56_INTERNAL_9909a8c4_20_layernorm_kernels_cu_a414aec0_31944cuda3std3__419piecewise_constructE - _ZN56_INTERNAL_9909a8c4_20_layernorm_kernels_cu_a414aec0_31944cuda3std3__45__cpo5beginE)
_ZN56_INTERNAL_9909a8c4_20_layernorm_kernels_cu_a414aec0_31944cuda3std3__45__cpo5beginE:
	.zero		1
	.type		_ZN56_INTERNAL_9909a8c4_20_layernorm_kernels_cu_a414aec0_31944cuda3std3__419piecewise_constructE,@object
	.size		_ZN56_INTERNAL_9909a8c4_20_layernorm_kernels_cu_a414aec0_31944cuda3std3__419piecewise_constructE,(_ZN56_INTERNAL_9909a8c4_20_layernorm_kernels_cu_a414aec0_31944cuda3std3__45__cpo6cbeginE - _ZN56_INTERNAL_9909a8c4_20_layernorm_kernels_cu_a414aec0_31944cuda3std3__419piecewise_constructE)
_ZN56_INTERNAL_9909a8c4_20_layernorm_kernels_cu_a414aec0_31944cuda3std3__419piecewise_constructE:
	.zero		1
	.type		_ZN56_INTERNAL_9909a8c4_20_layernorm_kernels_cu_a414aec0_31944cuda3std3__45__cpo6cbeginE,@object
	.size		_ZN56_INTERNAL_9909a8c4_20_layernorm_kernels_cu_a414aec0_31944cuda3std3__45__cpo6cbeginE,(_ZN56_INTERNAL_9909a8c4_20_layernorm_kernels_cu_a414aec0_31944cuda3std6ranges3__45__cpo4swapE - _ZN56_INTERNAL_9909a8c4_20_layernorm_kernels_cu_a414aec0_31944cuda3std3__45__cpo6cbeginE)
_ZN56_INTERNAL_9909a8c4_20_layernorm_kernels_cu_a414aec0_31944cuda3std3__45__cpo6cbeginE:
	.zero		1
	.type		_ZN56_INTERNAL_9909a8c4_20_layernorm_kernels_cu_a414aec0_31944cuda3std6ranges3__45__cpo4swapE,@object
	.size		_ZN56_INTERNAL_9909a8c4_20_layernorm_kernels_cu_a414aec0_31944cuda3std6ranges3__45__cpo4swapE,(.L_16 - _ZN56_INTERNAL_9909a8c4_20_layernorm_kernels_cu_a414aec0_31944cuda3std6ranges3__45__cpo4swapE)
_ZN56_INTERNAL_9909a8c4_20_layernorm_kernels_cu_a414aec0_31944cuda3std6ranges3__45__cpo4swapE:
	.zero		1
.L_16:


//--------------------- .nv.shared._ZN17fastertransformer26add_bias_layernorm_add_resI6__halfLi32EEEvPT_PKS2_S5_S5_S5_fi --------------------------
	.section	.nv.shared._ZN17fastertransformer26add_bias_layernorm_add_resI6__halfLi32EEEvPT_PKS2_S5_S5_S5_fi,"aw",@nobits
	.sectionflags	@""
	.align	16
.nv.shared._ZN17fastertransformer26add_bias_layernorm_add_resI6__halfLi32EEEvPT_PKS2_S5_S5_S5_fi:
	.zero		144


//--------------------- .nv.shared._ZN17fastertransformer29add_bias_layernorm_add_res_e2ILi32EEEvP6float2PKS1_S4_S4_S4_fi --------------------------
	.section	.nv.shared._ZN17fastertransformer29add_bias_layernorm_add_res_e2ILi32EEEvP6float2PKS1_S4_S4_S4_fi,"aw",@nobits
	.sectionflags	@""
	.align	16
.nv.shared._ZN17fastertransformer29add_bias_layernorm_add_res_e2ILi32EEEvP6float2PKS1_S4_S4_S4_fi:
	.zero		144


//--------------------- .nv.shared._ZN17fastertransformer29add_bias_layernorm_add_res_e2ILi32EEEvP7__half2PKS1_S4_S4_S4_fi --------------------------
	.section	.nv.shared._ZN17fastertransformer29add_bias_layernorm_add_res_e2ILi32EEEvP7__half2PKS1_S4_S4_S4_fi,"aw",@nobits
	.sectionflags	@""
	.align	16
.nv.shared._ZN17fastertransformer29add_bias_layernorm_add_res_e2ILi32EEEvP7__half2PKS1_S4_S4_S4_fi:
	.zero		144


//--------------------- .nv.shared._ZN17fastertransformer26add_bias_layernorm_add_resIfLi16EEEvPT_PKS1_S4_S4_S4_fi --------------------------
	.section	.nv.shared._ZN17fastertransformer26add_bias_layernorm_add_resIfLi16EEEvPT_PKS1_S4_S4_S4_fi,"aw",@nobits
	.sectionflags	@""
	.align	16
.nv.shared._ZN17fastertransformer26add_bias_layernorm_add_resIfLi16EEEvPT_PKS1_S4_S4_S4_fi:
	.zero		144


//--------------------- .nv.shared._ZN17fastertransformer26add_bias_layernorm_add_resI6__halfLi16EEEvPT_PKS2_S5_S5_S5_fi --------------------------
	.section	.nv.shared._ZN17fastertransformer26add_bias_layernorm_add_resI6__halfLi16EEEvPT_PKS2_S5_S5_S5_fi,"aw",@nobits
	.sectionflags	@""
	.align	16
.nv.shared._ZN17fastertransformer26add_bias_layernorm_add_resI6__halfLi16EEEvPT_PKS2_S5_S5_S5_fi:
	.zero		144


//--------------------- .nv.shared._ZN17fastertransformer29add_bias_layernorm_add_res_e2ILi16EEEvP6float2PKS1_S4_S4_S4_fi --------------------------
	.section	.nv.shared._ZN17fastertransformer29add_bias_layernorm_add_res_e2ILi16EEEvP6float2PKS1_S4_S4_S4_fi,"aw",@nobits
	.sectionflags	@""
	.align	16
.nv.shared._ZN17fastertransformer29add_bias_layernorm_add_res_e2ILi16EEEvP6float2PKS1_S4_S4_S4_fi:
	.zero		144


//--------------------- .nv.shared._ZN17fastertransformer29add_bias_layernorm_add_res_e2ILi16EEEvP7__half2PKS1_S4_S4_S4_fi --------------------------
	.section	.nv.shared._ZN17fastertransformer29add_bias_layernorm_add_res_e2ILi16EEEvP7__half2PKS1_S4_S4_S4_fi,"aw",@nobits
	.sectionflags	@""
	.align	16
.nv.shared._ZN17fastertransformer29add_bias_layernorm_add_res_e2ILi16EEEvP7__half2PKS1_S4_S4_S4_fi:
	.zero		144


//--------------------- .nv.shared._ZN17fastertransformer26add_bias_layernorm_add_resIfLi8EEEvPT_PKS1_S4_S4_S4_fi --------------------------
	.section	.nv.shared._ZN17fastertransformer26add_bias_layernorm_add_resIfLi8EEEvPT_PKS1_S4_S4_S4_fi,"aw",@nobits
	.sectionflags	@""
	.align	16
.nv.shared._ZN17fastertransformer26add_bias_layernorm_add_resIfLi8EEEvPT_PKS1_S4_S4_S4_fi:
	.zero		144


//--------------------- .nv.shared._ZN17fastertransformer26add_bias_layernorm_add_resI6__halfLi8EEEvPT_PKS2_S5_S5_S5_fi --------------------------
	.section	.nv.shared._ZN17fastertransformer26add_bias_layernorm_add_resI6__halfLi8EEEvPT_PKS2_S5_S5_S5_fi,"aw",@nobits
	.sectionflags	@""
	.align	16
.nv.shared._ZN17fastertransformer26add_bias_layernorm_add_resI6__halfLi8EEEvPT_PKS2_S5_S5_S5_fi:
	.zero		144


//--------------------- .nv.shared._ZN17fastertransformer29add_bias_layernorm_add_res_e2ILi8EEEvP6float2PKS1_S4_S4_S4_fi --------------------------
	.section	.nv.shared._ZN17fastertransformer29add_bias_layernorm_add_res_e2ILi8EEEvP6float2PKS1_S4_S4_S4_fi,"aw",@nobits
	.sectionflags	@""
	.align	16
.nv.shared._ZN17fastertransformer29add_bias_layernorm_add_res_e2ILi8EEEvP6float2PKS1_S4_S4_S4_fi:
	.zero		144


//--------------------- .nv.shared._ZN17fastertransformer29add_bias_layernorm_add_res_e2ILi8EEEvP7__half2PKS1_S4_S4_S4_fi --------------------------
	.section	.nv.shared._ZN17fastertransformer29add_bias_layernorm_add_res_e2ILi8EEEvP7__half2PKS1_S4_S4_S4_fi,"aw",@nobits
	.sectionflags	@""
	.align	16
.nv.shared._ZN17fastertransformer29add_bias_layernorm_add_res_e2ILi8EEEvP7__half2PKS1_S4_S4_S4_fi:
	.zero		144


//--------------------- .nv.shared._ZN17fastertransformer26add_bias_layernorm_add_resIfLi4EEEvPT_PKS1_S4_S4_S4_fi --------------------------
	.section	.nv.shared._ZN17fastertransformer26add_bias_layernorm_add_resIfLi4EEEvPT_PKS1_S4_S4_S4_fi,"aw",@nobits
	.sectionflags	@""
	.align	16
.nv.shared._ZN17fastertransformer26add_bias_layernorm_add_resIfLi4EEEvPT_PKS1_S4_S4_S4_fi:
	.zero		144


//--------------------- .nv.shared._ZN17fastertransformer26add_bias_layernorm_add_resI6__halfLi4EEEvPT_PKS2_S5_S5_S5_fi --------------------------
	.section	.nv.shared._ZN17fastertransformer26add_bias_layernorm_add_resI6__halfLi4EEEvPT_PKS2_S5_S5_S5_fi,"aw",@nobits
	.sectionflags	@""
	.align	16
.nv.shared._ZN17fastertransformer26add_bias_layernorm_add_resI6__halfLi4EEEvPT_PKS2_S5_S5_S5_fi:
	.zero		144


//--------------------- .nv.shared._ZN17fastertransformer29add_bias_layernorm_add_res_e2ILi4EEEvP6float2PKS1_S4_S4_S4_fi --------------------------
	.section	.nv.shared._ZN17fastertransformer29add_bias_layernorm_add_res_e2ILi4EEEvP6float2PKS1_S4_S4_S4_fi,"aw",@nobits
	.sectionflags	@""
	.align	16
.nv.shared._ZN17fastertransformer29add_bias_layernorm_add_res_e2ILi4EEEvP6float2PKS1_S4_S4_S4_fi:
	.zero		144


//--------------------- .nv.shared._ZN17fastertransformer29add_bias_layernorm_add_res_e2ILi4EEEvP7__half2PKS1_S4_S4_S4_fi --------------------------
	.section	.nv.shared._ZN17fastertransformer29add_bias_layernorm_add_res_e2ILi4EEEvP7__half2PKS1_S4_S4_S4_fi,"aw",@nobits
	.sectionflags	@""
	.align	16
.nv.shared._ZN17fastertransformer29add_bias_layernorm_add_res_e2ILi4EEEvP7__half2PKS1_S4_S4_S4_fi:
	.zero		144


//--------------------- .nv.shared._ZN17fastertransformer26add_bias_layernorm_add_resIfLi2EEEvPT_PKS1_S4_S4_S4_fi --------------------------
	.section	.nv.shared._ZN17fastertransformer26add_bias_layernorm_add_resIfLi2EEEvPT_PKS1_S4_S4_S4_fi,"aw",@nobits
	.sectionflags	@""
	.align	16
.nv.shared._ZN17fastertransformer26add_bias_layernorm_add_resIfLi2EEEvPT_PKS1_S4_S4_S4_fi:
	.zero		144


//--------------------- .nv.shared._ZN17fastertransformer26add_bias_layernorm_add_resI6__halfLi2EEEvPT_PKS2_S5_S5_S5_fi --------------------------
	.section	.nv.shared._ZN17fastertransformer26add_bias_layernorm_add_resI6__halfLi2EEEvPT_PKS2_S5_S5_S5_fi,"aw",@nobits
	.sectionflags	@""
	.align	16
.nv.shared._ZN17fastertransformer26add_bias_layernorm_add_resI6__halfLi2EEEvPT_PKS2_S5_S5_S5_fi:
	.zero		144


//--------------------- .nv.shared._ZN17fastertransformer29add_bias_layernorm_add_res_e2ILi2EEEvP6float2PKS1_S4_S4_S4_fi --------------------------
	.section	.nv.shared._ZN17fastertransformer29add_bias_layernorm_add_res_e2ILi2EEEvP6float2PKS1_S4_S4_S4_fi,"aw",@nobits
	.sectionflags	@""
	.align	16
.nv.shared._ZN17fastertransformer29add_bias_layernorm_add_res_e2ILi2EEEvP6float2PKS1_S4_S4_S4_fi:
	.zero		144


//--------------------- .nv.shared._ZN17fastertransformer29add_bias_layernorm_add_res_e2ILi2EEEvP7__half2PKS1_S4_S4_S4_fi --------------------------
	.section	.nv.shared._ZN17fastertransformer29add_bias_layernorm_add_res_e2ILi2EEEvP7__half2PKS1_S4_S4_S4_fi,"aw",@nobits
	.sectionflags	@""
	.align	16
.nv.shared._ZN17fastertransformer29add_bias_layernorm_add_res_e2ILi2EEEvP7__half2PKS1_S4_S4_S4_fi:
	.zero		144


//--------------------- .nv.shared._ZN17fastertransformer26add_bias_layernorm_add_resIfLi1EEEvPT_PKS1_S4_S4_S4_fi --------------------------
	.section	.nv.shared._ZN17fastertransformer26add_bias_layernorm_add_resIfLi1EEEvPT_PKS1_S4_S4_S4_fi,"aw",@nobits
	.sectionflags	@""
	.align	16
.nv.shared._ZN17fastertransformer26add_bias_layernorm_add_resIfLi1EEEvPT_PKS1_S4_S4_S4_fi:
	.zero		144


//--------------------- .nv.shared._ZN17fastertransformer26add_bias_layernorm_add_resI6__halfLi1EEEvPT_PKS2_S5_S5_S5_fi --------------------------
	.section	.nv.shared._ZN17fastertransformer26add_bias_layernorm_add_resI6__halfLi1EEEvPT_PKS2_S5_S5_S5_fi,"aw",@nobits
	.sectionflags	@""
	.align	16
.nv.shared._ZN17fastertransformer26add_bias_layernorm_add_resI6__halfLi1EEEvPT_PKS2_S5_S5_S5_fi:
	.zero		144


//--------------------- .nv.shared._ZN17fastertransformer29add_bias_layernorm_add_res_e2ILi1EEEvP6float2PKS1_S4_S4_S4_fi --------------------------
	.section	.nv.shared._ZN17fastertransformer29add_bias_layernorm_add_res_e2ILi1EEEvP6float2PKS1_S4_S4_S4_fi,"aw",@nobits
	.sectionflags	@""
	.align	16
.nv.shared._ZN17fastertransformer29add_bias_layernorm_add_res_e2ILi1EEEvP6float2PKS1_S4_S4_S4_fi:
	.zero		144


//--------------------- .nv.shared._ZN17fastertransformer29add_bias_layernorm_add_res_e2ILi1EEEvP7__half2PKS1_S4_S4_S4_fi --------------------------
	.section	.nv.shared._ZN17fastertransformer29add_bias_layernorm_add_res_e2ILi1EEEvP7__half2PKS1_S4_S4_S4_fi,"aw",@nobits
	.sectionflags	@""
	.align	16
.nv.shared._ZN17fastertransformer29add_bias_layernorm_add_res_e2ILi1EEEvP7__half2PKS1_S4_S4_S4_fi:
	.zero		144


//--------------------- .nv.shared._ZN17fastertransformer18merge_layernorm_v2I6__halfEEvPT_PKS2_S5_S5_fiiii --------------------------
	.section	.nv.shared._ZN17fastertransformer18merge_layernorm_v2I6__halfEEvPT_PKS2_S5_S5_fiiii,"aw",@nobits
	.sectionflags	@""
	.align	16
.nv.shared._ZN17fastertransformer18merge_layernorm_v2I6__halfEEvPT_PKS2_S5_S5_fiiii:
	.zero		144


//--------------------- .nv.shared._ZN17fastertransformer18merge_layernorm_v2IfEEvPT_PKS1_S4_S4_fiiii --------------------------
	.section	.nv.shared._ZN17fastertransformer18merge_layernorm_v2IfEEvPT_PKS1_S4_S4_fiiii,"aw",@nobits
	.sectionflags	@""
	.align	16
.nv.shared._ZN17fastertransformer18merge_layernorm_v2IfEEvPT_PKS1_S4_S4_fiiii:
	.zero		144


//--------------------- .nv.shared._ZN17fastertransformer18add_bias_layernormI6__halfEEvPT_PKS2_S5_S5_fi --------------------------
	.section	.nv.shared._ZN17fastertransformer18add_bias_layernormI6__halfEEvPT_PKS2_S5_S5_fi,"aw",@nobits
	.sectionflags	@""
	.align	16
.nv.shared._ZN17fastertransformer18add_bias_layernormI6__halfEEvPT_PKS2_S5_S5_fi:
	.zero		144


//--------------------- .nv.shared._ZN17fastertransformer21add_bias_layernorm_v2I6__halfEEvPT_PKS2_S5_S5_fi --------------------------
	.section	.nv.shared._ZN17fastertransformer21add_bias_layernorm_v2I6__halfEEvPT_PKS2_S5_S5_fi,"aw",@nobits
	.sectionflags	@""
	.align	16
.nv.shared._ZN17fastertransformer21add_bias_layernorm_v2I6__halfEEvPT_PKS2_S5_S5_fi:
	.zero		144


//--------------------- .nv.shared._ZN17fastertransformer18add_bias_layernormIfEEvPT_PKS1_S4_S4_fi --------------------------
	.section	.nv.shared._ZN17fastertransformer18add_bias_layernormIfEEvPT_PKS1_S4_S4_fi,"aw",@nobits
	.sectionflags	@""
	.align	16
.nv.shared._ZN17fastertransformer18add_bias_layernormIfEEvPT_PKS1_S4_S4_fi:
	.zero		144


//--------------------- .nv.shared._ZN17fastertransformer21add_bias_layernorm_v2IfEEvPT_PKS1_S4_S4_fi --------------------------
	.section	.nv.shared._ZN17fastertransformer21add_bias_layernorm_v2IfEEvPT_PKS1_S4_S4_fi,"aw",@nobits
	.sectionflags	@""
	.align	16
.nv.shared._ZN17fastertransformer21add_bias_layernorm_v2IfEEvPT_PKS1_S4_S4_fi:
	.zero		144


//--------------------- .nv.shared._ZN17fastertransformer25layernorm_shift_partitionI7__half2EEvPT_PKS2_S5_S5_fiiiiii --------------------------
	.section	.nv.shared._ZN17fastertransformer25layernorm_shift_partitionI7__half2EEvPT_PKS2_S5_S5_fiiiiii,"aw",@nobits
	.sectionflags	@""
	.align	16
.nv.shared._ZN17fastertransformer25layernorm_shift_partitionI7__half2EEvPT_PKS2_S5_S5_fiiiiii:
	.zero		144


//--------------------- .nv.shared._ZN17fastertransformer28layernorm_shift_partition_v2I7__half2EEvPT_PKS2_S5_S5_fiiiiii --------------------------
	.section	.nv.shared._ZN17fastertransformer28layernorm_shift_partition_v2I7__half2EEvPT_PKS2_S5_S5_fiiiiii,"aw",@nobits
	.sectionflags	@""
	.align	16
.nv.shared._ZN17fastertransformer28layernorm_shift_partition_v2I7__half2EEvPT_PKS2_S5_S5_fiiiiii:
	.zero		144


//--------------------- .nv.shared._ZN17fastertransformer18generalT5LayerNormI6__halfEEvPKT_S4_PS2_fii --------------------------
	.section	.nv.shared._ZN17fastertransformer18generalT5LayerNormI6__halfEEvPKT_S4_PS2_fii,"aw",@nobits
	.sectionflags	@""
	.align	16
.nv.shared._ZN17fastertransformer18generalT5LayerNormI6__halfEEvPKT_S4_PS2_fii:
	.zero		144


//--------------------- .nv.shared._ZN17fastertransformer18generalT5LayerNormIfEEvPKT_S3_PS1_fii --------------------------
	.section	.nv.shared._ZN17fastertransformer18generalT5LayerNormIfEEvPKT_S3_PS1_fii,"aw",@nobits
	.sectionflags	@""
	.align	16
.nv.shared._ZN17fastertransformer18generalT5LayerNormIfEEvPKT_S3_PS1_fii:
	.zero		144


//--------------------- .nv.shared._ZN17fastertransformer16generalLayerNormI6__halfLb0EEEvPKT_S4_S4_PS2_fiiPfS6_i --------------------------
	.section	.nv.shared._ZN17fastertransformer16generalLayerNormI6__halfLb0EEEvPKT_S4_S4_PS2_fiiPfS6_i,"aw",@nobits
	.sectionflags	@""
	.align	16
.nv.shared._ZN17fastertransformer16generalLayerNormI6__halfLb0EEEvPKT_S4_S4_PS2_fiiPfS6_i:
	.zero		144


//--------------------- .nv.shared._ZN17fastertransformer16generalLayerNormI6__halfLb1EEEvPKT_S4_S4_PS2_fiiPfS6_i --------------------------
	.section	.nv.shared._ZN17fastertransformer16generalLayerNormI6__halfLb1EEEvPKT_S4_S4_PS2_fiiPfS6_i,"aw",@nobits
	.sectionflags	@""
	.align	16
.nv.shared._ZN17fastertransformer16generalLayerNormI6__halfLb1EEEvPKT_S4_S4_PS2_fiiPfS6_i:
	.zero		272


//--------------------- .nv.shared._ZN17fastertransformer16generalLayerNormIfLb0EEEvPKT_S3_S3_PS1_fiiPfS5_i --------------------------
	.section	.nv.shared._ZN17fastertransformer16generalLayerNormIfLb0EEEvPKT_S3_S3_PS1_fiiPfS5_i,"aw",@nobits
	.sectionflags	@""
	.align	16
.nv.shared._ZN17fastertransformer16generalLayerNormIfLb0EEEvPKT_S3_S3_PS1_fiiPfS5_i:
	.zero		144


//--------------------- .nv.shared._ZN17fastertransformer16generalLayerNormIfLb1EEEvPKT_S3_S3_PS1_fiiPfS5_i --------------------------
	.section	.nv.shared._ZN17fastertransformer16generalLayerNormIfLb1EEEvPKT_S3_S3_PS1_fiiPfS5_i,"aw",@nobits
	.sectionflags	@""
	.align	16
.nv.shared._ZN17fastertransformer16generalLayerNormIfLb1EEEvPKT_S3_S3_PS1_fiiPfS5_i:
	.zero		272


//--------------------- .nv.shared._ZN17fastertransformer29generalAddResidualT5LayerNormI6__halfEEvPKT_S4_PS2_S5_fii --------------------------
	.section	.nv.shared._ZN17fastertransformer29generalAddResidualT5LayerNormI6__halfEEvPKT_S4_PS2_S5_fii,"aw",@nobits
	.sectionflags	@""
	.align	16
.nv.shared._ZN17fastertransformer29generalAddResidualT5LayerNormI6__halfEEvPKT_S4_PS2_S5_fii:
	.zero		144


//--------------------- .nv.shared._ZN17fastertransformer29generalAddResidualT5LayerNormIfEEvPKT_S3_PS1_S4_fii --------------------------
	.section	.nv.shared._ZN17fastertransformer29generalAddResidualT5LayerNormIfEEvPKT_S3_PS1_S4_fii,"aw",@nobits
	.sectionflags	@""
	.align	16
.nv.shared._ZN17fastertransformer29generalAddResidualT5LayerNormIfEEvPKT_S3_PS1_S4_fii:
	.zero		144


//--------------------- .nv.shared._ZN17fastertransformer31generalAddBiasResidualLayerNormI6__halfLi2EEEvPKT_S4_S4_S4_S4_S4_PS2_S5_fiiPKfS7_S7_Pfi --------------------------
	.section	.nv.shared._ZN17fastertransformer31generalAddBiasResidualLayerNormI6__halfLi2EEEvPKT_S4_S4_S4_S4_S4_PS2_S5_fiiPKfS7_S7_Pfi,"aw",@nobits
	.sectionflags	@""
	.align	16
.nv.shared._ZN17fastertransformer31generalAddBiasResidualLayerNormI6__halfLi2EEEvPKT_S4_S4_S4_S4_S4_PS2_S5_fiiPKfS7_S7_Pfi:
	.zero		272


//--------------------- .nv.shared._ZN17fastertransformer31generalAddBiasResidualLayerNormI6__halfLi1EEEvPKT_S4_S4_S4_S4_S4_PS2_S5_fiiPKfS7_S7_Pfi --------------------------
	.section	.nv.shared._ZN17fastertransformer31generalAddBiasResidualLayerNormI6__halfLi1EEEvPKT_S4_S4_S4_S4_S4_PS2_S5_fiiPKfS7_S7_Pfi,"aw",@nobits
	.sectionflags	@""
	.align	16
.nv.shared._ZN17fastertransformer31generalAddBiasResidualLayerNormI6__halfLi1EEEvPKT_S4_S4_S4_S4_S4_PS2_S5_fiiPKfS7_S7_Pfi:
	.zero		272


//--------------------- .nv.shared._ZN17fastertransformer31generalAddBiasResidualLayerNormIfLi2EEEvPKT_S3_S3_S3_S3_S3_PS1_S4_fiiPKfS6_S6_Pfi --------------------------
	.section	.nv.shared._ZN17fastertransformer31generalAddBiasResidualLayerNormIfLi2EEEvPKT_S3_S3_S3_S3_S3_PS1_S4_fiiPKfS6_S6_Pfi,"aw",@nobits
	.sectionflags	@""
	.align	16
.nv.shared._ZN17fastertransformer31generalAddBiasResidualLayerNormIfLi2EEEvPKT_S3_S3_S3_S3_S3_PS1_S4_fiiPKfS6_S6_Pfi:
	.zero		272


//--------------------- .nv.shared._ZN17fastertransformer31generalAddBiasResidualLayerNormIfLi1EEEvPKT_S3_S3_S3_S3_S3_PS1_S4_fiiPKfS6_S6_Pfi --------------------------
	.section	.nv.shared._ZN17fastertransformer31generalAddBiasResidualLayerNormIfLi1EEEvPKT_S3_S3_S3_S3_S3_PS1_S4_fiiPKfS6_S6_Pfi,"aw",@nobits
	.sectionflags	@""
	.align	16
.nv.shared._ZN17fastertransformer31generalAddBiasResidualLayerNormIfLi1EEEvPKT_S3_S3_S3_S3_S3_PS1_S4_fiiPKfS6_S6_Pfi:
	.zero		272


//--------------------- .nv.shared._ZN17fastertransformer35generalAddBiasResidualLayerNormOpt2I7__half2Lb0ELb0ELi2ELb1ELi8EEEvPT_S3_PKS2_S5_S5_S5_S5_S5_fiiPKfS7_S7_Pfi --------------------------
	.section	.nv.shared._ZN17fastertransformer35generalAddBiasResidualLayerNormOpt2I7__half2Lb0ELb0ELi2ELb1ELi8EEEvPT_S3_PKS2_S5_S5_S5_S5_S5_fiiPKfS7_S7_Pfi,"aw",@nobits
	.sectionflags	@""
	.align	16
.nv.shared._ZN17fastertransformer35generalAddBiasResidualLayerNormOpt2I7__half2Lb0ELb0ELi2ELb1ELi8EEEvPT_S3_PKS2_S5_S5_S5_S5_S5_fiiPKfS7_S7_Pfi:
	.zero		400


//--------------------- .nv.shared._ZN17fastertransformer34generalAddBiasResidualLayerNormOptI7__half2Lb0ELb0ELi2ELb1ELi8EEEvPT_S3_PKS2_S5_S5_S5_S5_S5_fiiPKfS7_S7_Pfi --------------------------
	.section	.nv.shared._ZN17fastertransformer34generalAddBiasResidualLayerNormOptI7__half2Lb0ELb0ELi2ELb1ELi8EEEvPT_S3_PKS2_S5_S5_S5_S5_S5_fiiPKfS7_S7_Pfi,"aw",@nobits
	.sectionflags	@""
	.align	16
.nv.shared._ZN17fastertransformer34generalAddBiasResidualLayerNormOptI7__half2Lb0ELb0ELi2ELb1ELi8EEEvPT_S3_PKS2_S5_S5_S5_S5_S5_fiiPKfS7_S7_Pfi:
	.zero		272


//--------------------- .nv.shared._ZN17fastertransformer35generalAddBiasResidualLayerNormOpt2I7__half2Lb1ELb0ELi2ELb1ELi8EEEvPT_S3_PKS2_S5_S5_S5_S5_S5_fiiPKfS7_S7_Pfi --------------------------
	.section	.nv.shared._ZN17fastertransformer35generalAddBiasResidualLayerNormOpt2I7__half2Lb1ELb0ELi2ELb1ELi8EEEvPT_S3_PKS2_S5_S5_S5_S5_S5_fiiPKfS7_S7_Pfi,"aw",@nobits
	.sectionflags	@""
	.align	16
.nv.shared._ZN17fastertransformer35generalAddBiasResidualLayerNormOpt2I7__half2Lb1ELb0ELi2ELb1ELi8EEEvPT_S3_PKS2_S5_S5_S5_S5_S5_fiiPKfS7_S7_Pfi:
	.zero		400


//--------------------- .nv.shared._ZN17fastertransformer34generalAddBiasResidualLayerNormOptI7__half2Lb1ELb0ELi2ELb1ELi8EEEvPT_S3_PKS2_S5_S5_S5_S5_S5_fiiPKfS7_S7_Pfi --------------------------
	.section	.nv.shared._ZN17fastertransformer34generalAddBiasResidualLayerNormOptI7__half2Lb1ELb0ELi2ELb1ELi8EEEvPT_S3_PKS2_S5_S5_S5_S5_S5_fiiPKfS7_S7_Pfi,"aw",@nobits
	.sectionflags	@""
	.align	16
.nv.shared._ZN17fastertransformer34generalAddBiasResidualLayerNormOptI7__half2Lb1ELb0ELi2ELb1ELi8EEEvPT_S3_PKS2_S5_S5_S5_S5_S5_fiiPKfS7_S7_Pfi:
	.zero		272


//--------------------- .nv.shared._ZN17fastertransformer35generalAddBiasResidualLayerNormOpt2I7__half2Lb0ELb1ELi2ELb1ELi8EEEvPT_S3_PKS2_S5_S5_S5_S5_S5_fiiPKfS7_S7_Pfi --------------------------
	.section	.nv.shared._ZN17fastertransformer35generalAddBiasResidualLayerNormOpt2I7__half2Lb0ELb1ELi2ELb1ELi8EEEvPT_S3_PKS2_S5_S5_S5_S5_S5_fiiPKfS7_S7_Pfi,"aw",@nobits
	.sectionflags	@""
	.align	16
.nv.shared._ZN17fastertransformer35generalAddBiasResidualLayerNormOpt2I7__half2Lb0ELb1ELi2ELb1ELi8EEEvPT_S3_PKS2_S5_S5_S5_S5_S5_fiiPKfS7_S7_Pfi:
	.zero		400


//--------------------- .nv.shared._ZN17fastertransformer34generalAddBiasResidualLayerNormOptI7__half2Lb0ELb1ELi2ELb1ELi8EEEvPT_S3_PKS2_S5_S5_S5_S5_S5_fiiPKfS7_S7_Pfi --------------------------
	.section	.nv.shared._ZN17fastertransformer34generalAddBiasResidualLayerNormOptI7__half2Lb0ELb1ELi2ELb1ELi8EEEvPT_S3_PKS2_S5_S5_S5_S5_S5_fiiPKfS7_S7_Pfi,"aw",@nobits
	.sectionflags	@""
	.align	16
.nv.shared._ZN17fastertransformer34generalAddBiasResidualLayerNormOptI7__half2Lb0ELb1ELi2ELb1ELi8EEEvPT_S3_PKS2_S5_S5_S5_S5_S5_fiiPKfS7_S7_Pfi:
	.zero		272


//--------------------- .nv.shared._ZN17fastertransformer35generalAddBiasResidualLayerNormOpt2I7__half2Lb1ELb1ELi2ELb1ELi8EEEvPT_S3_PKS2_S5_S5_S5_S5_S5_fiiPKfS7_S7_Pfi --------------------------
	.section	.nv.shared._ZN17fastertransformer35generalAddBiasResidualLayerNormOpt2I7__half2Lb1ELb1ELi2ELb1ELi8EEEvPT_S3_PKS2_S5_S5_S5_S5_S5_fiiPKfS7_S7_Pfi,"aw",@nobits
	.sectionflags	@""
	.align	16
.nv.shared._ZN17fastertransformer35generalAddBiasResidualLayerNormOpt2I7__half2Lb1ELb1ELi2ELb1ELi8EEEvPT_S3_PKS2_S5_S5_S5_S5_S5_fiiPKfS7_S7_Pfi:
	.zero		400


//--------------------- .nv.shared._ZN17fastertransformer34generalAddBiasResidualLayerNormOptI7__half2Lb1ELb1ELi2ELb1ELi8EEEvPT_S3_PKS2_S5_S5_S5_S5_S5_fiiPKfS7_S7_Pfi --------------------------
	.section	.nv.shared._ZN17fastertransformer34generalAddBiasResidualLayerNormOptI7__half2Lb1ELb1ELi2ELb1ELi8EEEvPT_S3_PKS2_S5_S5_S5_S5_S5_fiiPKfS7_S7_Pfi,"aw",@nobits
	.sectionflags	@""
	.align	16
.nv.shared._ZN17fastertransformer34generalAddBiasResidualLayerNormOptI7__half2Lb1ELb1ELi2ELb1ELi8EEEvPT_S3_PKS2_S5_S5_S5_S5_S5_fiiPKfS7_S7_Pfi:
	.zero		272


//--------------------- .nv.shared._ZN17fastertransformer35generalAddBiasResidualLayerNormOpt2I7__half2Lb0ELb0ELi1ELb1ELi8EEEvPT_S3_PKS2_S5_S5_S5_S5_S5_fiiPKfS7_S7_Pfi --------------------------
	.section	.nv.shared._ZN17fastertransformer35generalAddBiasResidualLayerNormOpt2I7__half2Lb0ELb0ELi1ELb1ELi8EEEvPT_S3_PKS2_S5_S5_S5_S5_S5_fiiPKfS7_S7_Pfi,"aw",@nobits
	.sectionflags	@""
	.align	16
.nv.shared._ZN17fastertransformer35generalAddBiasResidualLayerNormOpt2I7__half2Lb0ELb0ELi1ELb1ELi8EEEvPT_S3_PKS2_S5_S5_S5_S5_S5_fiiPKfS7_S7_Pfi:
	.zero		400


//--------------------- .nv.shared._ZN17fastertransformer34generalAddBiasResidualLayerNormOptI7__half2Lb0ELb0ELi1ELb1ELi8EEEvPT_S3_PKS2_S5_S5_S5_S5_S5_fiiPKfS7_S7_Pfi --------------------------
	.section	.nv.shared._ZN17fastertransformer34generalAddBiasResidualLayerNormOptI7__half2Lb0ELb0ELi1ELb1ELi8EEEvPT_S3_PKS2_S5_S5_S5_S5_S5_fiiPKfS7_S7_Pfi,"aw",@nobits
	.sectionflags	@""
	.align	16
.nv.shared._ZN17fastertransformer34generalAddBiasResidualLayerNormOptI7__half2Lb0ELb0ELi1ELb1ELi8EEEvPT_S3_PKS2_S5_S5_S5_S5_S5_fiiPKfS7_S7_Pfi:
	.zero		272


//--------------------- .nv.shared._ZN17fastertransformer35generalAddBiasResidualLayerNormOpt2I7__half2Lb1ELb0ELi1ELb1ELi8EEEvPT_S3_PKS2_S5_S5_S5_S5_S5_fiiPKfS7_S7_Pfi --------------------------
	.section	.nv.shared._ZN17fastertransformer35generalAddBiasResidualLayerNormOpt2I7__half2Lb1ELb0ELi1ELb1ELi8EEEvPT_S3_PKS2_S5_S5_S5_S5_S5_fiiPKfS7_S7_Pfi,"aw",@nobits
	.sectionflags	@""
	.align	16
.nv.shared._ZN17fastertransformer35generalAddBiasResidualLayerNormOpt2I7__half2Lb1ELb0ELi1ELb1ELi8EEEvPT_S3_PKS2_S5_S5_S5_S5_S5_fiiPKfS7_S7_Pfi:
	.zero		400


//--------------------- .nv.shared._ZN17fastertransformer34generalAddBiasResidualLayerNormOptI7__half2Lb1ELb0ELi1ELb1ELi8EEEvPT_S3_PKS2_S5_S5_S5_S5_S5_fiiPKfS7_S7_Pfi --------------------------
	.section	.nv.shared._ZN17fastertransformer34generalAddBiasResidualLayerNormOptI7__half2Lb1ELb0ELi1ELb1ELi8EEEvPT_S3_PKS2_S5_S5_S5_S5_S5_fiiPKfS7_S7_Pfi,"aw",@nobits
	.sectionflags	@""
	.align	16
.nv.shared._ZN17fastertransformer34generalAddBiasResidualLayerNormOptI7__half2Lb1ELb0ELi1ELb1ELi8EEEvPT_S3_PKS2_S5_S5_S5_S5_S5_fiiPKfS7_S7_Pfi:
	.zero		272


//--------------------- .nv.shared._ZN17fastertransformer35generalAddBiasResidualLayerNormOpt2I7__half2Lb0ELb1ELi1ELb1ELi8EEEvPT_S3_PKS2_S5_S5_S5_S5_S5_fiiPKfS7_S7_Pfi --------------------------
	.section	.nv.shared._ZN17fastertransformer35generalAddBiasResidualLayerNormOpt2I7__half2Lb0ELb1ELi1ELb1ELi8EEEvPT_S3_PKS2_S5_S5_S5_S5_S5_fiiPKfS7_S7_Pfi,"aw",@nobits
	.sectionflags	@""
	.align	16
.nv.shared._ZN17fastertransformer35generalAddBiasResidualLayerNormOpt2I7__half2Lb0ELb1ELi1ELb1ELi8EEEvPT_S3_PKS2_S5_S5_S5_S5_S5_fiiPKfS7_S7_Pfi:
	.zero		400


//--------------------- .nv.shared._ZN17fastertransformer34generalAddBiasResidualLayerNormOptI7__half2Lb0ELb1ELi1ELb1ELi8EEEvPT_S3_PKS2_S5_S5_S5_S5_S5_fiiPKfS7_S7_Pfi --------------------------
	.section	.nv.shared._ZN17fastertransformer34generalAddBiasResidualLayerNormOptI7__half2Lb0ELb1ELi1ELb1ELi8EEEvPT_S3_PKS2_S5_S5_S5_S5_S5_fiiPKfS7_S7_Pfi,"aw",@nobits
	.sectionflags	@""
	.align	16
.nv.shared._ZN17fastertransformer34generalAddBiasResidualLayerNormOptI7__half2Lb0ELb1ELi1ELb1ELi8EEEvPT_S3_PKS2_S5_S5_S5_S5_S5_fiiPKfS7_S7_Pfi:
	.zero		272


//--------------------- .nv.shared._ZN17fastertransformer35generalAddBiasResidualLayerNormOpt2I7__half2Lb1ELb1ELi1ELb1ELi8EEEvPT_S3_PKS2_S5_S5_S5_S5_S5_fiiPKfS7_S7_Pfi --------------------------
	.section	.nv.shared._ZN17fastertransformer35generalAddBiasResidualLayerNormOpt2I7__half2Lb1ELb1ELi1ELb1ELi8EEEvPT_S3_PKS2_S5_S5_S5_S5_S5_fiiPKfS7_S7_Pfi,"aw",@nobits
	.sectionflags	@""
	.align	16
.nv.shared._ZN17fastertransformer35generalAddBiasResidualLayerNormOpt2I7__half2Lb1ELb1ELi1ELb1ELi8EEEvPT_S3_PKS2_S5_S5_S5_S5_S5_fiiPKfS7_S7_Pfi:
	.zero		400


//--------------------- .nv.shared._ZN17fastertransformer34generalAddBiasResidualLayerNormOptI7__half2Lb1ELb1ELi1ELb1ELi8EEEvPT_S3_PKS2_S5_S5_S5_S5_S5_fiiPKfS7_S7_Pfi --------------------------
	.section	.nv.shared._ZN17fastertransformer34generalAddBiasResidualLayerNormOptI7__half2Lb1ELb1ELi1ELb1ELi8EEEvPT_S3_PKS2_S5_S5_S5_S5_S5_fiiPKfS7_S7_Pfi,"aw",@nobits
	.sectionflags	@""
	.align	16
.nv.shared._ZN17fastertransformer34generalAddBiasResidualLayerNormOptI7__half2Lb1ELb1ELi1ELb1ELi8EEEvPT_S3_PKS2_S5_S5_S5_S5_S5_fiiPKfS7_S7_Pfi:
	.zero		272


//--------------------- .nv.shared._ZN17fastertransformer35generalAddBiasResidualLayerNormOpt2I7__half2Lb0ELb0ELi2ELb1ELi4EEEvPT_S3_PKS2_S5_S5_S5_S5_S5_fiiPKfS7_S7_Pfi --------------------------
	.section	.nv.shared._ZN17fastertransformer35generalAddBiasResidualLayerNormOpt2I7__half2Lb0ELb0ELi2ELb1ELi4EEEvPT_S3_PKS2_S5_S5_S5_S5_S5_fiiPKfS7_S7_Pfi,"aw",@nobits
	.sectionflags	@""
	.align	16
.nv.shared._ZN17fastertransformer35generalAddBiasResidualLayerNormOpt2I7__half2Lb0ELb0ELi2ELb1ELi4EEEvPT_S3_PKS2_S5_S5_S5_S5_S5_fiiPKfS7_S7_Pfi:
	.zero		400


//--------------------- .nv.shared._ZN17fastertransformer34generalAddBiasResidualLayerNormOptI7__half2Lb0ELb0ELi2ELb1ELi4EEEvPT_S3_PKS2_S5_S5_S5_S5_S5_fiiPKfS7_S7_Pfi --------------------------
	.section	.nv.shared._ZN17fastertransformer34generalAddBiasResidualLayerNormOptI7__half2Lb0ELb0ELi2ELb1ELi4EEEvPT_S3_PKS2_S5_S5_S5_S5_S5_fiiPKfS7_S7_Pfi,"aw",@nobits
	.sectionflags	@""
	.align	16
.nv.shared._ZN17fastertransformer34generalAddBiasResidualLayerNormOptI7__half2Lb0ELb0ELi2ELb1ELi4EEEvPT_S3_PKS2_S5_S5_S5_S5_S5_fiiPKfS7_S7_Pfi:
	.zero		272


//--------------------- .nv.shared._ZN17fastertransformer35generalAddBiasResidualLayerNormOpt2I7__half2Lb1ELb0ELi2ELb1ELi4EEEvPT_S3_PKS2_S5_S5_S5_S5_S5_fiiPKfS7_S7_Pfi --------------------------
	.section	.nv.shared._ZN17fastertransformer35generalAddBiasResidualLayerNormOpt2I7__half2Lb1ELb0ELi2ELb1ELi4EEEvPT_S3_PKS2_S5_S5_S5_S5_S5_fiiPKfS7_S7_Pfi,"aw",@nobits
	.sectionflags	@""
	.align	16
.nv.shared._ZN17fastertransformer35generalAddBiasResidualLayerNormOpt2I7__half2Lb1ELb0ELi2ELb1ELi4EEEvPT_S3_PKS2_S5_S5_S5_S5_S5_fiiPKfS7_S7_Pfi:
	.zero		400


//--------------------- .nv.shared._ZN17fastertransformer34generalAddBiasResidualLayerNormOptI7__half2Lb1ELb0ELi2ELb1ELi4EEEvPT_S3_PKS2_S5_S5_S5_S5_S5_fiiPKfS7_S7_Pfi --------------------------
	.section	.nv.shared._ZN17fastertransformer34generalAddBiasResidualLayerNormOptI7__half2Lb1ELb0ELi2ELb1ELi4EEEvPT_S3_PKS2_S5_S5_S5_S5_S5_fiiPKfS7_S7_Pfi,"aw",@nobits
	.sectionflags	@""
	.align	16
.nv.shared._ZN17fastertransformer34generalAddBiasResidualLayerNormOptI7__half2Lb1ELb0ELi2ELb1ELi4EEEvPT_S3_PKS2_S5_S5_S5_S5_S5_fiiPKfS7_S7_Pfi:
	.zero		272


//--------------------- .nv.shared._ZN17fastertransformer35generalAddBiasResidualLayerNormOpt2I7__half2Lb0ELb1ELi2ELb1ELi4EEEvPT_S3_PKS2_S5_S5_S5_S5_S5_fiiPKfS7_S7_Pfi --------------------------
	.section	.nv.shared._ZN17fastertransformer35generalAddBiasResidualLayerNormOpt2I7__half2Lb0ELb1ELi2ELb1ELi4EEEvPT_S3_PKS2_S5_S5_S5_S5_S5_fiiPKfS7_S7_Pfi,"aw",@nobits
	.sectionflags	@""
	.align	16
.nv.shared._ZN17fastertransformer35generalAddBiasResidualLayerNormOpt2I7__half2Lb0ELb1ELi2ELb1ELi4EEEvPT_S3_PKS2_S5_S5_S5_S5_S5_fiiPKfS7_S7_Pfi:
	.zero		400


//--------------------- .nv.shared._ZN17fastertransformer34generalAddBiasResidualLayerNormOptI7__half2Lb0ELb1ELi2ELb1ELi4EEEvPT_S3_PKS2_S5_S5_S5_S5_S5_fiiPKfS7_S7_Pfi --------------------------
	.section	.nv.shared._ZN17fastertransformer34generalAddBiasResidualLayerNormOptI7__half2Lb0ELb1ELi2ELb1ELi4EEEvPT_S3_PKS2_S5_S5_S5_S5_S5_fiiPKfS7_S7_Pfi,"aw",@nobits
	.sectionflags	@""
	.align	16
.nv.shared._ZN17fastertransformer34generalAddBiasResidualLayerNormOptI7__half2Lb0ELb1ELi2ELb1ELi4EEEvPT_S3_PKS2_S5_S5_S5_S5_S5_fiiPKfS7_S7_Pfi:
	.zero		272


//--------------------- .nv.shared._ZN17fastertransformer35generalAddBiasResidualLayerNormOpt2I7__half2Lb1ELb1ELi2ELb1ELi4EEEvPT_S3_PKS2_S5_S5_S5_S5_S5_fiiPKfS7_S7_Pfi --------------------------
	.section	.nv.shared._ZN17fastertransformer35generalAddBiasResidualLayerNormOpt2I7__half2Lb1ELb1ELi2ELb1ELi4EEEvPT_S3_PKS2_S5_S5_S5_S5_S5_fiiPKfS7_S7_Pfi,"aw",@nobits
	.sectionflags	@""
	.align	16
.nv.shared._ZN17fastertransformer35generalAddBiasResidualLayerNormOpt2I7__half2Lb1ELb1ELi2ELb1ELi4EEEvPT_S3_PKS2_S5_S5_S5_S5_S5_fiiPKfS7_S7_Pfi:
	.zero		400


//--------------------- .nv.shared._ZN17fastertransformer34generalAddBiasResidualLayerNormOptI7__half2Lb1ELb1ELi2ELb1ELi4EEEvPT_S3_PKS2_S5_S5_S5_S5_S5_fiiPKfS7_S7_Pfi --------------------------
	.section	.nv.shared._ZN17fastertransformer34generalAddBiasResidualLayerNormOptI7__half2Lb1ELb1ELi2ELb1ELi4EEEvPT_S3_PKS2_S5_S5_S5_S5_S5_fiiPKfS7_S7_Pfi,"aw",@nobits
	.sectionflags	@""
	.align	16
.nv.shared._ZN17fastertransformer34generalAddBiasResidualLayerNormOptI7__half2Lb1ELb1ELi2ELb1ELi4EEEvPT_S3_PKS2_S5_S5_S5_S5_S5_fiiPKfS7_S7_Pfi:
	.zero		272


//--------------------- .nv.shared._ZN17fastertransformer35generalAddBiasResidualLayerNormOpt2I7__half2Lb0ELb0ELi1ELb1ELi4EEEvPT_S3_PKS2_S5_S5_S5_S5_S5_fiiPKfS7_S7_Pfi --------------------------
	.section	.nv.shared._ZN17fastertransformer35generalAddBiasResidualLayerNormOpt2I7__half2Lb0ELb0ELi1ELb1ELi4EEEvPT_S3_PKS2_S5_S5_S5_S5_S5_fiiPKfS7_S7_Pfi,"aw",@nobits
	.sectionflags	@""
	.align	16
.nv.shared._ZN17fastertransformer35generalAddBiasResidualLayerNormOpt2I7__half2Lb0ELb0ELi1ELb1ELi4EEEvPT_S3_PKS2_S5_S5_S5_S5_S5_fiiPKfS7_S7_Pfi:
	.zero		400


//--------------------- .nv.shared._ZN17fastertransformer34generalAddBiasResidualLayerNormOptI7__half2Lb0ELb0ELi1ELb1ELi4EEEvPT_S3_PKS2_S5_S5_S5_S5_S5_fiiPKfS7_S7_Pfi --------------------------
	.section	.nv.shared._ZN17fastertransformer34generalAddBiasResidualLayerNormOptI7__half2Lb0ELb0ELi1ELb1ELi4EEEvPT_S3_PKS2_S5_S5_S5_S5_S5_fiiPKfS7_S7_Pfi,"aw",@nobits
	.sectionflags	@""
	.align	16
.nv.shared._ZN17fastertransformer34generalAddBiasResidualLayerNormOptI7__half2Lb0ELb0ELi1ELb1ELi4EEEvPT_S3_PKS2_S5_S5_S5_S5_S5_fiiPKfS7_S7_Pfi:
	.zero		272


//--------------------- .nv.shared._ZN17fastertransformer35generalAddBiasResidualLayerNormOpt2I7__half2Lb1ELb0ELi1ELb1ELi4EEEvPT_S3_PKS2_S5_S5_S5_S5_S5_fiiPKfS7_S7_Pfi --------------------------
	.section	.nv.shared._ZN17fastertransformer35generalAddBiasResidualLayerNormOpt2I7__half2Lb1ELb0ELi1ELb1ELi4EEEvPT_S3_PKS2_S5_S5_S5_S5_S5_fiiPKfS7_S7_Pfi,"aw",@nobits
	.sectionflags	@""
	.align	16
.nv.shared._ZN17fastertransformer35generalAddBiasResidualLayerNormOpt2I7__half2Lb1ELb0ELi1ELb1ELi4EEEvPT_S3_PKS2_S5_S5_S5_S5_S5_fiiPKfS7_S7_Pfi:
	.zero		400


//--------------------- .nv.shared._ZN17fastertransformer34generalAddBiasResidualLayerNormOptI7__half2Lb1ELb0ELi1ELb1ELi4EEEvPT_S3_PKS2_S5_S5_S5_S5_S5_fiiPKfS7_S7_Pfi --------------------------
	.section	.nv.shared._ZN17fastertransformer34generalAddBiasResidualLayerNormOptI7__half2Lb1ELb0ELi1ELb1ELi4EEEvPT_S3_PKS2_S5_S5_S5_S5_S5_fiiPKfS7_S7_Pfi,"aw",@nobits
	.sectionflags	@""
	.align	16
.nv.shared._ZN17fastertransformer34generalAddBiasResidualLayerNormOptI7__half2Lb1ELb0ELi1ELb1ELi4EEEvPT_S3_PKS2_S5_S5_S5_S5_S5_fiiPKfS7_S7_Pfi:
	.zero		272


//--------------------- .nv.shared._ZN17fastertransformer35generalAddBiasResidualLayerNormOpt2I7__half2Lb0ELb1ELi1ELb1ELi4EEEvPT_S3_PKS2_S5_S5_S5_S5_S5_fiiPKfS7_S7_Pfi --------------------------
	.section	.nv.shared._ZN17fastertransformer35generalAddBiasResidualLayerNormOpt2I7__half2Lb0ELb1ELi1ELb1ELi4EEEvPT_S3_PKS2_S5_S5_S5_S5_S5_fiiPKfS7_S7_Pfi,"aw",@nobits
	.sectionflags	@""
	.align	16
.nv.shared._ZN17fastertransformer35generalAddBiasResidualLayerNormOpt2I7__half2Lb0ELb1ELi1ELb1ELi4EEEvPT_S3_PKS2_S5_S5_S5_S5_S5_fiiPKfS7_S7_Pfi:
	.zero		400


//--------------------- .nv.shared._ZN17fastertransformer34generalAddBiasResidualLayerNormOptI7__half2Lb0ELb1ELi1ELb1ELi4EEEvPT_S3_PKS2_S5_S5_S5_S5_S5_fiiPKfS7_S7_Pfi --------------------------
	.section	.nv.shared._ZN17fastertransformer34generalAddBiasResidualLayerNormOptI7__half2Lb0ELb1ELi1ELb1ELi4EEEvPT_S3_PKS2_S5_S5_S5_S5_S5_fiiPKfS7_S7_Pfi,"aw",@nobits
	.sectionflags	@""
	.align	16
.nv.shared._ZN17fastertransformer34generalAddBiasResidualLayerNormOptI7__half2Lb0ELb1ELi1ELb1ELi4EEEvPT_S3_PKS2_S5_S5_S5_S5_S5_fiiPKfS7_S7_Pfi:
	.zero		272


//--------------------- .nv.shared._ZN17fastertransformer35generalAddBiasResidualLayerNormOpt2I7__half2Lb1ELb1ELi1ELb1ELi4EEEvPT_S3_PKS2_S5_S5_S5_S5_S5_fiiPKfS7_S7_Pfi --------------------------
	.section	.nv.shared._ZN17fastertransformer35generalAddBiasResidualLayerNormOpt2I7__half2Lb1ELb1ELi1ELb1ELi4EEEvPT_S3_PKS2_S5_S5_S5_S5_S5_fiiPKfS7_S7_Pfi,"aw",@nobits
	.sectionflags	@""
	.align	16
.nv.shared._ZN17fastertransformer35generalAddBiasResidualLayerNormOpt2I7__half2Lb1ELb1ELi1ELb1ELi4EEEvPT_S3_PKS2_S5_S5_S5_S5_S5_fiiPKfS7_S7_Pfi:
	.zero		400


//--------------------- .nv.shared._ZN17fastertransformer34generalAddBiasResidualLayerNormOptI7__half2Lb1ELb1ELi1ELb1ELi4EEEvPT_S3_PKS2_S5_S5_S5_S5_S5_fiiPKfS7_S7_Pfi --------------------------
	.section	.nv.shared._ZN17fastertransformer34generalAddBiasResidualLayerNormOptI7__half2Lb1ELb1ELi1ELb1ELi4EEEvPT_S3_PKS2_S5_S5_S5_S5_S5_fiiPKfS7_S7_Pfi,"aw",@nobits
	.sectionflags	@""
	.align	16
.nv.shared._ZN17fastertransformer34generalAddBiasResidualLayerNormOptI7__half2Lb1ELb1ELi1ELb1ELi4EEEvPT_S3_PKS2_S5_S5_S5_S5_S5_fiiPKfS7_S7_Pfi:
	.zero		272


//--------------------- .nv.shared._ZN17fastertransformer35generalAddBiasResidualLayerNormOpt2I7__half2Lb0ELb0ELi2ELb1ELi2EEEvPT_S3_PKS2_S5_S5_S5_S5_S5_fiiPKfS7_S7_Pfi --------------------------
	.section	.nv.shared._ZN17fastertransformer35generalAddBiasResidualLayerNormOpt2I7__half2Lb0ELb0ELi2ELb1ELi2EEEvPT_S3_PKS2_S5_S5_S5_S5_S5_fiiPKfS7_S7_Pfi,"aw",@nobits
	.sectionflags	@""
	.align	16
.nv.shared._ZN17fastertransformer35generalAddBiasResidualLayerNormOpt2I7__half2Lb0ELb0ELi2ELb1ELi2EEEvPT_S3_PKS2_S5_S5_S5_S5_S5_fiiPKfS7_S7_Pfi:
	.zero		400


//--------------------- .nv.shared._ZN17fastertransformer34generalAddBiasResidualLayerNormOptI7__half2Lb0ELb0ELi2ELb1ELi2EEEvPT_S3_PKS2_S5_S5_S5_S5_S5_fiiPKfS7_S7_Pfi --------------------------
	.section	.nv.shared._ZN17fastertransformer34generalAddBiasResidualLayerNormOptI7__half2Lb0ELb0ELi2ELb1ELi2EEEvPT_S3_PKS2_S5_S5_S5_S5_S5_fiiPKfS7_S7_Pfi,"aw",@nobits
	.sectionflags	@""
	.align	16
.nv.shared._ZN17fastertransformer34generalAddBiasResidualLayerNormOptI7__half2Lb0ELb0ELi2ELb1ELi2EEEvPT_S3_PKS2_S5_S5_S5_S5_S5_fiiPKfS7_S7_Pfi:
	.zero		272


//--------------------- .nv.shared._ZN17fastertransformer35generalAddBiasResidualLayerNormOpt2I7__half2Lb1ELb0ELi2ELb1ELi2EEEvPT_S3_PKS2_S5_S5_S5_S5_S5_fiiPKfS7_S7_Pfi --------------------------
	.section	.nv.shared._ZN17fastertransformer35generalAddBiasResidualLayerNormOpt2I7__half2Lb1ELb0ELi2ELb1ELi2EEEvPT_S3_PKS2_S5_S5_S5_S5_S5_fiiPKfS7_S7_Pfi,"aw",@nobits
	.sectionflags	@""
	.align	16
.nv.shared._ZN17fastertransformer35generalAddBiasResidualLayerNormOpt2I7__half2Lb1ELb0ELi2ELb1ELi2EEEvPT_S3_PKS2_S5_S5_S5_S5_S5_fiiPKfS7_S7_Pfi:
	.zero		400


//--------------------- .nv.shared._ZN17fastertransformer34generalAddBiasResidualLayerNormOptI7__half2Lb1ELb0ELi2ELb1ELi2EEEvPT_S3_PKS2_S5_S5_S5_S5_S5_fiiPKfS7_S7_Pfi --------------------------
	.section	.nv.shared._ZN17fastertransformer34generalAddBiasResidualLayerNormOptI7__half2Lb1ELb0ELi2ELb1ELi2EEEvPT_S3_PKS2_S5_S5_S5_S5_S5_fiiPKfS7_S7_Pfi,"aw",@nobits
	.sectionflags	@""
	.align	16
.nv.shared._ZN17fastertransformer34generalAddBiasResidualLayerNormOptI7__half2Lb1ELb0ELi2ELb1ELi2EEEvPT_S3_PKS2_S5_S5_S5_S5_S5_fiiPKfS7_S7_Pfi:
	.zero		272


//--------------------- .nv.shared._ZN17fastertransformer35generalAddBiasResidualLayerNormOpt2I7__half2Lb0ELb1ELi2ELb1ELi2EEEvPT_S3_PKS2_S5_S5_S5_S5_S5_fiiPKfS7_S7_Pfi --------------------------
	.section	.nv.shared._ZN17fastertransformer35generalAddBiasResidualLayerNormOpt2I7__half2Lb0ELb1ELi2ELb1ELi2EEEvPT_S3_PKS2_S5_S5_S5_S5_S5_fiiPKfS7_S7_Pfi,"aw",@nobits
	.sectionflags	@""
	.align	16
.nv.shared._ZN17fastertransformer35generalAddBiasResidualLayerNormOpt2I7__half2Lb0ELb1ELi2ELb1ELi2EEEvPT_S3_PKS2_S5_S5_S5_S5_S5_fiiPKfS7_S7_Pfi:
	.zero		400


//--------------------- .nv.shared._ZN17fastertransformer34generalAddBiasResidualLayerNormOptI7__half2Lb0ELb1ELi2ELb1ELi2EEEvPT_S3_PKS2_S5_S5_S5_S5_S5_fiiPKfS7_S7_Pfi --------------------------
	.section	.nv.shared._ZN17fastertransformer34generalAddBiasResidualLayerNormOptI7__half2Lb0ELb1ELi2ELb1ELi2EEEvPT_S3_PKS2_S5_S5_S5_S5_S5_fiiPKfS7_S7_Pfi,"aw",@nobits
	.sectionflags	@""
	.align	16
.nv.shared._ZN17fastertransformer34generalAddBiasResidualLayerNormOptI7__half2Lb0ELb1ELi2ELb1ELi2EEEvPT_S3_PKS2_S5_S5_S5_S5_S5_fiiPKfS7_S7_Pfi:
	.zero		272


//--------------------- .nv.shared._ZN17fastertransformer35generalAddBiasResidualLayerNormOpt2I7__half2Lb1ELb1ELi2ELb1ELi2EEEvPT_S3_PKS2_S5_S5_S5_S5_S5_fiiPKfS7_S7_Pfi --------------------------
	.section	.nv.shared._ZN17fastertransformer35generalAddBiasResidualLayerNormOpt2I7__half2Lb1ELb1ELi2ELb1ELi2EEEvPT_S3_PKS2_S5_S5_S5_S5_S5_fiiPKfS7_S7_Pfi,"aw",@nobits
	.sectionflags	@""
	.align	16
.nv.shared._ZN17fastertransformer35generalAddBiasResidualLayerNormOpt2I7__half2Lb1ELb1ELi2ELb1ELi2EEEvPT_S3_PKS2_S5_S5_S5_S5_S5_fiiPKfS7_S7_Pfi:
	.zero		400


//--------------------- .nv.shared._ZN17fastertransformer34generalAddBiasResidualLayerNormOptI7__half2Lb1ELb1ELi2ELb1ELi2EEEvPT_S3_PKS2_S5_S5_S5_S5_S5_fiiPKfS7_S7_Pfi --------------------------
	.section	.nv.shared._ZN17fastertransformer34generalAddBiasResidualLayerNormOptI7__half2Lb1ELb1ELi2ELb1ELi2EEEvPT_S3_PKS2_S5_S5_S5_S5_S5_fiiPKfS7_S7_Pfi,"aw",@nobits
	.sectionflags	@""
	.align	16
.nv.shared._ZN17fastertransformer34generalAddBiasResidualLayerNormOptI7__half2Lb1ELb1ELi2ELb1ELi2EEEvPT_S3_PKS2_S5_S5_S5_S5_S5_fiiPKfS7_S7_Pfi:
	.zero		272


//--------------------- .nv.shared._ZN17fastertransformer35generalAddBiasResidualLayerNormOpt2I7__half2Lb0ELb0ELi1ELb1ELi2EEEvPT_S3_PKS2_S5_S5_S5_S5_S5_fiiPKfS7_S7_Pfi --------------------------
	.section	.nv.shared._ZN17fastertransformer35generalAddBiasResidualLayerNormOpt2I7__half2Lb0ELb0ELi1ELb1ELi2EEEvPT_S3_PKS2_S5_S5_S5_S5_S5_fiiPKfS7_S7_Pfi,"aw",@nobits
	.sectionflags	@""
	.align	16
.nv.shared._ZN17fastertransformer35generalAddBiasResidualLayerNormOpt2I7__half2Lb0ELb0ELi1ELb1ELi2EEEvPT_S3_PKS2_S5_S5_S5_S5_S5_fiiPKfS7_S7_Pfi:
	.zero		400


//--------------------- .nv.shared._ZN17fastertransformer34generalAddBiasResidualLayerNormOptI7__half2Lb0ELb0ELi1ELb1ELi2EEEvPT_S3_PKS2_S5_S5_S5_S5_S5_fiiPKfS7_S7_Pfi --------------------------
	.section	.nv.shared._ZN17fastertransformer34generalAddBiasResidualLayerNormOptI7__half2Lb0ELb0ELi1ELb1ELi2EEEvPT_S3_PKS2_S5_S5_S5_S5_S5_fiiPKfS7_S7_Pfi,"aw",@nobits
	.sectionflags	@""
	.align	16
.nv.shared._ZN17fastertransformer34generalAddBiasResidualLayerNormOptI7__half2Lb0ELb0ELi1ELb1ELi2EEEvPT_S3_PKS2_S5_S5_S5_S5_S5_fiiPKfS7_S7_Pfi:
	.zero		272


//--------------------- .nv.shared._ZN17fastertransformer35generalAddBiasResidualLayerNormOpt2I7__half2Lb1ELb0ELi1ELb1ELi2EEEvPT_S3_PKS2_S5_S5_S5_S5_S5_fiiPKfS7_S7_Pfi --------------------------
	.section	.nv.shared._ZN17fastertransformer35generalAddBiasResidualLayerNormOpt2I7__half2Lb1ELb0ELi1ELb1ELi2EEEvPT_S3_PKS2_S5_S5_S5_S5_S5_fiiPKfS7_S7_Pfi,"aw",@nobits
	.sectionflags	@""
	.align	16
.nv.shared._ZN17fastertransformer35generalAddBiasResidualLayerNormOpt2I7__half2Lb1ELb0ELi1ELb1ELi2EEEvPT_S3_PKS2_S5_S5_S5_S5_S5_fiiPKfS7_S7_Pfi:
	.zero		400


//--------------------- .nv.shared._ZN17fastertransformer34generalAddBiasResidualLayerNormOptI7__half2Lb1ELb0ELi1ELb1ELi2EEEvPT_S3_PKS2_S5_S5_S5_S5_S5_fiiPKfS7_S7_Pfi --------------------------
	.section	.nv.shared._ZN17fastertransformer34generalAddBiasResidualLayerNormOptI7__half2Lb1ELb0ELi1ELb1ELi2EEEvPT_S3_PKS2_S5_S5_S5_S5_S5_fiiPKfS7_S7_Pfi,"aw",@nobits
	.sectionflags	@""
	.align	16
.nv.shared._ZN17fastertransformer34generalAddBiasResidualLayerNormOptI7__half2Lb1ELb0ELi1ELb1ELi2EEEvPT_S3_PKS2_S5_S5_S5_S5_S5_fiiPKfS7_S7_Pfi:
	.zero		272


//--------------------- .nv.shared._ZN17fastertransformer35generalAddBiasResidualLayerNormOpt2I7__half2Lb0ELb1ELi1ELb1ELi2EEEvPT_S3_PKS2_S5_S5_S5_S5_S5_fiiPKfS7_S7_Pfi --------------------------
	.section	.nv.shared._ZN17fastertransformer35generalAddBiasResidualLayerNormOpt2I7__half2Lb0ELb1ELi1ELb1ELi2EEEvPT_S3_PKS2_S5_S5_S5_S5_S5_fiiPKfS7_S7_Pfi,"aw",@nobits
	.sectionflags	@""
	.align	16
.nv.shared._ZN17fastertransformer35generalAddBiasResidualLayerNormOpt2I7__half2Lb0ELb1ELi1ELb1ELi2EEEvPT_S3_PKS2_S5_S5_S5_S5_S5_fiiPKfS7_S7_Pfi:
	.zero		400


//--------------------- .nv.shared._ZN17fastertransformer34generalAddBiasResidualLayerNormOptI7__half2Lb0ELb1ELi1ELb1ELi2EEEvPT_S3_PKS2_S5_S5_S5_S5_S5_fiiPKfS7_S7_Pfi --------------------------
	.section	.nv.shared._ZN17fastertransformer34generalAddBiasResidualLayerNormOptI7__half2Lb0ELb1ELi1ELb1ELi2EEEvPT_S3_PKS2_S5_S5_S5_S5_S5_fiiPKfS7_S7_Pfi,"aw",@nobits
	.sectionflags	@""
	.align	16
.nv.shared._ZN17fastertransformer34generalAddBiasResidualLayerNormOptI7__half2Lb0ELb1ELi1ELb1ELi2EEEvPT_S3_PKS2_S5_S5_S5_S5_S5_fiiPKfS7_S7_Pfi:
	.zero		272


//--------------------- .nv.shared._ZN17fastertransformer35generalAddBiasResidualLayerNormOpt2I7__half2Lb1ELb1ELi1ELb1ELi2EEEvPT_S3_PKS2_S5_S5_S5_S5_S5_fiiPKfS7_S7_Pfi --------------------------
	.section	.nv.shared._ZN17fastertransformer35generalAddBiasResidualLayerNormOpt2I7__half2Lb1ELb1ELi1ELb1ELi2EEEvPT_S3_PKS2_S5_S5_S5_S5_S5_fiiPKfS7_S7_Pfi,"aw",@nobits
	.sectionflags	@""
	.align	16
.nv.shared._ZN17fastertransformer35generalAddBiasResidualLayerNormOpt2I7__half2Lb1ELb1ELi1ELb1ELi2EEEvPT_S3_PKS2_S5_S5_S5_S5_S5_fiiPKfS7_S7_Pfi:
	.zero		400


//--------------------- .nv.shared._ZN17fastertransformer34generalAddBiasResidualLayerNormOptI7__half2Lb1ELb1ELi1ELb1ELi2EEEvPT_S3_PKS2_S5_S5_S5_S5_S5_fiiPKfS7_S7_Pfi --------------------------
	.section	.nv.shared._ZN17fastertransformer34generalAddBiasResidualLayerNormOptI7__half2Lb1ELb1ELi1ELb1ELi2EEEvPT_S3_PKS2_S5_S5_S5_S5_S5_fiiPKfS7_S7_Pfi,"aw",@nobits
	.sectionflags	@""
	.align	16
.nv.shared._ZN17fastertransformer34generalAddBiasResidualLayerNormOptI7__half2Lb1ELb1ELi1ELb1ELi2EEEvPT_S3_PKS2_S5_S5_S5_S5_S5_fiiPKfS7_S7_Pfi:
	.zero		272


//--------------------- .nv.shared._ZN17fastertransformer35generalAddBiasResidualLayerNormOpt2I7__half2Lb0ELb0ELi2ELb1ELi1EEEvPT_S3_PKS2_S5_S5_S5_S5_S5_fiiPKfS7_S7_Pfi --------------------------
	.section	.nv.shared._ZN17fastertransformer35generalAddBiasResidualLayerNormOpt2I7__half2Lb0ELb0ELi2ELb1ELi1EEEvPT_S3_PKS2_S5_S5_S5_S5_S5_fiiPKfS7_S7_Pfi,"aw",@nobits
	.sectionflags	@""
	.align	16
.nv.shared._ZN17fastertransformer35generalAddBiasResidualLayerNormOpt2I7__half2Lb0ELb0ELi2ELb1ELi1EEEvPT_S3_PKS2_S5_S5_S5_S5_S5_fiiPKfS7_S7_Pfi:
	.zero		400


//--------------------- .nv.shared._ZN17fastertransformer34generalAddBiasResidualLayerNormOptI7__half2Lb0ELb0ELi2ELb1ELi1EEEvPT_S3_PKS2_S5_S5_S5_S5_S5_fiiPKfS7_S7_Pfi --------------------------
	.section	.nv.shared._ZN17fastertransformer34generalAddBiasResidualLayerNormOptI7__half2Lb0ELb0ELi2ELb1ELi1EEEvPT_S3_PKS2_S5_S5_S5_S5_S5_fiiPKfS7_S7_Pfi,"aw",@nobits
	.sectionflags	@""
	.align	16
.nv.shared._ZN17fastertransformer34generalAddBiasResidualLayerNormOptI7__half2Lb0ELb0ELi2ELb1ELi1EEEvPT_S3_PKS2_S5_S5_S5_S5_S5_fiiPKfS7_S7_Pfi:
	.zero		272


//--------------------- .nv.shared._ZN17fastertransformer35generalAddBiasResidualLayerNormOpt2I7__half2Lb1ELb0ELi2ELb1ELi1EEEvPT_S3_PKS2_S5_S5_S5_S5_S5_fiiPKfS7_S7_Pfi --------------------------
	.section	.nv.shared._ZN17fastertransformer35generalAddBiasResidualLayerNormOpt2I7__half2Lb1ELb0ELi2ELb1ELi1EEEvPT_S3_PKS2_S5_S5_S5_S5_S5_fiiPKfS7_S7_Pfi,"aw",@nobits
	.sectionflags	@""
	.align	16
.nv.shared._ZN17fastertransformer35generalAddBiasResidualLayerNormOpt2I7__half2Lb1ELb0ELi2ELb1ELi1EEEvPT_S3_PKS2_S5_S5_S5_S5_S5_fiiPKfS7_S7_Pfi:
	.zero		400


//--------------------- .nv.shared._ZN17fastertransformer34generalAddBiasResidualLayerNormOptI7__half2Lb1ELb0ELi2ELb1ELi1EEEvPT_S3_PKS2_S5_S5_S5_S5_S5_fiiPKfS7_S7_Pfi --------------------------
	.section	.nv.shared._ZN17fastertransformer34generalAddBiasResidualLayerNormOptI7__half2Lb1ELb0ELi2ELb1ELi1EEEvPT_S3_PKS2_S5_S5_S5_S5_S5_fiiPKfS7_S7_Pfi,"aw",@nobits
	.sectionflags	@""
	.align	16
.nv.shared._ZN17fastertransformer34generalAddBiasResidualLayerNormOptI7__half2Lb1ELb0ELi2ELb1ELi1EEEvPT_S3_PKS2_S5_S5_S5_S5_S5_fiiPKfS7_S7_Pfi:
	.zero		272


//--------------------- .nv.shared._ZN17fastertransformer35generalAddBiasResidualLayerNormOpt2I7__half2Lb0ELb1ELi2ELb1ELi1EEEvPT_S3_PKS2_S5_S5_S5_S5_S5_fiiPKfS7_S7_Pfi --------------------------
	.section	.nv.shared._ZN17fastertransformer35generalAddBiasResidualLayerNormOpt2I7__half2Lb0ELb1ELi2ELb1ELi1EEEvPT_S3_PKS2_S5_S5_S5_S5_S5_fiiPKfS7_S7_Pfi,"aw",@nobits
	.sectionflags	@""
	.align	16
.nv.shared._ZN17fastertransformer35generalAddBiasResidualLayerNormOpt2I7__half2Lb0ELb1ELi2ELb1ELi1EEEvPT_S3_PKS2_S5_S5_S5_S5_S5_fiiPKfS7_S7_Pfi:
	.zero		400


//--------------------- .nv.shared._ZN17fastertransformer34generalAddBiasResidualLayerNormOptI7__half2Lb0ELb1ELi2ELb1ELi1EEEvPT_S3_PKS2_S5_S5_S5_S5_S5_fiiPKfS7_S7_Pfi --------------------------
	.section	.nv.shared._ZN17fastertransformer34generalAddBiasResidualLayerNormOptI7__half2Lb0ELb1ELi2ELb1ELi1EEEvPT_S3_PKS2_S5_S5_S5_S5_S5_fiiPKfS7_S7_Pfi,"aw",@nobits
	.sectionflags	@""
	.align	16
.nv.shared._ZN17fastertransformer34generalAddBiasResidualLayerNormOptI7__half2Lb0ELb1ELi2ELb1ELi1EEEvPT_S3_PKS2_S5_S5_S5_S5_S5_fiiPKfS7_S7_Pfi:
	.zero		272


//--------------------- .nv.shared._ZN17fastertransformer35generalAddBiasResidualLayerNormOpt2I7__half2Lb1ELb1ELi2ELb1ELi1EEEvPT_S3_PKS2_S5_S5_S5_S5_S5_fiiPKfS7_S7_Pfi --------------------------
	.section	.nv.shared._ZN17fastertransformer35generalAddBiasResidualLayerNormOpt2I7__half2Lb1ELb1ELi2ELb1ELi1EEEvPT_S3_PKS2_S5_S5_S5_S5_S5_fiiPKfS7_S7_Pfi,"aw",@nobits
	.sectionflags	@""
	.align	16
.nv.shared._ZN17fastertransformer35generalAddBiasResidualLayerNormOpt2I7__half2Lb1ELb1ELi2ELb1ELi1EEEvPT_S3_PKS2_S5_S5_S5_S5_S5_fiiPKfS7_S7_Pfi:
	.zero		400


//--------------------- .nv.shared._ZN17fastertransformer34generalAddBiasResidualLayerNormOptI7__half2Lb1ELb1ELi2ELb1ELi1EEEvPT_S3_PKS2_S5_S5_S5_S5_S5_fiiPKfS7_S7_Pfi --------------------------
	.section	.nv.shared._ZN17fastertransformer34generalAddBiasResidualLayerNormOptI7__half2Lb1ELb1ELi2ELb1ELi1EEEvPT_S3_PKS2_S5_S5_S5_S5_S5_fiiPKfS7_S7_Pfi,"aw",@nobits
	.sectionflags	@""
	.align	16
.nv.shared._ZN17fastertransformer34generalAddBiasResidualLayerNormOptI7__half2Lb1ELb1ELi2ELb1ELi1EEEvPT_S3_PKS2_S5_S5_S5_S5_S5_fiiPKfS7_S7_Pfi:
	.zero		272


//--------------------- .nv.shared._ZN17fastertransformer35generalAddBiasResidualLayerNormOpt2I7__half2Lb0ELb0ELi1ELb1ELi1EEEvPT_S3_PKS2_S5_S5_S5_S5_S5_fiiPKfS7_S7_Pfi --------------------------
	.section	.nv.shared._ZN17fastertransformer35generalAddBiasResidualLayerNormOpt2I7__half2Lb0ELb0ELi1ELb1ELi1EEEvPT_S3_PKS2_S5_S5_S5_S5_S5_fiiPKfS7_S7_Pfi,"aw",@nobits
	.sectionflags	@""
	.align	16
.nv.shared._ZN17fastertransformer35generalAddBiasResidualLayerNormOpt2I7__half2Lb0ELb0ELi1ELb1ELi1EEEvPT_S3_PKS2_S5_S5_S5_S5_S5_fiiPKfS7_S7_Pfi:
	.zero		400


//--------------------- .nv.shared._ZN17fastertransformer34generalAddBiasResidualLayerNormOptI7__half2Lb0ELb0ELi1ELb1ELi1EEEvPT_S3_PKS2_S5_S5_S5_S5_S5_fiiPKfS7_S7_Pfi --------------------------
	.section	.nv.shared._ZN17fastertransformer34generalAddBiasResidualLayerNormOptI7__half2Lb0ELb0ELi1ELb1ELi1EEEvPT_S3_PKS2_S5_S5_S5_S5_S5_fiiPKfS7_S7_Pfi,"aw",@nobits
	.sectionflags	@""
	.align	16
.nv.shared._ZN17fastertransformer34generalAddBiasResidualLayerNormOptI7__half2Lb0ELb0ELi1ELb1ELi1EEEvPT_S3_PKS2_S5_S5_S5_S5_S5_fiiPKfS7_S7_Pfi:
	.zero		272


//--------------------- .nv.shared._ZN17fastertransformer35generalAddBiasResidualLayerNormOpt2I7__half2Lb1ELb0ELi1ELb1ELi1EEEvPT_S3_PKS2_S5_S5_S5_S5_S5_fiiPKfS7_S7_Pfi --------------------------
	.section	.nv.shared._ZN17fastertransformer35generalAddBiasResidualLayerNormOpt2I7__half2Lb1ELb0ELi1ELb1ELi1EEEvPT_S3_PKS2_S5_S5_S5_S5_S5_fiiPKfS7_S7_Pfi,"aw",@nobits
	.sectionflags	@""
	.align	16
.nv.shared._ZN17fastertransformer35generalAddBiasResidualLayerNormOpt2I7__half2Lb1ELb0ELi1ELb1ELi1EEEvPT_S3_PKS2_S5_S5_S5_S5_S5_fiiPKfS7_S7_Pfi:
	.zero		400


//--------------------- .nv.shared._ZN17fastertransformer34generalAddBiasResidualLayerNormOptI7__half2Lb1ELb0ELi1ELb1ELi1EEEvPT_S3_PKS2_S5_S5_S5_S5_S5_fiiPKfS7_S7_Pfi --------------------------
	.section	.nv.shared._ZN17fastertransformer34generalAddBiasResidualLayerNormOptI7__half2Lb1ELb0ELi1ELb1ELi1EEEvPT_S3_PKS2_S5_S5_S5_S5_S5_fiiPKfS7_S7_Pfi,"aw",@nobits
	.sectionflags	@""
	.align	16
.nv.shared._ZN17fastertransformer34generalAddBiasResidualLayerNormOptI7__half2Lb1ELb0ELi1ELb1ELi1EEEvPT_S3_PKS2_S5_S5_S5_S5_S5_fiiPKfS7_S7_Pfi:
	.zero		272


//--------------------- .nv.shared._ZN17fastertransformer35generalAddBiasResidualLayerNormOpt2I7__half2Lb0ELb1ELi1ELb1ELi1EEEvPT_S3_PKS2_S5_S5_S5_S5_S5_fiiPKfS7_S7_Pfi --------------------------
	.section	.nv.shared._ZN17fastertransformer35generalAddBiasResidualLayerNormOpt2I7__half2Lb0ELb1ELi1ELb1ELi1EEEvPT_S3_PKS2_S5_S5_S5_S5_S5_fiiPKfS7_S7_Pfi,"aw",@nobits
	.sectionflags	@""
	.align	16
.nv.shared._ZN17fastertransformer35generalAddBiasResidualLayerNormOpt2I7__half2Lb0ELb1ELi1ELb1ELi1EEEvPT_S3_PKS2_S5_S5_S5_S5_S5_fiiPKfS7_S7_Pfi:
	.zero		400


//--------------------- .nv.shared._ZN17fastertransformer34generalAddBiasResidualLayerNormOptI7__half2Lb0ELb1ELi1ELb1ELi1EEEvPT_S3_PKS2_S5_S5_S5_S5_S5_fiiPKfS7_S7_Pfi --------------------------
	.section	.nv.shared._ZN17fastertransformer34generalAddBiasResidualLayerNormOptI7__half2Lb0ELb1ELi1ELb1ELi1EEEvPT_S3_PKS2_S5_S5_S5_S5_S5_fiiPKfS7_S7_Pfi,"aw",@nobits
	.sectionflags	@""
	.align	16
.nv.shared._ZN17fastertransformer34generalAddBiasResidualLayerNormOptI7__half2Lb0ELb1ELi1ELb1ELi1EEEvPT_S3_PKS2_S5_S5_S5_S5_S5_fiiPKfS7_S7_Pfi:
	.zero		272


//--------------------- .nv.shared._ZN17fastertransformer35generalAddBiasResidualLayerNormOpt2I7__half2Lb1ELb1ELi1ELb1ELi1EEEvPT_S3_PKS2_S5_S5_S5_S5_S5_fiiPKfS7_S7_Pfi --------------------------
	.section	.nv.shared._ZN17fastertransformer35generalAddBiasResidualLayerNormOpt2I7__half2Lb1ELb1ELi1ELb1ELi1EEEvPT_S3_PKS2_S5_S5_S5_S5_S5_fiiPKfS7_S7_Pfi,"aw",@nobits
	.sectionflags	@""
	.align	16
.nv.shared._ZN17fastertransformer35generalAddBiasResidualLayerNormOpt2I7__half2Lb1ELb1ELi1ELb1ELi1EEEvPT_S3_PKS2_S5_S5_S5_S5_S5_fiiPKfS7_S7_Pfi:
	.zero		400


//--------------------- .nv.shared._ZN17fastertransformer34generalAddBiasResidualLayerNormOptI7__half2Lb1ELb1ELi1ELb1ELi1EEEvPT_S3_PKS2_S5_S5_S5_S5_S5_fiiPKfS7_S7_Pfi --------------------------
	.section	.nv.shared._ZN17fastertransformer34generalAddBiasResidualLayerNormOptI7__half2Lb1ELb1ELi1ELb1ELi1EEEvPT_S3_PKS2_S5_S5_S5_S5_S5_fiiPKfS7_S7_Pfi,"aw",@nobits
	.sectionflags	@""
	.align	16
.nv.shared._ZN17fastertransformer34generalAddBiasResidualLayerNormOptI7__half2Lb1ELb1ELi1ELb1ELi1EEEvPT_S3_PKS2_S5_S5_S5_S5_S5_fiiPKfS7_S7_Pfi:
	.zero		272


//--------------------- .nv.shared._ZN17fastertransformer35generalAddBiasResidualPostLayerNormI6__halfEEvPT_PKS2_S5_S5_S5_fii --------------------------
	.section	.nv.shared._ZN17fastertransformer35generalAddBiasResidualPostLayerNormI6__halfEEvPT_PKS2_S5_S5_S5_fii,"aw",@nobits
	.sectionflags	@""
	.align	16
.nv.shared._ZN17fastertransformer35generalAddBiasResidualPostLayerNormI6__halfEEvPT_PKS2_S5_S5_S5_fii:
	.zero		144


//--------------------- .nv.shared._ZN17fastertransformer28addBiasResidualPostLayerNormI6__halfLi2EEEvPT_PKS2_S5_S5_S5_fii --------------------------
	.section	.nv.shared._ZN17fastertransformer28addBiasResidualPostLayerNormI6__halfLi2EEEvPT_PKS2_S5_S5_S5_fii,"aw",@nobits
	.sectionflags	@""
	.align	16
.nv.shared._ZN17fastertransformer28addBiasResidualPostLayerNormI6__halfLi2EEEvPT_PKS2_S5_S5_S5_fii:
	.zero		144


//--------------------- .nv.shared._ZN17fastertransformer28addBiasResidualPostLayerNormI6__halfLi1EEEvPT_PKS2_S5_S5_S5_fii --------------------------
	.section	.nv.shared._ZN17fastertransformer28addBiasResidualPostLayerNormI6__halfLi1EEEvPT_PKS2_S5_S5_S5_fii,"aw",@nobits
	.sectionflags	@""
	.align	16
.nv.shared._ZN17fastertransformer28addBiasResidualPostLayerNormI6__halfLi1EEEvPT_PKS2_S5_S5_S5_fii:
	.zero		144


//--------------------- .nv.shared._ZN17fastertransformer30addBiasResidualPostLayerNormV2I6__halfEEvPT_PKS2_S5_S5_S5_fi --------------------------
	.section	.nv.shared._ZN17fastertransformer30addBiasResidualPostLayerNormV2I6__halfEEvPT_PKS2_S5_S5_S5_fi,"aw",@nobits
	.sectionflags	@""
	.align	16
.nv.shared._ZN17fastertransformer30addBiasResidualPostLayerNormV2I6__halfEEvPT_PKS2_S5_S5_S5_fi:
	.zero		144


//--------------------- .nv.shared._ZN17fastertransformer28layernorm_shift_partition_v2IfEEvPT_PKS1_S4_S4_fiiiiii --------------------------
	.section	.nv.shared._ZN17fastertransformer28layernorm_shift_partition_v2IfEEvPT_PKS1_S4_S4_fiiiiii,"aw",@nobits
	.sectionflags	@""
	.align	16
.nv.shared._ZN17fastertransformer28layernorm_shift_partition_v2IfEEvPT_PKS1_S4_S4_fiiiiii:
	.zero		144


//--------------------- .nv.shared._ZN17fastertransformer25layernorm_shift_partitionIfEEvPT_PKS1_S4_S4_fiiiiii --------------------------
	.section	.nv.shared._ZN17fastertransformer25layernorm_shift_partitionIfEEvPT_PKS1_S4_S4_fiiiiii,"aw",@nobits
	.sectionflags	@""
	.align	16
.nv.shared._ZN17fastertransformer25layernorm_shift_partitionIfEEvPT_PKS1_S4_S4_fiiiiii:
	.zero		144


//--------------------- .nv.shared._ZN17fastertransformer28addBiasResidualPostLayerNormIfLi2EEEvPT_PKS1_S4_S4_S4_fii --------------------------
	.section	.nv.shared._ZN17fastertransformer28addBiasResidualPostLayerNormIfLi2EEEvPT_PKS1_S4_S4_S4_fii,"aw",@nobits
	.sectionflags	@""
	.align	16
.nv.shared._ZN17fastertransformer28addBiasResidualPostLayerNormIfLi2EEEvPT_PKS1_S4_S4_S4_fii:
	.zero		144


//--------------------- .nv.shared._ZN17fastertransformer28addBiasResidualPostLayerNormIfLi1EEEvPT_PKS1_S4_S4_S4_fii --------------------------
	.section	.nv.shared._ZN17fastertransformer28addBiasResidualPostLayerNormIfLi1EEEvPT_PKS1_S4_S4_S4_fii,"aw",@nobits
	.sectionflags	@""
	.align	16
.nv.shared._ZN17fastertransformer28addBiasResidualPostLayerNormIfLi1EEEvPT_PKS1_S4_S4_S4_fii:
	.zero		144


//--------------------- .nv.shared._ZN17fastertransformer30addBiasResidualPostLayerNormV2IfEEvPT_PKS1_S4_S4_S4_fi --------------------------
	.section	.nv.shared._ZN17fastertransformer30addBiasResidualPostLayerNormV2IfEEvPT_PKS1_S4_S4_S4_fi,"aw",@nobits
	.sectionflags	@""
	.align	16
.nv.shared._ZN17fastertransformer30addBiasResidualPostLayerNormV2IfEEvPT_PKS1_S4_S4_S4_fi:
	.zero		144


//--------------------- .nv.shared._ZN17fastertransformer35generalAddBiasResidualPostLayerNormIfEEvPT_PKS1_S4_S4_S4_fii --------------------------
	.section	.nv.shared._ZN17fastertransformer35generalAddBiasResidualPostLayerNormIfEEvPT_PKS1_S4_S4_S4_fii,"aw",@nobits
	.sectionflags	@""
	.align	16
.nv.shared._ZN17fastertransformer35generalAddBiasResidualPostLayerNormIfEEvPT_PKS1_S4_S4_S4_fii:
	.zero		144
